/*
 * SPDX-FileCopyrightText: Copyright (c) 2025 NVIDIA CORPORATION & AFFILIATES. All rights reserved.
 * SPDX-License-Identifier: BSD-3-Clause
 */

#include "group_norm_nhwc_bwd_one_pass_kernel.cuh"
#include "group_norm_nhwc_fwd_one_pass_kernel.cuh"
#include "macros.h"

GN_FWD_BWD_ONE_PASS_DEFINITION(/* CHANNELS_PER_GROUP */ 32, /* THREADS_PER_BLOCK */ 512)


// ===== COMPILED SASS (sm_90) =====

	.target	sm_90

	.elftype	@"ET_EXEC"


//--------------------- .note.nv.tkinfo           --------------------------
	.section	.note.nv.tkinfo,"",@"SHT_NOTE"
	.sectionflags	@"SHF_NOTE_NV_TKINFO"
	.tkinfo
        /*0018*/ 	.word	0x00000002
        /*0030*/ 	.string	""
        /*0030*/ 	.string	"ptxas"
        /*0030*/ 	.string	"Cuda compilation tools, release 13.0, V13.0.88"
        /*0030*/ 	.string	"Build cuda_13.0.r13.0/compiler.36424714_0"
        /*0030*/ 	.string	"-arch sm_90 -m 64 "



//--------------------- .note.nv.cuinfo           --------------------------
	.section	.note.nv.cuinfo,"",@"SHT_NOTE"
	.sectionflags	@"SHF_NOTE_NV_CUINFO"
        /*0018*/ 	.short	0x0002
        /*001a*/ 	.short	0x005a
        /*001c*/ 	.short	0x0082
	.zero		2


//--------------------- .nv.info                  --------------------------
	.section	.nv.info,"",@"SHT_CUDA_INFO"
	.align	4


	//----- nvinfo : EIATTR_REGCOUNT
	.align		4
        /*0000*/ 	.byte	0x04, 0x2f
        /*0002*/ 	.short	(.L_41 - .L_40)
	.align		4
.L_40:
        /*0004*/ 	.word	index@(_Z35group_norm_nhwc_fwd_one_pass_kernelI11Fp32IOFp16WLi512ELi32ELi512EEv26Group_norm_nhwc_fwd_params)
        /*0008*/ 	.word	0x00000064


	//----- nvinfo : EIATTR_FRAME_SIZE
	.align		4
.L_41:
        /*000c*/ 	.byte	0x04, 0x11
        /*000e*/ 	.short	(.L_43 - .L_42)
	.align		4
.L_42:
        /*0010*/ 	.word	index@(_Z35group_norm_nhwc_fwd_one_pass_kernelI11Fp32IOFp16WLi512ELi32ELi512EEv26Group_norm_nhwc_fwd_params)
        /*0014*/ 	.word	0x00000000


	//----- nvinfo : EIATTR_REGCOUNT
	.align		4
.L_43:
        /*0018*/ 	.byte	0x04, 0x2f
        /*001a*/ 	.short	(.L_45 - .L_44)
	.align		4
.L_44:
        /*001c*/ 	.word	index@(_Z35group_norm_nhwc_fwd_one_pass_kernelI11Fp32IOFp16WLi256ELi32ELi512EEv26Group_norm_nhwc_fwd_params)
        /*0020*/ 	.word	0x00000040


	//----- nvinfo : EIATTR_FRAME_SIZE
	.align		4
.L_45:
        /*0024*/ 	.byte	0x04, 0x11
        /*0026*/ 	.short	(.L_47 - .L_46)
	.align		4
.L_46:
        /*0028*/ 	.word	index@(_Z35group_norm_nhwc_fwd_one_pass_kernelI11Fp32IOFp16WLi256ELi32ELi512EEv26Group_norm_nhwc_fwd_params)
        /*002c*/ 	.word	0x00000000


	//----- nvinfo : EIATTR_REGCOUNT
	.align		4
.L_47:
        /*0030*/ 	.byte	0x04, 0x2f
        /*0032*/ 	.short	(.L_49 - .L_48)
	.align		4
.L_48:
        /*0034*/ 	.word	index@(_Z35group_norm_nhwc_fwd_one_pass_kernelI11Fp32IOFp16WLi128ELi32ELi512EEv26Group_norm_nhwc_fwd_params)
        /*0038*/ 	.word	0x00000020


	//----- nvinfo : EIATTR_FRAME_SIZE
	.align		4
.L_49:
        /*003c*/ 	.byte	0x04, 0x11
        /*003e*/ 	.short	(.L_51 - .L_50)
	.align		4
.L_50:
        /*0040*/ 	.word	index@(_Z35group_norm_nhwc_fwd_one_pass_kernelI11Fp32IOFp16WLi128ELi32ELi512EEv26Group_norm_nhwc_fwd_params)
        /*0044*/ 	.word	0x00000000


	//----- nvinfo : EIATTR_REGCOUNT
	.align		4
.L_51:
        /*0048*/ 	.byte	0x04, 0x2f
        /*004a*/ 	.short	(.L_53 - .L_52)
	.align		4
.L_52:
        /*004c*/ 	.word	index@(_Z35group_norm_nhwc_fwd_one_pass_kernelI11Fp32IOFp16WLi64ELi32ELi512EEv26Group_norm_nhwc_fwd_params)
        /*0050*/ 	.word	0x00000020


	//----- nvinfo : EIATTR_FRAME_SIZE
	.align		4
.L_53:
        /*0054*/ 	.byte	0x04, 0x11
        /*0056*/ 	.short	(.L_55 - .L_54)
	.align		4
.L_54:
        /*0058*/ 	.word	index@(_Z35group_norm_nhwc_fwd_one_pass_kernelI11Fp32IOFp16WLi64ELi32ELi512EEv26Group_norm_nhwc_fwd_params)
        /*005c*/ 	.word	0x00000000


	//----- nvinfo : EIATTR_REGCOUNT
	.align		4
.L_55:
        /*0060*/ 	.byte	0x04, 0x2f
        /*0062*/ 	.short	(.L_57 - .L_56)
	.align		4
.L_56:
        /*0064*/ 	.word	index@(_Z35group_norm_nhwc_fwd_one_pass_kernelI11Fp32IOBf16WLi512ELi32ELi512EEv26Group_norm_nhwc_fwd_params)
        /*0068*/ 	.word	0x00000064


	//----- nvinfo : EIATTR_FRAME_SIZE
	.align		4
.L_57:
        /*006c*/ 	.byte	0x04, 0x11
        /*006e*/ 	.short	(.L_59 - .L_58)
	.align		4
.L_58:
        /*0070*/ 	.word	index@(_Z35group_norm_nhwc_fwd_one_pass_kernelI11Fp32IOBf16WLi512ELi32ELi512EEv26Group_norm_nhwc_fwd_params)
        /*0074*/ 	.word	0x00000000


	//----- nvinfo : EIATTR_REGCOUNT
	.align		4
.L_59:
        /*0078*/ 	.byte	0x04, 0x2f
        /*007a*/ 	.short	(.L_61 - .L_60)
	.align		4
.L_60:
        /*007c*/ 	.word	index@(_Z35group_norm_nhwc_fwd_one_pass_kernelI11Fp32IOBf16WLi256ELi32ELi512EEv26Group_norm_nhwc_fwd_params)
        /*0080*/ 	.word	0x00000040


	//----- nvinfo : EIATTR_FRAME_SIZE
	.align		4
.L_61:
        /*0084*/ 	.byte	0x04, 0x11
        /*0086*/ 	.short	(.L_63 - .L_62)
	.align		4
.L_62:
        /*0088*/ 	.word	index@(_Z35group_norm_nhwc_fwd_one_pass_kernelI11Fp32IOBf16WLi256ELi32ELi512EEv26Group_norm_nhwc_fwd_params)
        /*008c*/ 	.word	0x00000000


	//----- nvinfo : EIATTR_REGCOUNT
	.align		4
.L_63:
        /*0090*/ 	.byte	0x04, 0x2f
        /*0092*/ 	.short	(.L_65 - .L_64)
	.align		4
.L_64:
        /*0094*/ 	.word	index@(_Z35group_norm_nhwc_fwd_one_pass_kernelI11Fp32IOBf16WLi128ELi32ELi512EEv26Group_norm_nhwc_fwd_params)
        /*0098*/ 	.word	0x00000020


	//----- nvinfo : EIATTR_FRAME_SIZE
	.align		4
.L_65:
        /*009c*/ 	.byte	0x04, 0x11
        /*009e*/ 	.short	(.L_67 - .L_66)
	.align		4
.L_66:
        /*00a0*/ 	.word	index@(_Z35group_norm_nhwc_fwd_one_pass_kernelI11Fp32IOBf16WLi128ELi32ELi512EEv26Group_norm_nhwc_fwd_params)
        /*00a4*/ 	.word	0x00000000


	//----- nvinfo : EIATTR_REGCOUNT
	.align		4
.L_67:
        /*00a8*/ 	.byte	0x04, 0x2f
        /*00aa*/ 	.short	(.L_69 - .L_68)
	.align		4
.L_68:
        /*00ac*/ 	.word	index@(_Z35group_norm_nhwc_fwd_one_pass_kernelI11Fp32IOBf16WLi64ELi32ELi512EEv26Group_norm_nhwc_fwd_params)
        /*00b0*/ 	.word	0x00000020


	//----- nvinfo : EIATTR_FRAME_SIZE
	.align		4
.L_69:
        /*00b4*/ 	.byte	0x04, 0x11
        /*00b6*/ 	.short	(.L_71 - .L_70)
	.align		4
.L_70:
        /*00b8*/ 	.word	index@(_Z35group_norm_nhwc_fwd_one_pass_kernelI11Fp32IOBf16WLi64ELi32ELi512EEv26Group_norm_nhwc_fwd_params)
        /*00bc*/ 	.word	0x00000000


	//----- nvinfo : EIATTR_REGCOUNT
	.align		4
.L_71:
        /*00c0*/ 	.byte	0x04, 0x2f
        /*00c2*/ 	.short	(.L_73 - .L_72)
	.align		4
.L_72:
        /*00c4*/ 	.word	index@(_Z35group_norm_nhwc_fwd_one_pass_kernelI11Fp32IOFp32WLi512ELi32ELi512EEv26Group_norm_nhwc_fwd_params)
        /*00c8*/ 	.word	0x00000064


	//----- nvinfo : EIATTR_FRAME_SIZE
	.align		4
.L_73:
        /*00cc*/ 	.byte	0x04, 0x11
        /*00ce*/ 	.short	(.L_75 - .L_74)
	.align		4
.L_74:
        /*00d0*/ 	.word	index@(_Z35group_norm_nhwc_fwd_one_pass_kernelI11Fp32IOFp32WLi512ELi32ELi512EEv26Group_norm_nhwc_fwd_params)
        /*00d4*/ 	.word	0x00000000


	//----- nvinfo : EIATTR_REGCOUNT
	.align		4
.L_75:
        /*00d8*/ 	.byte	0x04, 0x2f
        /*00da*/ 	.short	(.L_77 - .L_76)
	.align		4
.L_76:
        /*00dc*/ 	.word	index@(_Z35group_norm_nhwc_fwd_one_pass_kernelI11Fp32IOFp32WLi256ELi32ELi512EEv26Group_norm_nhwc_fwd_params)
        /*00e0*/ 	.word	0x00000040


	//----- nvinfo : EIATTR_FRAME_SIZE
	.align		4
.L_77:
        /*00e4*/ 	.byte	0x04, 0x11
        /*00e6*/ 	.short	(.L_79 - .L_78)
	.align		4
.L_78:
        /*00e8*/ 	.word	index@(_Z35group_norm_nhwc_fwd_one_pass_kernelI11Fp32IOFp32WLi256ELi32ELi512EEv26Group_norm_nhwc_fwd_params)
        /*00ec*/ 	.word	0x00000000


	//----- nvinfo : EIATTR_REGCOUNT
	.align		4
.L_79:
        /*00f0*/ 	.byte	0x04, 0x2f
        /*00f2*/ 	.short	(.L_81 - .L_80)
	.align		4
.L_80:
        /*00f4*/ 	.word	index@(_Z35group_norm_nhwc_fwd_one_pass_kernelI11Fp32IOFp32WLi128ELi32ELi512EEv26Group_norm_nhwc_fwd_params)
        /*00f8*/ 	.word	0x00000020


	//----- nvinfo : EIATTR_FRAME_SIZE
	.align		4
.L_81:
        /*00fc*/ 	.byte	0x04, 0x11
        /*00fe*/ 	.short	(.L_83 - .L_82)
	.align		4
.L_82:
        /*0100*/ 	.word	index@(_Z35group_norm_nhwc_fwd_one_pass_kernelI11Fp32IOFp32WLi128ELi32ELi512EEv26Group_norm_nhwc_fwd_params)
        /*0104*/ 	.word	0x00000000


	//----- nvinfo : EIATTR_REGCOUNT
	.align		4
.L_83:
        /*0108*/ 	.byte	0x04, 0x2f
        /*010a*/ 	.short	(.L_85 - .L_84)
	.align		4
.L_84:
        /*010c*/ 	.word	index@(_Z35group_norm_nhwc_fwd_one_pass_kernelI11Fp32IOFp32WLi64ELi32ELi512EEv26Group_norm_nhwc_fwd_params)
        /*0110*/ 	.word	0x00000020


	//----- nvinfo : EIATTR_FRAME_SIZE
	.align		4
.L_85:
        /*0114*/ 	.byte	0x04, 0x11
        /*0116*/ 	.short	(.L_87 - .L_86)
	.align		4
.L_86:
        /*0118*/ 	.word	index@(_Z35group_norm_nhwc_fwd_one_pass_kernelI11Fp32IOFp32WLi64ELi32ELi512EEv26Group_norm_nhwc_fwd_params)
        /*011c*/ 	.word	0x00000000


	//----- nvinfo : EIATTR_REGCOUNT
	.align		4
.L_87:
        /*0120*/ 	.byte	0x04, 0x2f
        /*0122*/ 	.short	(.L_89 - .L_88)
	.align		4
.L_88:
        /*0124*/ 	.word	index@(_Z35group_norm_nhwc_fwd_one_pass_kernelI11Fp16IOFp16WLi512ELi32ELi512EEv26Group_norm_nhwc_fwd_params)
        /*0128*/ 	.word	0x00000036


	//----- nvinfo : EIATTR_FRAME_SIZE
	.align		4
.L_89:
        /*012c*/ 	.byte	0x04, 0x11
        /*012e*/ 	.short	(.L_91 - .L_90)
	.align		4
.L_90:
        /*0130*/ 	.word	index@(_Z35group_norm_nhwc_fwd_one_pass_kernelI11Fp16IOFp16WLi512ELi32ELi512EEv26Group_norm_nhwc_fwd_params)
        /*0134*/ 	.word	0x00000000


	//----- nvinfo : EIATTR_REGCOUNT
	.align		4
.L_91:
        /*0138*/ 	.byte	0x04, 0x2f
        /*013a*/ 	.short	(.L_93 - .L_92)
	.align		4
.L_92:
        /*013c*/ 	.word	index@(_Z35group_norm_nhwc_fwd_one_pass_kernelI11Fp16IOFp16WLi256ELi32ELi512EEv26Group_norm_nhwc_fwd_params)
        /*0140*/ 	.word	0x00000028


	//----- nvinfo : EIATTR_FRAME_SIZE
	.align		4
.L_93:
        /*0144*/ 	.byte	0x04, 0x11
        /*0146*/ 	.short	(.L_95 - .L_94)
	.align		4
.L_94:
        /*0148*/ 	.word	index@(_Z35group_norm_nhwc_fwd_one_pass_kernelI11Fp16IOFp16WLi256ELi32ELi512EEv26Group_norm_nhwc_fwd_params)
        /*014c*/ 	.word	0x00000000


	//----- nvinfo : EIATTR_REGCOUNT
	.align		4
.L_95:
        /*0150*/ 	.byte	0x04, 0x2f
        /*0152*/ 	.short	(.L_97 - .L_96)
	.align		4
.L_96:
        /*0154*/ 	.word	index@(_Z35group_norm_nhwc_fwd_one_pass_kernelI11Fp16IOFp16WLi128ELi32ELi512EEv26Group_norm_nhwc_fwd_params)
        /*0158*/ 	.word	0x00000028


	//----- nvinfo : EIATTR_FRAME_SIZE
	.align		4
.L_97:
        /*015c*/ 	.byte	0x04, 0x11
        /*015e*/ 	.short	(.L_99 - .L_98)
	.align		4
.L_98:
        /*0160*/ 	.word	index@(_Z35group_norm_nhwc_fwd_one_pass_kernelI11Fp16IOFp16WLi128ELi32ELi512EEv26Group_norm_nhwc_fwd_params)
        /*0164*/ 	.word	0x00000000


	//----- nvinfo : EIATTR_REGCOUNT
	.align		4
.L_99:
        /*0168*/ 	.byte	0x04, 0x2f
        /*016a*/ 	.short	(.L_101 - .L_100)
	.align		4
.L_100:
        /*016c*/ 	.word	index@(_Z35group_norm_nhwc_fwd_one_pass_kernelI11Fp16IOFp16WLi64ELi32ELi512EEv26Group_norm_nhwc_fwd_params)
        /*0170*/ 	.word	0x00000020


	//----- nvinfo : EIATTR_FRAME_SIZE
	.align		4
.L_101:
        /*0174*/ 	.byte	0x04, 0x11
        /*0176*/ 	.short	(.L_103 - .L_102)
	.align		4
.L_102:
        /*0178*/ 	.word	index@(_Z35group_norm_nhwc_fwd_one_pass_kernelI11Fp16IOFp16WLi64ELi32ELi512EEv26Group_norm_nhwc_fwd_params)
        /*017c*/ 	.word	0x00000000


	//----- nvinfo : EIATTR_REGCOUNT
	.align		4
.L_103:
        /*0180*/ 	.byte	0x04, 0x2f
        /*0182*/ 	.short	(.L_105 - .L_104)
	.align		4
.L_104:
        /*0184*/ 	.word	index@(_Z35group_norm_nhwc_fwd_one_pass_kernelI11Fp16IOBf16WLi512ELi32ELi512EEv26Group_norm_nhwc_fwd_params)
        /*0188*/ 	.word	0x00000036


	//----- nvinfo : EIATTR_FRAME_SIZE
	.align		4
.L_105:
        /*018c*/ 	.byte	0x04, 0x11
        /*018e*/ 	.short	(.L_107 - .L_106)
	.align		4
.L_106:
        /*0190*/ 	.word	index@(_Z35group_norm_nhwc_fwd_one_pass_kernelI11Fp16IOBf16WLi512ELi32ELi512EEv26Group_norm_nhwc_fwd_params)
        /*0194*/ 	.word	0x00000000


	//----- nvinfo : EIATTR_REGCOUNT
	.align		4
.L_107:
        /*0198*/ 	.byte	0x04, 0x2f
        /*019a*/ 	.short	(.L_109 - .L_108)
	.align		4
.L_108:
        /*019c*/ 	.word	index@(_Z35group_norm_nhwc_fwd_one_pass_kernelI11Fp16IOBf16WLi256ELi32ELi512EEv26Group_norm_nhwc_fwd_params)
        /*01a0*/ 	.word	0x00000028


	//----- nvinfo : EIATTR_FRAME_SIZE
	.align		4
.L_109:
        /*01a4*/ 	.byte	0x04, 0x11
        /*01a6*/ 	.short	(.L_111 - .L_110)
	.align		4
.L_110:
        /*01a8*/ 	.word	index@(_Z35group_norm_nhwc_fwd_one_pass_kernelI11Fp16IOBf16WLi256ELi32ELi512EEv26Group_norm_nhwc_fwd_params)
        /*01ac*/ 	.word	0x00000000


	//----- nvinfo : EIATTR_REGCOUNT
	.align		4
.L_111:
        /*01b0*/ 	.byte	0x04, 0x2f
        /*01b2*/ 	.short	(.L_113 - .L_112)
	.align		4
.L_112:
        /*01b4*/ 	.word	index@(_Z35group_norm_nhwc_fwd_one_pass_kernelI11Fp16IOBf16WLi128ELi32ELi512EEv26Group_norm_nhwc_fwd_params)
        /*01b8*/ 	.word	0x00000028


	//----- nvinfo : EIATTR_FRAME_SIZE
	.align		4
.L_113:
        /*01bc*/ 	.byte	0x04, 0x11
        /*01be*/ 	.short	(.L_115 - .L_114)
	.align		4
.L_114:
        /*01c0*/ 	.word	index@(_Z35group_norm_nhwc_fwd_one_pass_kernelI11Fp16IOBf16WLi128ELi32ELi512EEv26Group_norm_nhwc_fwd_params)
        /*01c4*/ 	.word	0x00000000


	//----- nvinfo : EIATTR_REGCOUNT
	.align		4
.L_115:
        /*01c8*/ 	.byte	0x04, 0x2f
        /*01ca*/ 	.short	(.L_117 - .L_116)
	.align		4
.L_116:
        /*01cc*/ 	.word	index@(_Z35group_norm_nhwc_fwd_one_pass_kernelI11Fp16IOBf16WLi64ELi32ELi512EEv26Group_norm_nhwc_fwd_params)
        /*01d0*/ 	.word	0x00000020


	//----- nvinfo : EIATTR_FRAME_SIZE
	.align		4
.L_117:
        /*01d4*/ 	.byte	0x04, 0x11
        /*01d6*/ 	.short	(.L_119 - .L_118)
	.align		4
.L_118:
        /*01d8*/ 	.word	index@(_Z35group_norm_nhwc_fwd_one_pass_kernelI11Fp16IOBf16WLi64ELi32ELi512EEv26Group_norm_nhwc_fwd_params)
        /*01dc*/ 	.word	0x00000000


	//----- nvinfo : EIATTR_REGCOUNT
	.align		4
.L_119:
        /*01e0*/ 	.byte	0x04, 0x2f
        /*01e2*/ 	.short	(.L_121 - .L_120)
	.align		4
.L_120:
        /*01e4*/ 	.word	index@(_Z35group_norm_nhwc_fwd_one_pass_kernelI11Fp16IOFp32WLi512ELi32ELi512EEv26Group_norm_nhwc_fwd_params)
        /*01e8*/ 	.word	0x00000036


	//----- nvinfo : EIATTR_FRAME_SIZE
	.align		4
.L_121:
        /*01ec*/ 	.byte	0x04, 0x11
        /*01ee*/ 	.short	(.L_123 - .L_122)
	.align		4
.L_122:
        /*01f0*/ 	.word	index@(_Z35group_norm_nhwc_fwd_one_pass_kernelI11Fp16IOFp32WLi512ELi32ELi512EEv26Group_norm_nhwc_fwd_params)
        /*01f4*/ 	.word	0x00000000


	//----- nvinfo : EIATTR_REGCOUNT
	.align		4
.L_123:
        /*01f8*/ 	.byte	0x04, 0x2f
        /*01fa*/ 	.short	(.L_125 - .L_124)
	.align		4
.L_124:
        /*01fc*/ 	.word	index@(_Z35group_norm_nhwc_fwd_one_pass_kernelI11Fp16IOFp32WLi256ELi32ELi512EEv26Group_norm_nhwc_fwd_params)
        /*0200*/ 	.word	0x00000028


	//----- nvinfo : EIATTR_FRAME_SIZE
	.align		4
.L_125:
        /*0204*/ 	.byte	0x04, 0x11
        /*0206*/ 	.short	(.L_127 - .L_126)
	.align		4
.L_126:
        /*0208*/ 	.word	index@(_Z35group_norm_nhwc_fwd_one_pass_kernelI11Fp16IOFp32WLi256ELi32ELi512EEv26Group_norm_nhwc_fwd_params)
        /*020c*/ 	.word	0x00000000


	//----- nvinfo : EIATTR_REGCOUNT
	.align		4
.L_127:
        /*0210*/ 	.byte	0x04, 0x2f
        /*0212*/ 	.short	(.L_129 - .L_128)
	.align		4
.L_128:
        /*0214*/ 	.word	index@(_Z35group_norm_nhwc_fwd_one_pass_kernelI11Fp16IOFp32WLi128ELi32ELi512EEv26Group_norm_nhwc_fwd_params)
        /*0218*/ 	.word	0x00000020


	//----- nvinfo : EIATTR_FRAME_SIZE
	.align		4
.L_129:
        /*021c*/ 	.byte	0x04, 0x11
        /*021e*/ 	.short	(.L_131 - .L_130)
	.align		4
.L_130:
        /*0220*/ 	.word	index@(_Z35group_norm_nhwc_fwd_one_pass_kernelI11Fp16IOFp32WLi128ELi32ELi512EEv26Group_norm_nhwc_fwd_params)
        /*0224*/ 	.word	0x00000000


	//----- nvinfo : EIATTR_REGCOUNT
	.align		4
.L_131:
        /*0228*/ 	.byte	0x04, 0x2f
        /*022a*/ 	.short	(.L_133 - .L_132)
	.align		4
.L_132:
        /*022c*/ 	.word	index@(_Z35group_norm_nhwc_fwd_one_pass_kernelI11Fp16IOFp32WLi64ELi32ELi512EEv26Group_norm_nhwc_fwd_params)
        /*0230*/ 	.word	0x00000020


	//----- nvinfo : EIATTR_FRAME_SIZE
	.align		4
.L_133:
        /*0234*/ 	.byte	0x04, 0x11
        /*0236*/ 	.short	(.L_135 - .L_134)
	.align		4
.L_134:
        /*0238*/ 	.word	index@(_Z35group_norm_nhwc_fwd_one_pass_kernelI11Fp16IOFp32WLi64ELi32ELi512EEv26Group_norm_nhwc_fwd_params)
        /*023c*/ 	.word	0x00000000


	//----- nvinfo : EIATTR_REGCOUNT
	.align		4
.L_135:
        /*0240*/ 	.byte	0x04, 0x2f
        /*0242*/ 	.short	(.L_137 - .L_136)
	.align		4
.L_136:
        /*0244*/ 	.word	index@(_Z35group_norm_nhwc_fwd_one_pass_kernelI11Bf16IOFp16WLi512ELi32ELi512EEv26Group_norm_nhwc_fwd_params)
        /*0248*/ 	.word	0x0000005e


	//----- nvinfo : EIATTR_FRAME_SIZE
	.align		4
.L_137:
        /*024c*/ 	.byte	0x04, 0x11
        /*024e*/ 	.short	(.L_139 - .L_138)
	.align		4
.L_138:
        /*0250*/ 	.word	index@(_Z35group_norm_nhwc_fwd_one_pass_kernelI11Bf16IOFp16WLi512ELi32ELi512EEv26Group_norm_nhwc_fwd_params)
        /*0254*/ 	.word	0x00000000


	//----- nvinfo : EIATTR_REGCOUNT
	.align		4
.L_139:
        /*0258*/ 	.byte	0x04, 0x2f
        /*025a*/ 	.short	(.L_141 - .L_140)
	.align		4
.L_140:
        /*025c*/ 	.word	index@(_Z35group_norm_nhwc_fwd_one_pass_kernelI11Bf16IOFp16WLi256ELi32ELi512EEv26Group_norm_nhwc_fwd_params)
        /*0260*/ 	.word	0x00000040


	//----- nvinfo : EIATTR_FRAME_SIZE
	.align		4
.L_141:
        /*0264*/ 	.byte	0x04, 0x11
        /*0266*/ 	.short	(.L_143 - .L_142)
	.align		4
.L_142:
        /*0268*/ 	.word	index@(_Z35group_norm_nhwc_fwd_one_pass_kernelI11Bf16IOFp16WLi256ELi32ELi512EEv26Group_norm_nhwc_fwd_params)
        /*026c*/ 	.word	0x00000000


	//----- nvinfo : EIATTR_REGCOUNT
	.align		4
.L_143:
        /*0270*/ 	.byte	0x04, 0x2f
        /*0272*/ 	.short	(.L_145 - .L_144)
	.align		4
.L_144:
        /*0274*/ 	.word	index@(_Z35group_norm_nhwc_fwd_one_pass_kernelI11Bf16IOFp16WLi128ELi32ELi512EEv26Group_norm_nhwc_fwd_params)
        /*0278*/ 	.word	0x00000022


	//----- nvinfo : EIATTR_FRAME_SIZE
	.align		4
.L_145:
        /*027c*/ 	.byte	0x04, 0x11
        /*027e*/ 	.short	(.L_147 - .L_146)
	.align		4
.L_146:
        /*0280*/ 	.word	index@(_Z35group_norm_nhwc_fwd_one_pass_kernelI11Bf16IOFp16WLi128ELi32ELi512EEv26Group_norm_nhwc_fwd_params)
        /*0284*/ 	.word	0x00000000


	//----- nvinfo : EIATTR_REGCOUNT
	.align		4
.L_147:
        /*0288*/ 	.byte	0x04, 0x2f
        /*028a*/ 	.short	(.L_149 - .L_148)
	.align		4
.L_148:
        /*028c*/ 	.word	index@(_Z35group_norm_nhwc_fwd_one_pass_kernelI11Bf16IOFp16WLi64ELi32ELi512EEv26Group_norm_nhwc_fwd_params)
        /*0290*/ 	.word	0x00000020


	//----- nvinfo : EIATTR_FRAME_SIZE
	.align		4
.L_149:
        /*0294*/ 	.byte	0x04, 0x11
        /*0296*/ 	.short	(.L_151 - .L_150)
	.align		4
.L_150:
        /*0298*/ 	.word	index@(_Z35group_norm_nhwc_fwd_one_pass_kernelI11Bf16IOFp16WLi64ELi32ELi512EEv26Group_norm_nhwc_fwd_params)
        /*029c*/ 	.word	0x00000000


	//----- nvinfo : EIATTR_REGCOUNT
	.align		4
.L_151:
        /*02a0*/ 	.byte	0x04, 0x2f
        /*02a2*/ 	.short	(.L_153 - .L_152)
	.align		4
.L_152:
        /*02a4*/ 	.word	index@(_Z35group_norm_nhwc_fwd_one_pass_kernelI11Bf16IOBf16WLi512ELi32ELi512EEv26Group_norm_nhwc_fwd_params)
        /*02a8*/ 	.word	0x0000005e


	//----- nvinfo : EIATTR_FRAME_SIZE
	.align		4
.L_153:
        /*02ac*/ 	.byte	0x04, 0x11
        /*02ae*/ 	.short	(.L_155 - .L_154)
	.align		4
.L_154:
        /*02b0*/ 	.word	index@(_Z35group_norm_nhwc_fwd_one_pass_kernelI11Bf16IOBf16WLi512ELi32ELi512EEv26Group_norm_nhwc_fwd_params)
        /*02b4*/ 	.word	0x00000000


	//----- nvinfo : EIATTR_REGCOUNT
	.align		4
.L_155:
        /*02b8*/ 	.byte	0x04, 0x2f
        /*02ba*/ 	.short	(.L_157 - .L_156)
	.align		4
.L_156:
        /*02bc*/ 	.word	index@(_Z35group_norm_nhwc_fwd_one_pass_kernelI11Bf16IOBf16WLi256ELi32ELi512EEv26Group_norm_nhwc_fwd_params)
        /*02c0*/ 	.word	0x00000040


	//----- nvinfo : EIATTR_FRAME_SIZE
	.align		4
.L_157:
        /*02c4*/ 	.byte	0x04, 0x11
        /*02c6*/ 	.short	(.L_159 - .L_158)
	.align		4
.L_158:
        /*02c8*/ 	.word	index@(_Z35group_norm_nhwc_fwd_one_pass_kernelI11Bf16IOBf16WLi256ELi32ELi512EEv26Group_norm_nhwc_fwd_params)
        /*02cc*/ 	.word	0x00000000


	//----- nvinfo : EIATTR_REGCOUNT
	.align		4
.L_159:
        /*02d0*/ 	.byte	0x04, 0x2f
        /*02d2*/ 	.short	(.L_161 - .L_160)
	.align		4
.L_160:
        /*02d4*/ 	.word	index@(_Z35group_norm_nhwc_fwd_one_pass_kernelI11Bf16IOBf16WLi128ELi32ELi512EEv26Group_norm_nhwc_fwd_params)
        /*02d8*/ 	.word	0x00000022


	//----- nvinfo : EIATTR_FRAME_SIZE
	.align		4
.L_161:
        /*02dc*/ 	.byte	0x04, 0x11
        /*02de*/ 	.short	(.L_163 - .L_162)
	.align		4
.L_162:
        /*02e0*/ 	.word	index@(_Z35group_norm_nhwc_fwd_one_pass_kernelI11Bf16IOBf16WLi128ELi32ELi512EEv26Group_norm_nhwc_fwd_params)
        /*02e4*/ 	.word	0x00000000


	//----- nvinfo : EIATTR_REGCOUNT
	.align		4
.L_163:
        /*02e8*/ 	.byte	0x04, 0x2f
        /*02ea*/ 	.short	(.L_165 - .L_164)
	.align		4
.L_164:
        /*02ec*/ 	.word	index@(_Z35group_norm_nhwc_fwd_one_pass_kernelI11Bf16IOBf16WLi64ELi32ELi512EEv26Group_norm_nhwc_fwd_params)
        /*02f0*/ 	.word	0x00000020


	//----- nvinfo : EIATTR_FRAME_SIZE
	.align		4
.L_165:
        /*02f4*/ 	.byte	0x04, 0x11
        /*02f6*/ 	.short	(.L_167 - .L_166)
	.align		4
.L_166:
        /*02f8*/ 	.word	index@(_Z35group_norm_nhwc_fwd_one_pass_kernelI11Bf16IOBf16WLi64ELi32ELi512EEv26Group_norm_nhwc_fwd_params)
        /*02fc*/ 	.word	0x00000000


	//----- nvinfo : EIATTR_REGCOUNT
	.align		4
.L_167:
        /*0300*/ 	.byte	0x04, 0x2f
        /*0302*/ 	.short	(.L_169 - .L_168)
	.align		4
.L_168:
        /*0304*/ 	.word	index@(_Z35group_norm_nhwc_fwd_one_pass_kernelI11Bf16IOFp32WLi512ELi32ELi512EEv26Group_norm_nhwc_fwd_params)
        /*0308*/ 	.word	0x0000005e


	//----- nvinfo : EIATTR_FRAME_SIZE
	.align		4
.L_169:
        /*030c*/ 	.byte	0x04, 0x11
        /*030e*/ 	.short	(.L_171 - .L_170)
	.align		4
.L_170:
        /*0310*/ 	.word	index@(_Z35group_norm_nhwc_fwd_one_pass_kernelI11Bf16IOFp32WLi512ELi32ELi512EEv26Group_norm_nhwc_fwd_params)
        /*0314*/ 	.word	0x00000000


	//----- nvinfo : EIATTR_REGCOUNT
	.align		4
.L_171:
        /*0318*/ 	.byte	0x04, 0x2f
        /*031a*/ 	.short	(.L_173 - .L_172)
	.align		4
.L_172:
        /*031c*/ 	.word	index@(_Z35group_norm_nhwc_fwd_one_pass_kernelI11Bf16IOFp32WLi256ELi32ELi512EEv26Group_norm_nhwc_fwd_params)
        /*0320*/ 	.word	0x0000003f


	//----- nvinfo : EIATTR_FRAME_SIZE
	.align		4
.L_173:
        /*0324*/ 	.byte	0x04, 0x11
        /*0326*/ 	.short	(.L_175 - .L_174)
	.align		4
.L_174:
        /*0328*/ 	.word	index@(_Z35group_norm_nhwc_fwd_one_pass_kernelI11Bf16IOFp32WLi256ELi32ELi512EEv26Group_norm_nhwc_fwd_params)
        /*032c*/ 	.word	0x00000000


	//----- nvinfo : EIATTR_REGCOUNT
	.align		4
.L_175:
        /*0330*/ 	.byte	0x04, 0x2f
        /*0332*/ 	.short	(.L_177 - .L_176)
	.align		4
.L_176:
        /*0334*/ 	.word	index@(_Z35group_norm_nhwc_fwd_one_pass_kernelI11Bf16IOFp32WLi128ELi32ELi512EEv26Group_norm_nhwc_fwd_params)
        /*0338*/ 	.word	0x00000020


	//----- nvinfo : EIATTR_FRAME_SIZE
	.align		4
.L_177:
        /*033c*/ 	.byte	0x04, 0x11
        /*033e*/ 	.short	(.L_179 - .L_178)
	.align		4
.L_178:
        /*0340*/ 	.word	index@(_Z35group_norm_nhwc_fwd_one_pass_kernelI11Bf16IOFp32WLi128ELi32ELi512EEv26Group_norm_nhwc_fwd_params)
        /*0344*/ 	.word	0x00000000


	//----- nvinfo : EIATTR_REGCOUNT
	.align		4
.L_179:
        /*0348*/ 	.byte	0x04, 0x2f
        /*034a*/ 	.short	(.L_181 - .L_180)
	.align		4
.L_180:
        /*034c*/ 	.word	index@(_Z35group_norm_nhwc_fwd_one_pass_kernelI11Bf16IOFp32WLi64ELi32ELi512EEv26Group_norm_nhwc_fwd_params)
        /*0350*/ 	.word	0x00000020


	//----- nvinfo : EIATTR_FRAME_SIZE
	.align		4
.L_181:
        /*0354*/ 	.byte	0x04, 0x11
        /*0356*/ 	.short	(.L_183 - .L_182)
	.align		4
.L_182:
        /*0358*/ 	.word	index@(_Z35group_norm_nhwc_fwd_one_pass_kernelI11Bf16IOFp32WLi64ELi32ELi512EEv26Group_norm_nhwc_fwd_params)
        /*035c*/ 	.word	0x00000000


	//----- nvinfo : EIATTR_REGCOUNT
	.align		4
.L_183:
        /*0360*/ 	.byte	0x04, 0x2f
        /*0362*/ 	.short	(.L_185 - .L_184)
	.align		4
.L_184:
        /*0364*/ 	.word	index@(_Z35group_norm_nhwc_bwd_one_pass_kernelI11Fp32IOFp16WLi512ELi32ELi512EEv26Group_norm_nhwc_bwd_params)
        /*0368*/ 	.word	0x00000080


	//----- nvinfo : EIATTR_FRAME_SIZE
	.align		4
.L_185:
        /*036c*/ 	.byte	0x04, 0x11
        /*036e*/ 	.short	(.L_187 - .L_186)
	.align		4
.L_186:
        /*0370*/ 	.word	index@(_Z35group_norm_nhwc_bwd_one_pass_kernelI11Fp32IOFp16WLi512ELi32ELi512EEv26Group_norm_nhwc_bwd_params)
        /*0374*/ 	.word	0x00000000


	//----- nvinfo : EIATTR_REGCOUNT
	.align		4
.L_187:
        /*0378*/ 	.byte	0x04, 0x2f
        /*037a*/ 	.short	(.L_189 - .L_188)
	.align		4
.L_188:
        /*037c*/ 	.word	index@(_Z35group_norm_nhwc_bwd_one_pass_kernelI11Fp32IOFp16WLi256ELi32ELi512EEv26Group_norm_nhwc_bwd_params)
        /*0380*/ 	.word	0x00000078


	//----- nvinfo : EIATTR_FRAME_SIZE
	.align		4
.L_189:
        /*0384*/ 	.byte	0x04, 0x11
        /*0386*/ 	.short	(.L_191 - .L_190)
	.align		4
.L_190:
        /*0388*/ 	.word	index@(_Z35group_norm_nhwc_bwd_one_pass_kernelI11Fp32IOFp16WLi256ELi32ELi512EEv26Group_norm_nhwc_bwd_params)
        /*038c*/ 	.word	0x00000000


	//----- nvinfo : EIATTR_REGCOUNT
	.align		4
.L_191:
        /*0390*/ 	.byte	0x04, 0x2f
        /*0392*/ 	.short	(.L_193 - .L_192)
	.align		4
.L_192:
        /*0394*/ 	.word	index@(_Z35group_norm_nhwc_bwd_one_pass_kernelI11Fp32IOFp16WLi128ELi32ELi512EEv26Group_norm_nhwc_bwd_params)
        /*0398*/ 	.word	0x00000040


	//----- nvinfo : EIATTR_FRAME_SIZE
	.align		4
.L_193:
        /*039c*/ 	.byte	0x04, 0x11
        /*039e*/ 	.short	(.L_195 - .L_194)
	.align		4
.L_194:
        /*03a0*/ 	.word	index@(_Z35group_norm_nhwc_bwd_one_pass_kernelI11Fp32IOFp16WLi128ELi32ELi512EEv26Group_norm_nhwc_bwd_params)
        /*03a4*/ 	.word	0x00000000


	//----- nvinfo : EIATTR_REGCOUNT
	.align		4
.L_195:
        /*03a8*/ 	.byte	0x04, 0x2f
        /*03aa*/ 	.short	(.L_197 - .L_196)
	.align		4
.L_196:
        /*03ac*/ 	.word	index@(_Z35group_norm_nhwc_bwd_one_pass_kernelI11Fp32IOFp16WLi64ELi32ELi512EEv26Group_norm_nhwc_bwd_params)
        /*03b0*/ 	.word	0x00000040


	//----- nvinfo : EIATTR_FRAME_SIZE
	.align		4
.L_197:
        /*03b4*/ 	.byte	0x04, 0x11
        /*03b6*/ 	.short	(.L_199 - .L_198)
	.align		4
.L_198:
        /*03b8*/ 	.word	index@(_Z35group_norm_nhwc_bwd_one_pass_kernelI11Fp32IOFp16WLi64ELi32ELi512EEv26Group_norm_nhwc_bwd_params)
        /*03bc*/ 	.word	0x00000000


	//----- nvinfo : EIATTR_REGCOUNT
	.align		4
.L_199:
        /*03c0*/ 	.byte	0x04, 0x2f
        /*03c2*/ 	.short	(.L_201 - .L_200)
	.align		4
.L_200:
        /*03c4*/ 	.word	index@(_Z35group_norm_nhwc_bwd_one_pass_kernelI11Fp32IOBf16WLi512ELi32ELi512EEv26Group_norm_nhwc_bwd_params)
        /*03c8*/ 	.word	0x00000080


	//----- nvinfo : EIATTR_FRAME_SIZE
	.align		4
.L_201:
        /*03cc*/ 	.byte	0x04, 0x11
        /*03ce*/ 	.short	(.L_203 - .L_202)
	.align		4
.L_202:
        /*03d0*/ 	.word	index@(_Z35group_norm_nhwc_bwd_one_pass_kernelI11Fp32IOBf16WLi512ELi32ELi512EEv26Group_norm_nhwc_bwd_params)
        /*03d4*/ 	.word	0x00000000


	//----- nvinfo : EIATTR_REGCOUNT
	.align		4
.L_203:
        /*03d8*/ 	.byte	0x04, 0x2f
        /*03da*/ 	.short	(.L_205 - .L_204)
	.align		4
.L_204:
        /*03dc*/ 	.word	index@(_Z35group_norm_nhwc_bwd_one_pass_kernelI11Fp32IOBf16WLi256ELi32ELi512EEv26Group_norm_nhwc_bwd_params)
        /*03e0*/ 	.word	0x00000078


	//----- nvinfo : EIATTR_FRAME_SIZE
	.align		4
.L_205:
        /*03e4*/ 	.byte	0x04, 0x11
        /*03e6*/ 	.short	(.L_207 - .L_206)
	.align		4
.L_206:
        /*03e8*/ 	.word	index@(_Z35group_norm_nhwc_bwd_one_pass_kernelI11Fp32IOBf16WLi256ELi32ELi512EEv26Group_norm_nhwc_bwd_params)
        /*03ec*/ 	.word	0x00000000


	//----- nvinfo : EIATTR_REGCOUNT
	.align		4
.L_207:
        /*03f0*/ 	.byte	0x04, 0x2f
        /*03f2*/ 	.short	(.L_209 - .L_208)
	.align		4
.L_208:
        /*03f4*/ 	.word	index@(_Z35group_norm_nhwc_bwd_one_pass_kernelI11Fp32IOBf16WLi128ELi32ELi512EEv26Group_norm_nhwc_bwd_params)
        /*03f8*/ 	.word	0x00000040


	//----- nvinfo : EIATTR_FRAME_SIZE
	.align		4
.L_209:
        /*03fc*/ 	.byte	0x04, 0x11
        /*03fe*/ 	.short	(.L_211 - .L_210)
	.align		4
.L_210:
        /*0400*/ 	.word	index@(_Z35group_norm_nhwc_bwd_one_pass_kernelI11Fp32IOBf16WLi128ELi32ELi512EEv26Group_norm_nhwc_bwd_params)
        /*0404*/ 	.word	0x00000000


	//----- nvinfo : EIATTR_REGCOUNT
	.align		4
.L_211:
        /*0408*/ 	.byte	0x04, 0x2f
        /*040a*/ 	.short	(.L_213 - .L_212)
	.align		4
.L_212:
        /*040c*/ 	.word	index@(_Z35group_norm_nhwc_bwd_one_pass_kernelI11Fp32IOBf16WLi64ELi32ELi512EEv26Group_norm_nhwc_bwd_params)
        /*0410*/ 	.word	0x00000040


	//----- nvinfo : EIATTR_FRAME_SIZE
	.align		4
.L_213:
        /*0414*/ 	.byte	0x04, 0x11
        /*0416*/ 	.short	(.L_215 - .L_214)
	.align		4
.L_214:
        /*0418*/ 	.word	index@(_Z35group_norm_nhwc_bwd_one_pass_kernelI11Fp32IOBf16WLi64ELi32ELi512EEv26Group_norm_nhwc_bwd_params)
        /*041c*/ 	.word	0x00000000


	//----- nvinfo : EIATTR_REGCOUNT
	.align		4
.L_215:
        /*0420*/ 	.byte	0x04, 0x2f
        /*0422*/ 	.short	(.L_217 - .L_216)
	.align		4
.L_216:
        /*0424*/ 	.word	index@(_Z35group_norm_nhwc_bwd_one_pass_kernelI11Fp32IOFp32WLi512ELi32ELi512EEv26Group_norm_nhwc_bwd_params)
        /*0428*/ 	.word	0x00000080


	//----- nvinfo : EIATTR_FRAME_SIZE
	.align		4
.L_217:
        /*042c*/ 	.byte	0x04, 0x11
        /*042e*/ 	.short	(.L_219 - .L_218)
	.align		4
.L_218:
        /*0430*/ 	.word	index@(_Z35group_norm_nhwc_bwd_one_pass_kernelI11Fp32IOFp32WLi512ELi32ELi512EEv26Group_norm_nhwc_bwd_params)
        /*0434*/ 	.word	0x00000000


	//----- nvinfo : EIATTR_REGCOUNT
	.align		4
.L_219:
        /*0438*/ 	.byte	0x04, 0x2f
        /*043a*/ 	.short	(.L_221 - .L_220)
	.align		4
.L_220:
        /*043c*/ 	.word	index@(_Z35group_norm_nhwc_bwd_one_pass_kernelI11Fp32IOFp32WLi256ELi32ELi512EEv26Group_norm_nhwc_bwd_params)
        /*0440*/ 	.word	0x00000078


	//----- nvinfo : EIATTR_FRAME_SIZE
	.align		4
.L_221:
        /*0444*/ 	.byte	0x04, 0x11
        /*0446*/ 	.short	(.L_223 - .L_222)
	.align		4
.L_222:
        /*0448*/ 	.word	index@(_Z35group_norm_nhwc_bwd_one_pass_kernelI11Fp32IOFp32WLi256ELi32ELi512EEv26Group_norm_nhwc_bwd_params)
        /*044c*/ 	.word	0x00000000


	//----- nvinfo : EIATTR_REGCOUNT
	.align		4
.L_223:
        /*0450*/ 	.byte	0x04, 0x2f
        /*0452*/ 	.short	(.L_225 - .L_224)
	.align		4
.L_224:
        /*0454*/ 	.word	index@(_Z35group_norm_nhwc_bwd_one_pass_kernelI11Fp32IOFp32WLi128ELi32ELi512EEv26Group_norm_nhwc_bwd_params)
        /*0458*/ 	.word	0x00000040


	//----- nvinfo : EIATTR_FRAME_SIZE
	.align		4
.L_225:
        /*045c*/ 	.byte	0x04, 0x11
        /*045e*/ 	.short	(.L_227 - .L_226)
	.align		4
.L_226:
        /*0460*/ 	.word	index@(_Z35group_norm_nhwc_bwd_one_pass_kernelI11Fp32IOFp32WLi128ELi32ELi512EEv26Group_norm_nhwc_bwd_params)
        /*0464*/ 	.word	0x00000000


	//----- nvinfo : EIATTR_REGCOUNT
	.align		4
.L_227:
        /*0468*/ 	.byte	0x04, 0x2f
        /*046a*/ 	.short	(.L_229 - .L_228)
	.align		4
.L_228:
        /*046c*/ 	.word	index@(_Z35group_norm_nhwc_bwd_one_pass_kernelI11Fp32IOFp32WLi64ELi32ELi512EEv26Group_norm_nhwc_bwd_params)
        /*0470*/ 	.word	0x00000040


	//----- nvinfo : EIATTR_FRAME_SIZE
	.align		4
.L_229:
        /*0474*/ 	.byte	0x04, 0x11
        /*0476*/ 	.short	(.L_231 - .L_230)
	.align		4
.L_230:
        /*0478*/ 	.word	index@(_Z35group_norm_nhwc_bwd_one_pass_kernelI11Fp32IOFp32WLi64ELi32ELi512EEv26Group_norm_nhwc_bwd_params)
        /*047c*/ 	.word	0x00000000


	//----- nvinfo : EIATTR_REGCOUNT
	.align		4
.L_231:
        /*0480*/ 	.byte	0x04, 0x2f
        /*0482*/ 	.short	(.L_233 - .L_232)
	.align		4
.L_232:
        /*0484*/ 	.word	index@(_Z35group_norm_nhwc_bwd_one_pass_kernelI11Fp16IOFp16WLi512ELi32ELi512EEv26Group_norm_nhwc_bwd_params)
        /*0488*/ 	.word	0x00000080


	//----- nvinfo : EIATTR_FRAME_SIZE
	.align		4
.L_233:
        /*048c*/ 	.byte	0x04, 0x11
        /*048e*/ 	.short	(.L_235 - .L_234)
	.align		4
.L_234:
        /*0490*/ 	.word	index@(_Z35group_norm_nhwc_bwd_one_pass_kernelI11Fp16IOFp16WLi512ELi32ELi512EEv26Group_norm_nhwc_bwd_params)
        /*0494*/ 	.word	0x00000000


	//----- nvinfo : EIATTR_REGCOUNT
	.align		4
.L_235:
        /*0498*/ 	.byte	0x04, 0x2f
        /*049a*/ 	.short	(.L_237 - .L_236)
	.align		4
.L_236:
        /*049c*/ 	.word	index@(_Z35group_norm_nhwc_bwd_one_pass_kernelI11Fp16IOFp16WLi256ELi32ELi512EEv26Group_norm_nhwc_bwd_params)
        /*04a0*/ 	.word	0x00000040


	//----- nvinfo : EIATTR_FRAME_SIZE
	.align		4
.L_237:
        /*04a4*/ 	.byte	0x04, 0x11
        /*04a6*/ 	.short	(.L_239 - .L_238)
	.align		4
.L_238:
        /*04a8*/ 	.word	index@(_Z35group_norm_nhwc_bwd_one_pass_kernelI11Fp16IOFp16WLi256ELi32ELi512EEv26Group_norm_nhwc_bwd_params)
        /*04ac*/ 	.word	0x00000008


	//----- nvinfo : EIATTR_REGCOUNT
	.align		4
.L_239:
        /*04b0*/ 	.byte	0x04, 0x2f
        /*04b2*/ 	.short	(.L_241 - .L_240)
	.align		4
.L_240:
        /*04b4*/ 	.word	index@(_Z35group_norm_nhwc_bwd_one_pass_kernelI11Fp16IOFp16WLi128ELi32ELi512EEv26Group_norm_nhwc_bwd_params)
        /*04b8*/ 	.word	0x00000033


	//----- nvinfo : EIATTR_FRAME_SIZE
	.align		4
.L_241:
        /*04bc*/ 	.byte	0x04, 0x11
        /*04be*/ 	.short	(.L_243 - .L_242)
	.align		4
.L_242:
        /*04c0*/ 	.word	index@(_Z35group_norm_nhwc_bwd_one_pass_kernelI11Fp16IOFp16WLi128ELi32ELi512EEv26Group_norm_nhwc_bwd_params)
        /*04c4*/ 	.word	0x00000000


	//----- nvinfo : EIATTR_REGCOUNT
	.align		4
.L_243:
        /*04c8*/ 	.byte	0x04, 0x2f
        /*04ca*/ 	.short	(.L_245 - .L_244)
	.align		4
.L_244:
        /*04cc*/ 	.word	index@(_Z35group_norm_nhwc_bwd_one_pass_kernelI11Fp16IOFp16WLi64ELi32ELi512EEv26Group_norm_nhwc_bwd_params)
        /*04d0*/ 	.word	0x00000034


	//----- nvinfo : EIATTR_FRAME_SIZE
	.align		4
.L_245:
        /*04d4*/ 	.byte	0x04, 0x11
        /*04d6*/ 	.short	(.L_247 - .L_246)
	.align		4
.L_246:
        /*04d8*/ 	.word	index@(_Z35group_norm_nhwc_bwd_one_pass_kernelI11Fp16IOFp16WLi64ELi32ELi512EEv26Group_norm_nhwc_bwd_params)
        /*04dc*/ 	.word	0x00000000


	//----- nvinfo : EIATTR_REGCOUNT
	.align		4
.L_247:
        /*04e0*/ 	.byte	0x04, 0x2f
        /*04e2*/ 	.short	(.L_249 - .L_248)
	.align		4
.L_248:
        /*04e4*/ 	.word	index@(_Z35group_norm_nhwc_bwd_one_pass_kernelI11Fp16IOBf16WLi512ELi32ELi512EEv26Group_norm_nhwc_bwd_params)
        /*04e8*/ 	.word	0x00000080


	//----- nvinfo : EIATTR_FRAME_SIZE
	.align		4
.L_249:
        /*04ec*/ 	.byte	0x04, 0x11
        /*04ee*/ 	.short	(.L_251 - .L_250)
	.align		4
.L_250:
        /*04f0*/ 	.word	index@(_Z35group_norm_nhwc_bwd_one_pass_kernelI11Fp16IOBf16WLi512ELi32ELi512EEv26Group_norm_nhwc_bwd_params)
        /*04f4*/ 	.word	0x00000000


	//----- nvinfo : EIATTR_REGCOUNT
	.align		4
.L_251:
        /*04f8*/ 	.byte	0x04, 0x2f
        /*04fa*/ 	.short	(.L_253 - .L_252)
	.align		4
.L_252:
        /*04fc*/ 	.word	index@(_Z35group_norm_nhwc_bwd_one_pass_kernelI11Fp16IOBf16WLi256ELi32ELi512EEv26Group_norm_nhwc_bwd_params)
        /*0500*/ 	.word	0x00000040


	//----- nvinfo : EIATTR_FRAME_SIZE
	.align		4
.L_253:
        /*0504*/ 	.byte	0x04, 0x11
        /*0506*/ 	.short	(.L_255 - .L_254)
	.align		4
.L_254:
        /*0508*/ 	.word	index@(_Z35group_norm_nhwc_bwd_one_pass_kernelI11Fp16IOBf16WLi256ELi32ELi512EEv26Group_norm_nhwc_bwd_params)
        /*050c*/ 	.word	0x00000008


	//----- nvinfo : EIATTR_REGCOUNT
	.align		4
.L_255:
        /*0510*/ 	.byte	0x04, 0x2f
        /*0512*/ 	.short	(.L_257 - .L_256)
	.align		4
.L_256:
        /*0514*/ 	.word	index@(_Z35group_norm_nhwc_bwd_one_pass_kernelI11Fp16IOBf16WLi128ELi32ELi512EEv26Group_norm_nhwc_bwd_params)
        /*0518*/ 	.word	0x00000033


	//----- nvinfo : EIATTR_FRAME_SIZE
	.align		4
.L_257:
        /*051c*/ 	.byte	0x04, 0x11
        /*051e*/ 	.short	(.L_259 - .L_258)
	.align		4
.L_258:
        /*0520*/ 	.word	index@(_Z35group_norm_nhwc_bwd_one_pass_kernelI11Fp16IOBf16WLi128ELi32ELi512EEv26Group_norm_nhwc_bwd_params)
        /*0524*/ 	.word	0x00000000


	//----- nvinfo : EIATTR_REGCOUNT
	.align		4
.L_259:
        /*0528*/ 	.byte	0x04, 0x2f
        /*052a*/ 	.short	(.L_261 - .L_260)
	.align		4
.L_260:
        /*052c*/ 	.word	index@(_Z35group_norm_nhwc_bwd_one_pass_kernelI11Fp16IOBf16WLi64ELi32ELi512EEv26Group_norm_nhwc_bwd_params)
        /*0530*/ 	.word	0x00000034


	//----- nvinfo : EIATTR_FRAME_SIZE
	.align		4
.L_261:
        /*0534*/ 	.byte	0x04, 0x11
        /*0536*/ 	.short	(.L_263 - .L_262)
	.align		4
.L_262:
        /*0538*/ 	.word	index@(_Z35group_norm_nhwc_bwd_one_pass_kernelI11Fp16IOBf16WLi64ELi32ELi512EEv26Group_norm_nhwc_bwd_params)
        /*053c*/ 	.word	0x00000000


	//----- nvinfo : EIATTR_REGCOUNT
	.align		4
.L_263:
        /*0540*/ 	.byte	0x04, 0x2f
        /*0542*/ 	.short	(.L_265 - .L_264)
	.align		4
.L_264:
        /*0544*/ 	.word	index@(_Z35group_norm_nhwc_bwd_one_pass_kernelI11Fp16IOFp32WLi512ELi32ELi512EEv26Group_norm_nhwc_bwd_params)
        /*0548*/ 	.word	0x00000080


	//----- nvinfo : EIATTR_FRAME_SIZE
	.align		4
.L_265:
        /*054c*/ 	.byte	0x04, 0x11
        /*054e*/ 	.short	(.L_267 - .L_266)
	.align		4
.L_266:
        /*0550*/ 	.word	index@(_Z35group_norm_nhwc_bwd_one_pass_kernelI11Fp16IOFp32WLi512ELi32ELi512EEv26Group_norm_nhwc_bwd_params)
        /*0554*/ 	.word	0x00000000


	//----- nvinfo : EIATTR_REGCOUNT
	.align		4
.L_267:
        /*0558*/ 	.byte	0x04, 0x2f
        /*055a*/ 	.short	(.L_269 - .L_268)
	.align		4
.L_268:
        /*055c*/ 	.word	index@(_Z35group_norm_nhwc_bwd_one_pass_kernelI11Fp16IOFp32WLi256ELi32ELi512EEv26Group_norm_nhwc_bwd_params)
        /*0560*/ 	.word	0x00000040


	//----- nvinfo : EIATTR_FRAME_SIZE
	.align		4
.L_269:
        /*0564*/ 	.byte	0x04, 0x11
        /*0566*/ 	.short	(.L_271 - .L_270)
	.align		4
.L_270:
        /*0568*/ 	.word	index@(_Z35group_norm_nhwc_bwd_one_pass_kernelI11Fp16IOFp32WLi256ELi32ELi512EEv26Group_norm_nhwc_bwd_params)
        /*056c*/ 	.word	0x00000008


	//----- nvinfo : EIATTR_REGCOUNT
	.align		4
.L_271:
        /*0570*/ 	.byte	0x04, 0x2f
        /*0572*/ 	.short	(.L_273 - .L_272)
	.align		4
.L_272:
        /*0574*/ 	.word	index@(_Z35group_norm_nhwc_bwd_one_pass_kernelI11Fp16IOFp32WLi128ELi32ELi512EEv26Group_norm_nhwc_bwd_params)
        /*0578*/ 	.word	0x00000033


	//----- nvinfo : EIATTR_FRAME_SIZE
	.align		4
.L_273:
        /*057c*/ 	.byte	0x04, 0x11
        /*057e*/ 	.short	(.L_275 - .L_274)
	.align		4
.L_274:
        /*0580*/ 	.word	index@(_Z35group_norm_nhwc_bwd_one_pass_kernelI11Fp16IOFp32WLi128ELi32ELi512EEv26Group_norm_nhwc_bwd_params)
        /*0584*/ 	.word	0x00000000


	//----- nvinfo : EIATTR_REGCOUNT
	.align		4
.L_275:
        /*0588*/ 	.byte	0x04, 0x2f
        /*058a*/ 	.short	(.L_277 - .L_276)
	.align		4
.L_276:
        /*058c*/ 	.word	index@(_Z35group_norm_nhwc_bwd_one_pass_kernelI11Fp16IOFp32WLi64ELi32ELi512EEv26Group_norm_nhwc_bwd_params)
        /*0590*/ 	.word	0x00000032


	//----- nvinfo : EIATTR_FRAME_SIZE
	.align		4
.L_277:
        /*0594*/ 	.byte	0x04, 0x11
        /*0596*/ 	.short	(.L_279 - .L_278)
	.align		4
.L_278:
        /*0598*/ 	.word	index@(_Z35group_norm_nhwc_bwd_one_pass_kernelI11Fp16IOFp32WLi64ELi32ELi512EEv26Group_norm_nhwc_bwd_params)
        /*059c*/ 	.word	0x00000000


	//----- nvinfo : EIATTR_REGCOUNT
	.align		4
.L_279:
        /*05a0*/ 	.byte	0x04, 0x2f
        /*05a2*/ 	.short	(.L_281 - .L_280)
	.align		4
.L_280:
        /*05a4*/ 	.word	index@(_Z35group_norm_nhwc_bwd_one_pass_kernelI11Bf16IOFp16WLi512ELi32ELi512EEv26Group_norm_nhwc_bwd_params)
        /*05a8*/ 	.word	0x00000080


	//----- nvinfo : EIATTR_FRAME_SIZE
	.align		4
.L_281:
        /*05ac*/ 	.byte	0x04, 0x11
        /*05ae*/ 	.short	(.L_283 - .L_282)
	.align		4
.L_282:
        /*05b0*/ 	.word	index@(_Z35group_norm_nhwc_bwd_one_pass_kernelI11Bf16IOFp16WLi512ELi32ELi512EEv26Group_norm_nhwc_bwd_params)
        /*05b4*/ 	.word	0x00000000


	//----- nvinfo : EIATTR_REGCOUNT
	.align		4
.L_283:
        /*05b8*/ 	.byte	0x04, 0x2f
        /*05ba*/ 	.short	(.L_285 - .L_284)
	.align		4
.L_284:
        /*05bc*/ 	.word	index@(_Z35group_norm_nhwc_bwd_one_pass_kernelI11Bf16IOFp16WLi256ELi32ELi512EEv26Group_norm_nhwc_bwd_params)
        /*05c0*/ 	.word	0x00000040


	//----- nvinfo : EIATTR_FRAME_SIZE
	.align		4
.L_285:
        /*05c4*/ 	.byte	0x04, 0x11
        /*05c6*/ 	.short	(.L_287 - .L_286)
	.align		4
.L_286:
        /*05c8*/ 	.word	index@(_Z35group_norm_nhwc_bwd_one_pass_kernelI11Bf16IOFp16WLi256ELi32ELi512EEv26Group_norm_nhwc_bwd_params)
        /*05cc*/ 	.word	0x00000000


	//----- nvinfo : EIATTR_REGCOUNT
	.align		4
.L_287:
        /*05d0*/ 	.byte	0x04, 0x2f
        /*05d2*/ 	.short	(.L_289 - .L_288)
	.align		4
.L_288:
        /*05d4*/ 	.word	index@(_Z35group_norm_nhwc_bwd_one_pass_kernelI11Bf16IOFp16WLi128ELi32ELi512EEv26Group_norm_nhwc_bwd_params)
        /*05d8*/ 	.word	0x0000003f


	//----- nvinfo : EIATTR_FRAME_SIZE
	.align		4
.L_289:
        /*05dc*/ 	.byte	0x04, 0x11
        /*05de*/ 	.short	(.L_291 - .L_290)
	.align		4
.L_290:
        /*05e0*/ 	.word	index@(_Z35group_norm_nhwc_bwd_one_pass_kernelI11Bf16IOFp16WLi128ELi32ELi512EEv26Group_norm_nhwc_bwd_params)
        /*05e4*/ 	.word	0x00000000


	//----- nvinfo : EIATTR_REGCOUNT
	.align		4
.L_291:
        /*05e8*/ 	.byte	0x04, 0x2f
        /*05ea*/ 	.short	(.L_293 - .L_292)
	.align		4
.L_292:
        /*05ec*/ 	.word	index@(_Z35group_norm_nhwc_bwd_one_pass_kernelI11Bf16IOFp16WLi64ELi32ELi512EEv26Group_norm_nhwc_bwd_params)
        /*05f0*/ 	.word	0x00000040


	//----- nvinfo : EIATTR_FRAME_SIZE
	.align		4
.L_293:
        /*05f4*/ 	.byte	0x04, 0x11
        /*05f6*/ 	.short	(.L_295 - .L_294)
	.align		4
.L_294:
        /*05f8*/ 	.word	index@(_Z35group_norm_nhwc_bwd_one_pass_kernelI11Bf16IOFp16WLi64ELi32ELi512EEv26Group_norm_nhwc_bwd_params)
        /*05fc*/ 	.word	0x00000000


	//----- nvinfo : EIATTR_REGCOUNT
	.align		4
.L_295:
        /*0600*/ 	.byte	0x04, 0x2f
        /*0602*/ 	.short	(.L_297 - .L_296)
	.align		4
.L_296:
        /*0604*/ 	.word	index@(_Z35group_norm_nhwc_bwd_one_pass_kernelI11Bf16IOBf16WLi512ELi32ELi512EEv26Group_norm_nhwc_bwd_params)
        /*0608*/ 	.word	0x00000080


	//----- nvinfo : EIATTR_FRAME_SIZE
	.align		4
.L_297:
        /*060c*/ 	.byte	0x04, 0x11
        /*060e*/ 	.short	(.L_299 - .L_298)
	.align		4
.L_298:
        /*0610*/ 	.word	index@(_Z35group_norm_nhwc_bwd_one_pass_kernelI11Bf16IOBf16WLi512ELi32ELi512EEv26Group_norm_nhwc_bwd_params)
        /*0614*/ 	.word	0x00000000


	//----- nvinfo : EIATTR_REGCOUNT
	.align		4
.L_299:
        /*0618*/ 	.byte	0x04, 0x2f
        /*061a*/ 	.short	(.L_301 - .L_300)
	.align		4
.L_300:
        /*061c*/ 	.word	index@(_Z35group_norm_nhwc_bwd_one_pass_kernelI11Bf16IOBf16WLi256ELi32ELi512EEv26Group_norm_nhwc_bwd_params)
        /*0620*/ 	.word	0x00000040


	//----- nvinfo : EIATTR_FRAME_SIZE
	.align		4
.L_301:
        /*0624*/ 	.byte	0x04, 0x11
        /*0626*/ 	.short	(.L_303 - .L_302)
	.align		4
.L_302:
        /*0628*/ 	.word	index@(_Z35group_norm_nhwc_bwd_one_pass_kernelI11Bf16IOBf16WLi256ELi32ELi512EEv26Group_norm_nhwc_bwd_params)
        /*062c*/ 	.word	0x00000000


	//----- nvinfo : EIATTR_REGCOUNT
	.align		4
.L_303:
        /*0630*/ 	.byte	0x04, 0x2f
        /*0632*/ 	.short	(.L_305 - .L_304)
	.align		4
.L_304:
        /*0634*/ 	.word	index@(_Z35group_norm_nhwc_bwd_one_pass_kernelI11Bf16IOBf16WLi128ELi32ELi512EEv26Group_norm_nhwc_bwd_params)
        /*0638*/ 	.word	0x0000003f


	//----- nvinfo : EIATTR_FRAME_SIZE
	.align		4
.L_305:
        /*063c*/ 	.byte	0x04, 0x11
        /*063e*/ 	.short	(.L_307 - .L_306)
	.align		4
.L_306:
        /*0640*/ 	.word	index@(_Z35group_norm_nhwc_bwd_one_pass_kernelI11Bf16IOBf16WLi128ELi32ELi512EEv26Group_norm_nhwc_bwd_params)
        /*0644*/ 	.word	0x00000000


	//----- nvinfo : EIATTR_REGCOUNT
	.align		4
.L_307:
        /*0648*/ 	.byte	0x04, 0x2f
        /*064a*/ 	.short	(.L_309 - .L_308)
	.align		4
.L_308:
        /*064c*/ 	.word	index@(_Z35group_norm_nhwc_bwd_one_pass_kernelI11Bf16IOBf16WLi64ELi32ELi512EEv26Group_norm_nhwc_bwd_params)
        /*0650*/ 	.word	0x00000040


	//----- nvinfo : EIATTR_FRAME_SIZE
	.align		4
.L_309:
        /*0654*/ 	.byte	0x04, 0x11
        /*0656*/ 	.short	(.L_311 - .L_310)
	.align		4
.L_310:
        /*0658*/ 	.word	index@(_Z35group_norm_nhwc_bwd_one_pass_kernelI11Bf16IOBf16WLi64ELi32ELi512EEv26Group_norm_nhwc_bwd_params)
        /*065c*/ 	.word	0x00000000


	//----- nvinfo : EIATTR_REGCOUNT
	.align		4
.L_311:
        /*0660*/ 	.byte	0x04, 0x2f
        /*0662*/ 	.short	(.L_313 - .L_312)
	.align		4
.L_312:
        /*0664*/ 	.word	index@(_Z35group_norm_nhwc_bwd_one_pass_kernelI11Bf16IOFp32WLi512ELi32ELi512EEv26Group_norm_nhwc_bwd_params)
        /*0668*/ 	.word	0x00000080


	//----- nvinfo : EIATTR_FRAME_SIZE
	.align		4
.L_313:
        /*066c*/ 	.byte	0x04, 0x11
        /*066e*/ 	.short	(.L_315 - .L_314)
	.align		4
.L_314:
        /*0670*/ 	.word	index@(_Z35group_norm_nhwc_bwd_one_pass_kernelI11Bf16IOFp32WLi512ELi32ELi512EEv26Group_norm_nhwc_bwd_params)
        /*0674*/ 	.word	0x00000000


	//----- nvinfo : EIATTR_REGCOUNT
	.align		4
.L_315:
        /*0678*/ 	.byte	0x04, 0x2f
        /*067a*/ 	.short	(.L_317 - .L_316)
	.align		4
.L_316:
        /*067c*/ 	.word	index@(_Z35group_norm_nhwc_bwd_one_pass_kernelI11Bf16IOFp32WLi256ELi32ELi512EEv26Group_norm_nhwc_bwd_params)
        /*0680*/ 	.word	0x00000040


	//----- nvinfo : EIATTR_FRAME_SIZE
	.align		4
.L_317:
        /*0684*/ 	.byte	0x04, 0x11
        /*0686*/ 	.short	(.L_319 - .L_318)
	.align		4
.L_318:
        /*0688*/ 	.word	index@(_Z35group_norm_nhwc_bwd_one_pass_kernelI11Bf16IOFp32WLi256ELi32ELi512EEv26Group_norm_nhwc_bwd_params)
        /*068c*/ 	.word	0x00000000


	//----- nvinfo : EIATTR_REGCOUNT
	.align		4
.L_319:
        /*0690*/ 	.byte	0x04, 0x2f
        /*0692*/ 	.short	(.L_321 - .L_320)
	.align		4
.L_320:
        /*0694*/ 	.word	index@(_Z35group_norm_nhwc_bwd_one_pass_kernelI11Bf16IOFp32WLi128ELi32ELi512EEv26Group_norm_nhwc_bwd_params)
        /*0698*/ 	.word	0x00000040


	//----- nvinfo : EIATTR_FRAME_SIZE
	.align		4
.L_321:
        /*069c*/ 	.byte	0x04, 0x11
        /*069e*/ 	.short	(.L_323 - .L_322)
	.align		4
.L_322:
        /*06a0*/ 	.word	index@(_Z35group_norm_nhwc_bwd_one_pass_kernelI11Bf16IOFp32WLi128ELi32ELi512EEv26Group_norm_nhwc_bwd_params)
        /*06a4*/ 	.word	0x00000000


	//----- nvinfo : EIATTR_REGCOUNT
	.align		4
.L_323:
        /*06a8*/ 	.byte	0x04, 0x2f
        /*06aa*/ 	.short	(.L_325 - .L_324)
	.align		4
.L_324:
        /*06ac*/ 	.word	index@(_Z35group_norm_nhwc_bwd_one_pass_kernelI11Bf16IOFp32WLi64ELi32ELi512EEv26Group_norm_nhwc_bwd_params)
        /*06b0*/ 	.word	0x00000040


	//----- nvinfo : EIATTR_FRAME_SIZE
	.align		4
.L_325:
        /*06b4*/ 	.byte	0x04, 0x11
        /*06b6*/ 	.short	(.L_327 - .L_326)
	.align		4
.L_326:
        /*06b8*/ 	.word	index@(_Z35group_norm_nhwc_bwd_one_pass_kernelI11Bf16IOFp32WLi64ELi32ELi512EEv26Group_norm_nhwc_bwd_params)
        /*06bc*/ 	.word	0x00000000


	//----- nvinfo : EIATTR_REGCOUNT
	.align		4
.L_327:
        /*06c0*/ 	.byte	0x04, 0x2f
        /*06c2*/ 	.short	(.L_329 - .L_328)
	.align		4
.L_328:
        /*06c4*/ 	.word	index@(_ZN3cub17CUB_300001_SM_9006detail11EmptyKernelIvEEvv)
        /*06c8*/ 	.word	0x00000004


	//----- nvinfo : EIATTR_FRAME_SIZE
	.align		4
.L_329:
        /*06cc*/ 	.byte	0x04, 0x11
        /*06ce*/ 	.short	(.L_331 - .L_330)
	.align		4
.L_330:
        /*06d0*/ 	.word	index@(_ZN3cub17CUB_300001_SM_9006detail11EmptyKernelIvEEvv)
        /*06d4*/ 	.word	0x00000000


	//----- nvinfo : EIATTR_MIN_STACK_SIZE
	.align		4
.L_331:
        /*06d8*/ 	.byte	0x04, 0x12
        /*06da*/ 	.short	(.L_333 - .L_332)
	.align		4
.L_332:
        /*06dc*/ 	.word	index@(_ZN3cub17CUB_300001_SM_9006detail11EmptyKernelIvEEvv)
        /*06e0*/ 	.word	0x00000000


	//----- nvinfo : EIATTR_MIN_STACK_SIZE
	.align		4
.L_333:
        /*06e4*/ 	.byte	0x04, 0x12
        /*06e6*/ 	.short	(.L_335 - .L_334)
	.align		4
.L_334:
        /*06e8*/ 	.word	index@(_Z35group_norm_nhwc_bwd_one_pass_kernelI11Bf16IOFp32WLi64ELi32ELi512EEv26Group_norm_nhwc_bwd_params)
        /*06ec*/ 	.word	0x00000000


	//----- nvinfo : EIATTR_MIN_STACK_SIZE
	.align		4
.L_335:
        /*06f0*/ 	.byte	0x04, 0x12
        /*06f2*/ 	.short	(.L_337 - .L_336)
	.align		4
.L_336:
        /*06f4*/ 	.word	index@(_Z35group_norm_nhwc_bwd_one_pass_kernelI11Bf16IOFp32WLi128ELi32ELi512EEv26Group_norm_nhwc_bwd_params)
        /*06f8*/ 	.word	0x00000000


	//----- nvinfo : EIATTR_MIN_STACK_SIZE
	.align		4
.L_337:
        /*06fc*/ 	.byte	0x04, 0x12
        /*06fe*/ 	.short	(.L_339 - .L_338)
	.align		4
.L_338:
        /*0700*/ 	.word	index@(_Z35group_norm_nhwc_bwd_one_pass_kernelI11Bf16IOFp32WLi256ELi32ELi512EEv26Group_norm_nhwc_bwd_params)
        /*0704*/ 	.word	0x00000000


	//----- nvinfo : EIATTR_MIN_STACK_SIZE
	.align		4
.L_339:
        /*0708*/ 	.byte	0x04, 0x12
        /*070a*/ 	.short	(.L_341 - .L_340)
	.align		4
.L_340:
        /*070c*/ 	.word	index@(_Z35group_norm_nhwc_bwd_one_pass_kernelI11Bf16IOFp32WLi512ELi32ELi512EEv26Group_norm_nhwc_bwd_params)
        /*0710*/ 	.word	0x00000000


	//----- nvinfo : EIATTR_MIN_STACK_SIZE
	.align		4
.L_341:
        /*0714*/ 	.byte	0x04, 0x12
        /*0716*/ 	.short	(.L_343 - .L_342)
	.align		4
.L_342:
        /*0718*/ 	.word	index@(_Z35group_norm_nhwc_bwd_one_pass_kernelI11Bf16IOBf16WLi64ELi32ELi512EEv26Group_norm_nhwc_bwd_params)
        /*071c*/ 	.word	0x00000000


	//----- nvinfo : EIATTR_MIN_STACK_SIZE
	.align		4
.L_343:
        /*0720*/ 	.byte	0x04, 0x12
        /*0722*/ 	.short	(.L_345 - .L_344)
	.align		4
.L_344:
        /*0724*/ 	.word	index@(_Z35group_norm_nhwc_bwd_one_pass_kernelI11Bf16IOBf16WLi128ELi32ELi512EEv26Group_norm_nhwc_bwd_params)
        /*0728*/ 	.word	0x00000000


	//----- nvinfo : EIATTR_MIN_STACK_SIZE
	.align		4
.L_345:
        /*072c*/ 	.byte	0x04, 0x12
        /*072e*/ 	.short	(.L_347 - .L_346)
	.align		4
.L_346:
        /*0730*/ 	.word	index@(_Z35group_norm_nhwc_bwd_one_pass_kernelI11Bf16IOBf16WLi256ELi32ELi512EEv26Group_norm_nhwc_bwd_params)
        /*0734*/ 	.word	0x00000000


	//----- nvinfo : EIATTR_MIN_STACK_SIZE
	.align		4
.L_347:
        /*0738*/ 	.byte	0x04, 0x12
        /*073a*/ 	.short	(.L_349 - .L_348)
	.align		4
.L_348:
        /*073c*/ 	.word	index@(_Z35group_norm_nhwc_bwd_one_pass_kernelI11Bf16IOBf16WLi512ELi32ELi512EEv26Group_norm_nhwc_bwd_params)
        /*0740*/ 	.word	0x00000000


	//----- nvinfo : EIATTR_MIN_STACK_SIZE
	.align		4
.L_349:
        /*0744*/ 	.byte	0x04, 0x12
        /*0746*/ 	.short	(.L_351 - .L_350)
	.align		4
.L_350:
        /*0748*/ 	.word	index@(_Z35group_norm_nhwc_bwd_one_pass_kernelI11Bf16IOFp16WLi64ELi32ELi512EEv26Group_norm_nhwc_bwd_params)
        /*074c*/ 	.word	0x00000000


	//----- nvinfo : EIATTR_MIN_STACK_SIZE
	.align		4
.L_351:
        /*0750*/ 	.byte	0x04, 0x12
        /*0752*/ 	.short	(.L_353 - .L_352)
	.align		4
.L_352:
        /*0754*/ 	.word	index@(_Z35group_norm_nhwc_bwd_one_pass_kernelI11Bf16IOFp16WLi128ELi32ELi512EEv26Group_norm_nhwc_bwd_params)
        /*0758*/ 	.word	0x00000000


	//----- nvinfo : EIATTR_MIN_STACK_SIZE
	.align		4
.L_353:
        /*075c*/ 	.byte	0x04, 0x12
        /*075e*/ 	.short	(.L_355 - .L_354)
	.align		4
.L_354:
        /*0760*/ 	.word	index@(_Z35group_norm_nhwc_bwd_one_pass_kernelI11Bf16IOFp16WLi256ELi32ELi512EEv26Group_norm_nhwc_bwd_params)
        /*0764*/ 	.word	0x00000000


	//----- nvinfo : EIATTR_MIN_STACK_SIZE
	.align		4
.L_355:
        /*0768*/ 	.byte	0x04, 0x12
        /*076a*/ 	.short	(.L_357 - .L_356)
	.align		4
.L_356:
        /*076c*/ 	.word	index@(_Z35group_norm_nhwc_bwd_one_pass_kernelI11Bf16IOFp16WLi512ELi32ELi512EEv26Group_norm_nhwc_bwd_params)
        /*0770*/ 	.word	0x00000000


	//----- nvinfo : EIATTR_MIN_STACK_SIZE
	.align		4
.L_357:
        /*0774*/ 	.byte	0x04, 0x12
        /*0776*/ 	.short	(.L_359 - .L_358)
	.align		4
.L_358:
        /*0778*/ 	.word	index@(_Z35group_norm_nhwc_bwd_one_pass_kernelI11Fp16IOFp32WLi64ELi32ELi512EEv26Group_norm_nhwc_bwd_params)
        /*077c*/ 	.word	0x00000000


	//----- nvinfo : EIATTR_MIN_STACK_SIZE
	.align		4
.L_359:
        /*0780*/ 	.byte	0x04, 0x12
        /*0782*/ 	.short	(.L_361 - .L_360)
	.align		4
.L_360:
        /*0784*/ 	.word	index@(_Z35group_norm_nhwc_bwd_one_pass_kernelI11Fp16IOFp32WLi128ELi32ELi512EEv26Group_norm_nhwc_bwd_params)
        /*0788*/ 	.word	0x00000000


	//----- nvinfo : EIATTR_MIN_STACK_SIZE
	.align		4
.L_361:
        /*078c*/ 	.byte	0x04, 0x12
        /*078e*/ 	.short	(.L_363 - .L_362)
	.align		4
.L_362:
        /*0790*/ 	.word	index@(_Z35group_norm_nhwc_bwd_one_pass_kernelI11Fp16IOFp32WLi256ELi32ELi512EEv26Group_norm_nhwc_bwd_params)
        /*0794*/ 	.word	0x00000008


	//----- nvinfo : EIATTR_MIN_STACK_SIZE
	.align		4
.L_363:
        /*0798*/ 	.byte	0x04, 0x12
        /*079a*/ 	.short	(.L_365 - .L_364)
	.align		4
.L_364:
        /*079c*/ 	.word	index@(_Z35group_norm_nhwc_bwd_one_pass_kernelI11Fp16IOFp32WLi512ELi32ELi512EEv26Group_norm_nhwc_bwd_params)
        /*07a0*/ 	.word	0x00000000


	//----- nvinfo : EIATTR_MIN_STACK_SIZE
	.align		4
.L_365:
        /*07a4*/ 	.byte	0x04, 0x12
        /*07a6*/ 	.short	(.L_367 - .L_366)
	.align		4
.L_366:
        /*07a8*/ 	.word	index@(_Z35group_norm_nhwc_bwd_one_pass_kernelI11Fp16IOBf16WLi64ELi32ELi512EEv26Group_norm_nhwc_bwd_params)
        /*07ac*/ 	.word	0x00000000


	//----- nvinfo : EIATTR_MIN_STACK_SIZE
	.align		4
.L_367:
        /*07b0*/ 	.byte	0x04, 0x12
        /*07b2*/ 	.short	(.L_369 - .L_368)
	.align		4
.L_368:
        /*07b4*/ 	.word	index@(_Z35group_norm_nhwc_bwd_one_pass_kernelI11Fp16IOBf16WLi128ELi32ELi512EEv26Group_norm_nhwc_bwd_params)
        /*07b8*/ 	.word	0x00000000


	//----- nvinfo : EIATTR_MIN_STACK_SIZE
	.align		4
.L_369:
        /*07bc*/ 	.byte	0x04, 0x12
        /*07be*/ 	.short	(.L_371 - .L_370)
	.align		4
.L_370:
        /*07c0*/ 	.word	index@(_Z35group_norm_nhwc_bwd_one_pass_kernelI11Fp16IOBf16WLi256ELi32ELi512EEv26Group_norm_nhwc_bwd_params)
        /*07c4*/ 	.word	0x00000008


	//----- nvinfo : EIATTR_MIN_STACK_SIZE
	.align		4
.L_371:
        /*07c8*/ 	.byte	0x04, 0x12
        /*07ca*/ 	.short	(.L_373 - .L_372)
	.align		4
.L_372:
        /*07cc*/ 	.word	index@(_Z35group_norm_nhwc_bwd_one_pass_kernelI11Fp16IOBf16WLi512ELi32ELi512EEv26Group_norm_nhwc_bwd_params)
        /*07d0*/ 	.word	0x00000000


	//----- nvinfo : EIATTR_MIN_STACK_SIZE
	.align		4
.L_373:
        /*07d4*/ 	.byte	0x04, 0x12
        /*07d6*/ 	.short	(.L_375 - .L_374)
	.align		4
.L_374:
        /*07d8*/ 	.word	index@(_Z35group_norm_nhwc_bwd_one_pass_kernelI11Fp16IOFp16WLi64ELi32ELi512EEv26Group_norm_nhwc_bwd_params)
        /*07dc*/ 	.word	0x00000000


	//----- nvinfo : EIATTR_MIN_STACK_SIZE
	.align		4
.L_375:
        /*07e0*/ 	.byte	0x04, 0x12
        /*07e2*/ 	.short	(.L_377 - .L_376)
	.align		4
.L_376:
        /*07e4*/ 	.word	index@(_Z35group_norm_nhwc_bwd_one_pass_kernelI11Fp16IOFp16WLi128ELi32ELi512EEv26Group_norm_nhwc_bwd_params)
        /*07e8*/ 	.word	0x00000000


	//----- nvinfo : EIATTR_MIN_STACK_SIZE
	.align		4
.L_377:
        /*07ec*/ 	.byte	0x04, 0x12
        /*07ee*/ 	.short	(.L_379 - .L_378)
	.align		4
.L_378:
        /*07f0*/ 	.word	index@(_Z35group_norm_nhwc_bwd_one_pass_kernelI11Fp16IOFp16WLi256ELi32ELi512EEv26Group_norm_nhwc_bwd_params)
        /*07f4*/ 	.word	0x00000008


	//----- nvinfo : EIATTR_MIN_STACK_SIZE
	.align		4
.L_379:
        /*07f8*/ 	.byte	0x04, 0x12
        /*07fa*/ 	.short	(.L_381 - .L_380)
	.align		4
.L_380:
        /*07fc*/ 	.word	index@(_Z35group_norm_nhwc_bwd_one_pass_kernelI11Fp16IOFp16WLi512ELi32ELi512EEv26Group_norm_nhwc_bwd_params)
        /*0800*/ 	.word	0x00000000


	//----- nvinfo : EIATTR_MIN_STACK_SIZE
	.align		4
.L_381:
        /*0804*/ 	.byte	0x04, 0x12
        /*0806*/ 	.short	(.L_383 - .L_382)
	.align		4
.L_382:
        /*0808*/ 	.word	index@(_Z35group_norm_nhwc_bwd_one_pass_kernelI11Fp32IOFp32WLi64ELi32ELi512EEv26Group_norm_nhwc_bwd_params)
        /*080c*/ 	.word	0x00000000


	//----- nvinfo : EIATTR_MIN_STACK_SIZE
	.align		4
.L_383:
        /*0810*/ 	.byte	0x04, 0x12
        /*0812*/ 	.short	(.L_385 - .L_384)
	.align		4
.L_384:
        /*0814*/ 	.word	index@(_Z35group_norm_nhwc_bwd_one_pass_kernelI11Fp32IOFp32WLi128ELi32ELi512EEv26Group_norm_nhwc_bwd_params)
        /*0818*/ 	.word	0x00000000


	//----- nvinfo : EIATTR_MIN_STACK_SIZE
	.align		4
.L_385:
        /*081c*/ 	.byte	0x04, 0x12
        /*081e*/ 	.short	(.L_387 - .L_386)
	.align		4
.L_386:
        /*0820*/ 	.word	index@(_Z35group_norm_nhwc_bwd_one_pass_kernelI11Fp32IOFp32WLi256ELi32ELi512EEv26Group_norm_nhwc_bwd_params)
        /*0824*/ 	.word	0x00000000


	//----- nvinfo : EIATTR_MIN_STACK_SIZE
	.align		4
.L_387:
        /*0828*/ 	.byte	0x04, 0x12
        /*082a*/ 	.short	(.L_389 - .L_388)
	.align		4
.L_388:
        /*082c*/ 	.word	index@(_Z35group_norm_nhwc_bwd_one_pass_kernelI11Fp32IOFp32WLi512ELi32ELi512EEv26Group_norm_nhwc_bwd_params)
        /*0830*/ 	.word	0x00000000


	//----- nvinfo : EIATTR_MIN_STACK_SIZE
	.align		4
.L_389:
        /*0834*/ 	.byte	0x04, 0x12
        /*0836*/ 	.short	(.L_391 - .L_390)
	.align		4
.L_390:
        /*0838*/ 	.word	index@(_Z35group_norm_nhwc_bwd_one_pass_kernelI11Fp32IOBf16WLi64ELi32ELi512EEv26Group_norm_nhwc_bwd_params)
        /*083c*/ 	.word	0x00000000


	//----- nvinfo : EIATTR_MIN_STACK_SIZE
	.align		4
.L_391:
        /*0840*/ 	.byte	0x04, 0x12
        /*0842*/ 	.short	(.L_393 - .L_392)
	.align		4
.L_392:
        /*0844*/ 	.word	index@(_Z35group_norm_nhwc_bwd_one_pass_kernelI11Fp32IOBf16WLi128ELi32ELi512EEv26Group_norm_nhwc_bwd_params)
        /*0848*/ 	.word	0x00000000


	//----- nvinfo : EIATTR_MIN_STACK_SIZE
	.align		4
.L_393:
        /*084c*/ 	.byte	0x04, 0x12
        /*084e*/ 	.short	(.L_395 - .L_394)
	.align		4
.L_394:
        /*0850*/ 	.word	index@(_Z35group_norm_nhwc_bwd_one_pass_kernelI11Fp32IOBf16WLi256ELi32ELi512EEv26Group_norm_nhwc_bwd_params)
        /*0854*/ 	.word	0x00000000


	//----- nvinfo : EIATTR_MIN_STACK_SIZE
	.align		4
.L_395:
        /*0858*/ 	.byte	0x04, 0x12
        /*085a*/ 	.short	(.L_397 - .L_396)
	.align		4
.L_396:
        /*085c*/ 	.word	index@(_Z35group_norm_nhwc_bwd_one_pass_kernelI11Fp32IOBf16WLi512ELi32ELi512EEv26Group_norm_nhwc_bwd_params)
        /*0860*/ 	.word	0x00000000


	//----- nvinfo : EIATTR_MIN_STACK_SIZE
	.align		4
.L_397:
        /*0864*/ 	.byte	0x04, 0x12
        /*0866*/ 	.short	(.L_399 - .L_398)
	.align		4
.L_398:
        /*0868*/ 	.word	index@(_Z35group_norm_nhwc_bwd_one_pass_kernelI11Fp32IOFp16WLi64ELi32ELi512EEv26Group_norm_nhwc_bwd_params)
        /*086c*/ 	.word	0x00000000


	//----- nvinfo : EIATTR_MIN_STACK_SIZE
	.align		4
.L_399:
        /*0870*/ 	.byte	0x04, 0x12
        /*0872*/ 	.short	(.L_401 - .L_400)
	.align		4
.L_400:
        /*0874*/ 	.word	index@(_Z35group_norm_nhwc_bwd_one_pass_kernelI11Fp32IOFp16WLi128ELi32ELi512EEv26Group_norm_nhwc_bwd_params)
        /*0878*/ 	.word	0x00000000


	//----- nvinfo : EIATTR_MIN_STACK_SIZE
	.align		4
.L_401:
        /*087c*/ 	.byte	0x04, 0x12
        /*087e*/ 	.short	(.L_403 - .L_402)
	.align		4
.L_402:
        /*0880*/ 	.word	index@(_Z35group_norm_nhwc_bwd_one_pass_kernelI11Fp32IOFp16WLi256ELi32ELi512EEv26Group_norm_nhwc_bwd_params)
        /*0884*/ 	.word	0x00000000


	//----- nvinfo : EIATTR_MIN_STACK_SIZE
	.align		4
.L_403:
        /*0888*/ 	.byte	0x04, 0x12
        /*088a*/ 	.short	(.L_405 - .L_404)
	.align		4
.L_404:
        /*088c*/ 	.word	index@(_Z35group_norm_nhwc_bwd_one_pass_kernelI11Fp32IOFp16WLi512ELi32ELi512EEv26Group_norm_nhwc_bwd_params)
        /*0890*/ 	.word	0x00000000


	//----- nvinfo : EIATTR_MIN_STACK_SIZE
	.align		4
.L_405:
        /*0894*/ 	.byte	0x04, 0x12
        /*0896*/ 	.short	(.L_407 - .L_406)
	.align		4
.L_406:
        /*0898*/ 	.word	index@(_Z35group_norm_nhwc_fwd_one_pass_kernelI11Bf16IOFp32WLi64ELi32ELi512EEv26Group_norm_nhwc_fwd_params)
        /*089c*/ 	.word	0x00000000


	//----- nvinfo : EIATTR_MIN_STACK_SIZE
	.align		4
.L_407:
        /*08a0*/ 	.byte	0x04, 0x12
        /*08a2*/ 	.short	(.L_409 - .L_408)
	.align		4
.L_408:
        /*08a4*/ 	.word	index@(_Z35group_norm_nhwc_fwd_one_pass_kernelI11Bf16IOFp32WLi128ELi32ELi512EEv26Group_norm_nhwc_fwd_params)
        /*08a8*/ 	.word	0x00000000


	//----- nvinfo : EIATTR_MIN_STACK_SIZE
	.align		4
.L_409:
        /*08ac*/ 	.byte	0x04, 0x12
        /*08ae*/ 	.short	(.L_411 - .L_410)
	.align		4
.L_410:
        /*08b0*/ 	.word	index@(_Z35group_norm_nhwc_fwd_one_pass_kernelI11Bf16IOFp32WLi256ELi32ELi512EEv26Group_norm_nhwc_fwd_params)
        /*08b4*/ 	.word	0x00000000


	//----- nvinfo : EIATTR_MIN_STACK_SIZE
	.align		4
.L_411:
        /*08b8*/ 	.byte	0x04, 0x12
        /*08ba*/ 	.short	(.L_413 - .L_412)
	.align		4
.L_412:
        /*08bc*/ 	.word	index@(_Z35group_norm_nhwc_fwd_one_pass_kernelI11Bf16IOFp32WLi512ELi32ELi512EEv26Group_norm_nhwc_fwd_params)
        /*08c0*/ 	.word	0x00000000


	//----- nvinfo : EIATTR_MIN_STACK_SIZE
	.align		4
.L_413:
        /*08c4*/ 	.byte	0x04, 0x12
        /*08c6*/ 	.short	(.L_415 - .L_414)
	.align		4
.L_414:
        /*08c8*/ 	.word	index@(_Z35group_norm_nhwc_fwd_one_pass_kernelI11Bf16IOBf16WLi64ELi32ELi512EEv26Group_norm_nhwc_fwd_params)
        /*08cc*/ 	.word	0x00000000


	//----- nvinfo : EIATTR_MIN_STACK_SIZE
	.align		4
.L_415:
        /*08d0*/ 	.byte	0x04, 0x12
        /*08d2*/ 	.short	(.L_417 - .L_416)
	.align		4
.L_416:
        /*08d4*/ 	.word	index@(_Z35group_norm_nhwc_fwd_one_pass_kernelI11Bf16IOBf16WLi128ELi32ELi512EEv26Group_norm_nhwc_fwd_params)
        /*08d8*/ 	.word	0x00000000


	//----- nvinfo : EIATTR_MIN_STACK_SIZE
	.align		4
.L_417:
        /*08dc*/ 	.byte	0x04, 0x12
        /*08de*/ 	.short	(.L_419 - .L_418)
	.align		4
.L_418:
        /*08e0*/ 	.word	index@(_Z35group_norm_nhwc_fwd_one_pass_kernelI11Bf16IOBf16WLi256ELi32ELi512EEv26Group_norm_nhwc_fwd_params)
        /*08e4*/ 	.word	0x00000000


	//----- nvinfo : EIATTR_MIN_STACK_SIZE
	.align		4
.L_419:
        /*08e8*/ 	.byte	0x04, 0x12
        /*08ea*/ 	.short	(.L_421 - .L_420)
	.align		4
.L_420:
        /*08ec*/ 	.word	index@(_Z35group_norm_nhwc_fwd_one_pass_kernelI11Bf16IOBf16WLi512ELi32ELi512EEv26Group_norm_nhwc_fwd_params)
        /*08f0*/ 	.word	0x00000000


	//----- nvinfo : EIATTR_MIN_STACK_SIZE
	.align		4
.L_421:
        /*08f4*/ 	.byte	0x04, 0x12
        /*08f6*/ 	.short	(.L_423 - .L_422)
	.align		4
.L_422:
        /*08f8*/ 	.word	index@(_Z35group_norm_nhwc_fwd_one_pass_kernelI11Bf16IOFp16WLi64ELi32ELi512EEv26Group_norm_nhwc_fwd_params)
        /*08fc*/ 	.word	0x00000000


	//----- nvinfo : EIATTR_MIN_STACK_SIZE
	.align		4
.L_423:
        /*0900*/ 	.byte	0x04, 0x12
        /*0902*/ 	.short	(.L_425 - .L_424)
	.align		4
.L_424:
        /*0904*/ 	.word	index@(_Z35group_norm_nhwc_fwd_one_pass_kernelI11Bf16IOFp16WLi128ELi32ELi512EEv26Group_norm_nhwc_fwd_params)
        /*0908*/ 	.word	0x00000000


	//----- nvinfo : EIATTR_MIN_STACK_SIZE
	.align		4
.L_425:
        /*090c*/ 	.byte	0x04, 0x12
        /*090e*/ 	.short	(.L_427 - .L_426)
	.align		4
.L_426:
        /*0910*/ 	.word	index@(_Z35group_norm_nhwc_fwd_one_pass_kernelI11Bf16IOFp16WLi256ELi32ELi512EEv26Group_norm_nhwc_fwd_params)
        /*0914*/ 	.word	0x00000000


	//----- nvinfo : EIATTR_MIN_STACK_SIZE
	.align		4
.L_427:
        /*0918*/ 	.byte	0x04, 0x12
        /*091a*/ 	.short	(.L_429 - .L_428)
	.align		4
.L_428:
        /*091c*/ 	.word	index@(_Z35group_norm_nhwc_fwd_one_pass_kernelI11Bf16IOFp16WLi512ELi32ELi512EEv26Group_norm_nhwc_fwd_params)
        /*0920*/ 	.word	0x00000000


	//----- nvinfo : EIATTR_MIN_STACK_SIZE
	.align		4
.L_429:
        /*0924*/ 	.byte	0x04, 0x12
        /*0926*/ 	.short	(.L_431 - .L_430)
	.align		4
.L_430:
        /*0928*/ 	.word	index@(_Z35group_norm_nhwc_fwd_one_pass_kernelI11Fp16IOFp32WLi64ELi32ELi512EEv26Group_norm_nhwc_fwd_params)
        /*092c*/ 	.word	0x00000000


	//----- nvinfo : EIATTR_MIN_STACK_SIZE
	.align		4
.L_431:
        /*0930*/ 	.byte	0x04, 0x12
        /*0932*/ 	.short	(.L_433 - .L_432)
	.align		4
.L_432:
        /*0934*/ 	.word	index@(_Z35group_norm_nhwc_fwd_one_pass_kernelI11Fp16IOFp32WLi128ELi32ELi512EEv26Group_norm_nhwc_fwd_params)
        /*0938*/ 	.word	0x00000000


	//----- nvinfo : EIATTR_MIN_STACK_SIZE
	.align		4
.L_433:
        /*093c*/ 	.byte	0x04, 0x12
        /*093e*/ 	.short	(.L_435 - .L_434)
	.align		4
.L_434:
        /*0940*/ 	.word	index@(_Z35group_norm_nhwc_fwd_one_pass_kernelI11Fp16IOFp32WLi256ELi32ELi512EEv26Group_norm_nhwc_fwd_params)
        /*0944*/ 	.word	0x00000000


	//----- nvinfo : EIATTR_MIN_STACK_SIZE
	.align		4
.L_435:
        /*0948*/ 	.byte	0x04, 0x12
        /*094a*/ 	.short	(.L_437 - .L_436)
	.align		4
.L_436:
        /*094c*/ 	.word	index@(_Z35group_norm_nhwc_fwd_one_pass_kernelI11Fp16IOFp32WLi512ELi32ELi512EEv26Group_norm_nhwc_fwd_params)
        /*0950*/ 	.word	0x00000000


	//----- nvinfo : EIATTR_MIN_STACK_SIZE
	.align		4
.L_437:
        /*0954*/ 	.byte	0x04, 0x12
        /*0956*/ 	.short	(.L_439 - .L_438)
	.align		4
.L_438:
        /*0958*/ 	.word	index@(_Z35group_norm_nhwc_fwd_one_pass_kernelI11Fp16IOBf16WLi64ELi32ELi512EEv26Group_norm_nhwc_fwd_params)
        /*095c*/ 	.word	0x00000000


	//----- nvinfo : EIATTR_MIN_STACK_SIZE
	.align		4
.L_439:
        /*0960*/ 	.byte	0x04, 0x12
        /*0962*/ 	.short	(.L_441 - .L_440)
	.align		4
.L_440:
        /*0964*/ 	.word	index@(_Z35group_norm_nhwc_fwd_one_pass_kernelI11Fp16IOBf16WLi128ELi32ELi512EEv26Group_norm_nhwc_fwd_params)
        /*0968*/ 	.word	0x00000000


	//----- nvinfo : EIATTR_MIN_STACK_SIZE
	.align		4
.L_441:
        /*096c*/ 	.byte	0x04, 0x12
        /*096e*/ 	.short	(.L_443 - .L_442)
	.align		4
.L_442:
        /*0970*/ 	.word	index@(_Z35group_norm_nhwc_fwd_one_pass_kernelI11Fp16IOBf16WLi256ELi32ELi512EEv26Group_norm_nhwc_fwd_params)
        /*0974*/ 	.word	0x00000000


	//----- nvinfo : EIATTR_MIN_STACK_SIZE
	.align		4
.L_443:
        /*0978*/ 	.byte	0x04, 0x12
        /*097a*/ 	.short	(.L_445 - .L_444)
	.align		4
.L_444:
        /*097c*/ 	.word	index@(_Z35group_norm_nhwc_fwd_one_pass_kernelI11Fp16IOBf16WLi512ELi32ELi512EEv26Group_norm_nhwc_fwd_params)
        /*0980*/ 	.word	0x00000000


	//----- nvinfo : EIATTR_MIN_STACK_SIZE
	.align		4
.L_445:
        /*0984*/ 	.byte	0x04, 0x12
        /*0986*/ 	.short	(.L_447 - .L_446)
	.align		4
.L_446:
        /*0988*/ 	.word	index@(_Z35group_norm_nhwc_fwd_one_pass_kernelI11Fp16IOFp16WLi64ELi32ELi512EEv26Group_norm_nhwc_fwd_params)
        /*098c*/ 	.word	0x00000000


	//----- nvinfo : EIATTR_MIN_STACK_SIZE
	.align		4
.L_447:
        /*0990*/ 	.byte	0x04, 0x12
        /*0992*/ 	.short	(.L_449 - .L_448)
	.align		4
.L_448:
        /*0994*/ 	.word	index@(_Z35group_norm_nhwc_fwd_one_pass_kernelI11Fp16IOFp16WLi128ELi32ELi512EEv26Group_norm_nhwc_fwd_params)
        /*0998*/ 	.word	0x00000000


	//----- nvinfo : EIATTR_MIN_STACK_SIZE
	.align		4
.L_449:
        /*099c*/ 	.byte	0x04, 0x12
        /*099e*/ 	.short	(.L_451 - .L_450)
	.align		4
.L_450:
        /*09a0*/ 	.word	index@(_Z35group_norm_nhwc_fwd_one_pass_kernelI11Fp16IOFp16WLi256ELi32ELi512EEv26Group_norm_nhwc_fwd_params)
        /*09a4*/ 	.word	0x00000000


	//----- nvinfo : EIATTR_MIN_STACK_SIZE
	.align		4
.L_451:
        /*09a8*/ 	.byte	0x04, 0x12
        /*09aa*/ 	.short	(.L_453 - .L_452)
	.align		4
.L_452:
        /*09ac*/ 	.word	index@(_Z35group_norm_nhwc_fwd_one_pass_kernelI11Fp16IOFp16WLi512ELi32ELi512EEv26Group_norm_nhwc_fwd_params)
        /*09b0*/ 	.word	0x00000000


	//----- nvinfo : EIATTR_MIN_STACK_SIZE
	.align		4
.L_453:
        /*09b4*/ 	.byte	0x04, 0x12
        /*09b6*/ 	.short	(.L_455 - .L_454)
	.align		4
.L_454:
        /*09b8*/ 	.word	index@(_Z35group_norm_nhwc_fwd_one_pass_kernelI11Fp32IOFp32WLi64ELi32ELi512EEv26Group_norm_nhwc_fwd_params)
        /*09bc*/ 	.word	0x00000000


	//----- nvinfo : EIATTR_MIN_STACK_SIZE
	.align		4
.L_455:
        /*09c0*/ 	.byte	0x04, 0x12
        /*09c2*/ 	.short	(.L_457 - .L_456)
	.align		4
.L_456:
        /*09c4*/ 	.word	index@(_Z35group_norm_nhwc_fwd_one_pass_kernelI11Fp32IOFp32WLi128ELi32ELi512EEv26Group_norm_nhwc_fwd_params)
        /*09c8*/ 	.word	0x00000000


	//----- nvinfo : EIATTR_MIN_STACK_SIZE
	.align		4
.L_457:
        /*09cc*/ 	.byte	0x04, 0x12
        /*09ce*/ 	.short	(.L_459 - .L_458)
	.align		4
.L_458:
        /*09d0*/ 	.word	index@(_Z35group_norm_nhwc_fwd_one_pass_kernelI11Fp32IOFp32WLi256ELi32ELi512EEv26Group_norm_nhwc_fwd_params)
        /*09d4*/ 	.word	0x00000000


	//----- nvinfo : EIATTR_MIN_STACK_SIZE
	.align		4
.L_459:
        /*09d8*/ 	.byte	0x04, 0x12
        /*09da*/ 	.short	(.L_461 - .L_460)
	.align		4
.L_460:
        /*09dc*/ 	.word	index@(_Z35group_norm_nhwc_fwd_one_pass_kernelI11Fp32IOFp32WLi512ELi32ELi512EEv26Group_norm_nhwc_fwd_params)
        /*09e0*/ 	.word	0x00000000


	//----- nvinfo : EIATTR_MIN_STACK_SIZE
	.align		4
.L_461:
        /*09e4*/ 	.byte	0x04, 0x12
        /*09e6*/ 	.short	(.L_463 - .L_462)
	.align		4
.L_462:
        /*09e8*/ 	.word	index@(_Z35group_norm_nhwc_fwd_one_pass_kernelI11Fp32IOBf16WLi64ELi32ELi512EEv26Group_norm_nhwc_fwd_params)
        /*09ec*/ 	.word	0x00000000


	//----- nvinfo : EIATTR_MIN_STACK_SIZE
	.align		4
.L_463:
        /*09f0*/ 	.byte	0x04, 0x12
        /*09f2*/ 	.short	(.L_465 - .L_464)
	.align		4
.L_464:
        /*09f4*/ 	.word	index@(_Z35group_norm_nhwc_fwd_one_pass_kernelI11Fp32IOBf16WLi128ELi32ELi512EEv26Group_norm_nhwc_fwd_params)
        /*09f8*/ 	.word	0x00000000


	//----- nvinfo : EIATTR_MIN_STACK_SIZE
	.align		4
.L_465:
        /*09fc*/ 	.byte	0x04, 0x12
        /*09fe*/ 	.short	(.L_467 - .L_466)
	.align		4
.L_466:
        /*0a00*/ 	.word	index@(_Z35group_norm_nhwc_fwd_one_pass_kernelI11Fp32IOBf16WLi256ELi32ELi512EEv26Group_norm_nhwc_fwd_params)
        /*0a04*/ 	.word	0x00000000


	//----- nvinfo : EIATTR_MIN_STACK_SIZE
	.align		4
.L_467:
        /*0a08*/ 	.byte	0x04, 0x12
        /*0a0a*/ 	.short	(.L_469 - .L_468)
	.align		4
.L_468:
        /*0a0c*/ 	.word	index@(_Z35group_norm_nhwc_fwd_one_pass_kernelI11Fp32IOBf16WLi512ELi32ELi512EEv26Group_norm_nhwc_fwd_params)
        /*0a10*/ 	.word	0x00000000


	//----- nvinfo : EIATTR_MIN_STACK_SIZE
	.align		4
.L_469:
        /*0a14*/ 	.byte	0x04, 0x12
        /*0a16*/ 	.short	(.L_471 - .L_470)
	.align		4
.L_470:
        /*0a18*/ 	.word	index@(_Z35group_norm_nhwc_fwd_one_pass_kernelI11Fp32IOFp16WLi64ELi32ELi512EEv26Group_norm_nhwc_fwd_params)
        /*0a1c*/ 	.word	0x00000000


	//----- nvinfo : EIATTR_MIN_STACK_SIZE
	.align		4
.L_471:
        /*0a20*/ 	.byte	0x04, 0x12
        /*0a22*/ 	.short	(.L_473 - .L_472)
	.align		4
.L_472:
        /*0a24*/ 	.word	index@(_Z35group_norm_nhwc_fwd_one_pass_kernelI11Fp32IOFp16WLi128ELi32ELi512EEv26Group_norm_nhwc_fwd_params)
        /*0a28*/ 	.word	0x00000000


	//----- nvinfo : EIATTR_MIN_STACK_SIZE
	.align		4
.L_473:
        /*0a2c*/ 	.byte	0x04, 0x12
        /*0a2e*/ 	.short	(.L_475 - .L_474)
	.align		4
.L_474:
        /*0a30*/ 	.word	index@(_Z35group_norm_nhwc_fwd_one_pass_kernelI11Fp32IOFp16WLi256ELi32ELi512EEv26Group_norm_nhwc_fwd_params)
        /*0a34*/ 	.word	0x00000000


	//----- nvinfo : EIATTR_MIN_STACK_SIZE
	.align		4
.L_475:
        /*0a38*/ 	.byte	0x04, 0x12
        /*0a3a*/ 	.short	(.L_477 - .L_476)
	.align		4
.L_476:
        /*0a3c*/ 	.word	index@(_Z35group_norm_nhwc_fwd_one_pass_kernelI11Fp32IOFp16WLi512ELi32ELi512EEv26Group_norm_nhwc_fwd_params)
        /*0a40*/ 	.word	0x00000000
.L_477:


//--------------------- .nv.compat                --------------------------
	.section	.nv.compat,"",@"SHT_CUDA_COMPAT_INFO"
	.align	4
        /*0000*/ 	.byte	0x02, 0x09, 0x00, 0x00, 0x02, 0x02, 0x01, 0x00, 0x02, 0x05, 0x05, 0x00, 0x03, 0x07, 0x01, 0x01
        /*0010*/ 	.byte	0x02, 0x03, 0x00, 0x00, 0x02, 0x06, 0x01, 0x00, 0x04, 0x0b, 0x08, 0x00, 0x00, 0x00, 0x00, 0x00
        /*0020*/ 	.byte	0x00, 0x00, 0x00, 0x00


//--------------------- .nv.info._ZN3cub17CUB_300001_SM_9006detail11EmptyKernelIvEEvv --------------------------
	.section	.nv.info._ZN3cub17CUB_300001_SM_9006detail11EmptyKernelIvEEvv,"",@"SHT_CUDA_INFO"
	.sectionflags	@""
	.align	4


	//----- nvinfo : EIATTR_CUDA_API_VERSION
	.align		4
        /*0000*/ 	.byte	0x04, 0x37
        /*0002*/ 	.short	(.L_479 - .L_478)
.L_478:
        /*0004*/ 	.word	0x00000082


	//----- nvinfo : EIATTR_SPARSE_MMA_MASK
	.align		4
.L_479:
        /*0008*/ 	.byte	0x03, 0x50
        /*000a*/ 	.short	0x0000


	//----- nvinfo : EIATTR_MAXREG_COUNT
	.align		4
        /*000c*/ 	.byte	0x03, 0x1b
        /*000e*/ 	.short	0x00ff


	//----- nvinfo : EIATTR_MERCURY_ISA_VERSION
	.align		4
        /*0010*/ 	.byte	0x03, 0x5f
        /*0012*/ 	.short	0x0101


	//----- nvinfo : EIATTR_EXIT_INSTR_OFFSETS
	.align		4
        /*0014*/ 	.byte	0x04, 0x1c
        /*0016*/ 	.short	(.L_481 - .L_480)


	//   ....[0]....
.L_480:
        /*0018*/ 	.word	0x00000010


	//----- nvinfo : EIATTR_SW_WAR
	.align		4
.L_481:
        /*001c*/ 	.byte	0x04, 0x36
        /*001e*/ 	.short	(.L_483 - .L_482)
.L_482:
        /*0020*/ 	.word	0x00000008
.L_483:


//--------------------- .nv.info._Z35group_norm_nhwc_bwd_one_pass_kernelI11Bf16IOFp32WLi64ELi32ELi512EEv26Group_norm_nhwc_bwd_params --------------------------
	.section	.nv.info._Z35group_norm_nhwc_bwd_one_pass_kernelI11Bf16IOFp32WLi64ELi32ELi512EEv26Group_norm_nhwc_bwd_params,"",@"SHT_CUDA_INFO"
	.sectionflags	@""
	.align	4


	//----- nvinfo : EIATTR_CUDA_API_VERSION
	.align		4
        /*0000*/ 	.byte	0x04, 0x37
        /*0002*/ 	.short	(.L_485 - .L_484)
.L_484:
        /*0004*/ 	.word	0x00000082


	//----- nvinfo : EIATTR_KPARAM_INFO
	.align		4
.L_485:
        /*0008*/ 	.byte	0x04, 0x17
        /*000a*/ 	.short	(.L_487 - .L_486)
.L_486:
        /*000c*/ 	.word	0x00000000
        /*0010*/ 	.short	0x0000
        /*0012*/ 	.short	0x0000
        /*0014*/ 	.byte	0x00, 0xf0, 0xe1, 0x02


	//----- nvinfo : EIATTR_SPARSE_MMA_MASK
	.align		4
.L_487:
        /*0018*/ 	.byte	0x03, 0x50
        /*001a*/ 	.short	0x0000


	//----- nvinfo : EIATTR_MAXREG_COUNT
	.align		4
        /*001c*/ 	.byte	0x03, 0x1b
        /*001e*/ 	.short	0x0080


	//----- nvinfo : EIATTR_NUM_BARRIERS
	.align		4
        /*0020*/ 	.byte	0x02, 0x4c
        /*0022*/ 	.byte	0x01
	.zero		1


	//----- nvinfo : EIATTR_MERCURY_ISA_VERSION
	.align		4
        /*0024*/ 	.byte	0x03, 0x5f
        /*0026*/ 	.short	0x0101


	//----- nvinfo : EIATTR_INT_WARP_WIDE_INSTR_OFFSETS
	.align		4
        /*0028*/ 	.byte	0x04, 0x31
        /*002a*/ 	.short	(.L_489 - .L_488)


	//   ....[0]....
.L_488:
        /*002c*/ 	.word	0x00002040


	//   ....[1]....
        /*0030*/ 	.word	0x000039b0


	//----- nvinfo : EIATTR_COOP_GROUP_MASK_REGIDS
	.align		4
.L_489:
        /*0034*/ 	.byte	0x04, 0x29
        /*0036*/ 	.short	(.L_491 - .L_490)


	//   ....[0]....
.L_490:
        /*0038*/ 	.word	0xffffffff


	//   ....[1]....
        /*003c*/ 	.word	0xffffffff


	//   ....[2]....
        /*0040*/ 	.word	0xffffffff


	//   ....[3]....
        /*0044*/ 	.word	0xffffffff


	//   ....[4]....
        /*0048*/ 	.word	0xffffffff


	//   ....[5]....
        /*004c*/ 	.word	0xffffffff


	//   ....[6]....
        /*0050*/ 	.word	0xffffffff


	//   ....[7]....
        /*0054*/ 	.word	0xffffffff


	//   ....[8]....
        /*0058*/ 	.word	0xffffffff


	//   ....[9]....
        /*005c*/ 	.word	0xffffffff


	//----- nvinfo : EIATTR_COOP_GROUP_INSTR_OFFSETS
	.align		4
.L_491:
        /*0060*/ 	.byte	0x04, 0x28
        /*0062*/ 	.short	(.L_493 - .L_492)


	//   ....[0]....
.L_492:
        /*0064*/ 	.word	0x00000f00


	//   ....[1]....
        /*0068*/ 	.word	0x00000f40


	//   ....[2]....
        /*006c*/ 	.word	0x00000fa0


	//   ....[3]....
        /*0070*/ 	.word	0x00000fc0


	//   ....[4]....
        /*0074*/ 	.word	0x00000ff0


	//   ....[5]....
        /*0078*/ 	.word	0x00001010


	//   ....[6]....
        /*007c*/ 	.word	0x00001040


	//   ....[7]....
        /*0080*/ 	.word	0x00001060


	//   ....[8]....
        /*0084*/ 	.word	0x00001090


	//   ....[9]....
        /*0088*/ 	.word	0x000010b0


	//----- nvinfo : EIATTR_EXIT_INSTR_OFFSETS
	.align		4
.L_493:
        /*008c*/ 	.byte	0x04, 0x1c
        /*008e*/ 	.short	(.L_495 - .L_494)


	//   ....[0]....
.L_494:
        /*0090*/ 	.word	0x00003a40


	//   ....[1]....
        /*0094*/ 	.word	0x00003b80


	//   ....[2]....
        /*0098*/ 	.word	0x00003dc0


	//----- nvinfo : EIATTR_MAX_THREADS
	.align		4
.L_495:
        /*009c*/ 	.byte	0x04, 0x05
        /*009e*/ 	.short	(.L_497 - .L_496)
.L_496:
        /*00a0*/ 	.word	0x00000200
        /*00a4*/ 	.word	0x00000001
        /*00a8*/ 	.word	0x00000001


	//----- nvinfo : EIATTR_CRS_STACK_SIZE
	.align		4
.L_497:
        /*00ac*/ 	.byte	0x04, 0x1e
        /*00ae*/ 	.short	(.L_499 - .L_498)
.L_498:
        /*00b0*/ 	.word	0x00000000


	//----- nvinfo : EIATTR_CBANK_PARAM_SIZE
	.align		4
.L_499:
        /*00b4*/ 	.byte	0x03, 0x19
        /*00b6*/ 	.short	0x00b8


	//----- nvinfo : EIATTR_PARAM_CBANK
	.align		4
        /*00b8*/ 	.byte	0x04, 0x0a
        /*00ba*/ 	.short	(.L_501 - .L_500)
	.align		4
.L_500:
        /*00bc*/ 	.word	index@(.nv.constant0._Z35group_norm_nhwc_bwd_one_pass_kernelI11Bf16IOFp32WLi64ELi32ELi512EEv26Group_norm_nhwc_bwd_params)
        /*00c0*/ 	.short	0x0210
        /*00c2*/ 	.short	0x00b8


	//----- nvinfo : EIATTR_SW_WAR
	.align		4
.L_501:
        /*00c4*/ 	.byte	0x04, 0x36
        /*00c6*/ 	.short	(.L_503 - .L_502)
.L_502:
        /*00c8*/ 	.word	0x00000008
.L_503:


//--------------------- .nv.info._Z35group_norm_nhwc_bwd_one_pass_kernelI11Bf16IOFp32WLi128ELi32ELi512EEv26Group_norm_nhwc_bwd_params --------------------------
	.section	.nv.info._Z35group_norm_nhwc_bwd_one_pass_kernelI11Bf16IOFp32WLi128ELi32ELi512EEv26Group_norm_nhwc_bwd_params,"",@"SHT_CUDA_INFO"
	.sectionflags	@""
	.align	4


	//----- nvinfo : EIATTR_CUDA_API_VERSION
	.align		4
        /*0000*/ 	.byte	0x04, 0x37
        /*0002*/ 	.short	(.L_505 - .L_504)
.L_504:
        /*0004*/ 	.word	0x00000082


	//----- nvinfo : EIATTR_KPARAM_INFO
	.align		4
.L_505:
        /*0008*/ 	.byte	0x04, 0x17
        /*000a*/ 	.short	(.L_507 - .L_506)
.L_506:
        /*000c*/ 	.word	0x00000000
        /*0010*/ 	.short	0x0000
        /*0012*/ 	.short	0x0000
        /*0014*/ 	.byte	0x00, 0xf0, 0xe1, 0x02


	//----- nvinfo : EIATTR_SPARSE_MMA_MASK
	.align		4
.L_507:
        /*0018*/ 	.byte	0x03, 0x50
        /*001a*/ 	.short	0x0000


	//----- nvinfo : EIATTR_MAXREG_COUNT
	.align		4
        /*001c*/ 	.byte	0x03, 0x1b
        /*001e*/ 	.short	0x0080


	//----- nvinfo : EIATTR_NUM_BARRIERS
	.align		4
        /*0020*/ 	.byte	0x02, 0x4c
        /*0022*/ 	.byte	0x01
	.zero		1


	//----- nvinfo : EIATTR_MERCURY_ISA_VERSION
	.align		4
        /*0024*/ 	.byte	0x03, 0x5f
        /*0026*/ 	.short	0x0101


	//----- nvinfo : EIATTR_INT_WARP_WIDE_INSTR_OFFSETS
	.align		4
        /*0028*/ 	.byte	0x04, 0x31
        /*002a*/ 	.short	(.L_509 - .L_508)


	//   ....[0]....
.L_508:
        /*002c*/ 	.word	0x000028a0


	//   ....[1]....
        /*0030*/ 	.word	0x00004900


	//----- nvinfo : EIATTR_COOP_GROUP_MASK_REGIDS
	.align		4
.L_509:
        /*0034*/ 	.byte	0x04, 0x29
        /*0036*/ 	.short	(.L_511 - .L_510)


	//   ....[0]....
.L_510:
        /*0038*/ 	.word	0xffffffff


	//   ....[1]....
        /*003c*/ 	.word	0xffffffff


	//   ....[2]....
        /*0040*/ 	.word	0xffffffff


	//   ....[3]....
        /*0044*/ 	.word	0xffffffff


	//   ....[4]....
        /*0048*/ 	.word	0xffffffff


	//   ....[5]....
        /*004c*/ 	.word	0xffffffff


	//   ....[6]....
        /*0050*/ 	.word	0xffffffff


	//   ....[7]....
        /*0054*/ 	.word	0xffffffff


	//   ....[8]....
        /*0058*/ 	.word	0xffffffff


	//   ....[9]....
        /*005c*/ 	.word	0xffffffff


	//----- nvinfo : EIATTR_COOP_GROUP_INSTR_OFFSETS
	.align		4
.L_511:
        /*0060*/ 	.byte	0x04, 0x28
        /*0062*/ 	.short	(.L_513 - .L_512)


	//   ....[0]....
.L_512:
        /*0064*/ 	.word	0x000016a0


	//   ....[1]....
        /*0068*/ 	.word	0x000016e0


	//   ....[2]....
        /*006c*/ 	.word	0x000017d0


	//   ....[3]....
        /*0070*/ 	.word	0x000017f0


	//   ....[4]....
        /*0074*/ 	.word	0x00001820


	//   ....[5]....
        /*0078*/ 	.word	0x00001840


	//   ....[6]....
        /*007c*/ 	.word	0x00001870


	//   ....[7]....
        /*0080*/ 	.word	0x00001890


	//   ....[8]....
        /*0084*/ 	.word	0x000018c0


	//   ....[9]....
        /*0088*/ 	.word	0x000018e0


	//----- nvinfo : EIATTR_EXIT_INSTR_OFFSETS
	.align		4
.L_513:
        /*008c*/ 	.byte	0x04, 0x1c
        /*008e*/ 	.short	(.L_515 - .L_514)


	//   ....[0]....
.L_514:
        /*0090*/ 	.word	0x00004990


	//   ....[1]....
        /*0094*/ 	.word	0x00004ad0


	//   ....[2]....
        /*0098*/ 	.word	0x00004d10


	//----- nvinfo : EIATTR_MAX_THREADS
	.align		4
.L_515:
        /*009c*/ 	.byte	0x04, 0x05
        /*009e*/ 	.short	(.L_517 - .L_516)
.L_516:
        /*00a0*/ 	.word	0x00000200
        /*00a4*/ 	.word	0x00000001
        /*00a8*/ 	.word	0x00000001


	//----- nvinfo : EIATTR_CRS_STACK_SIZE
	.align		4
.L_517:
        /*00ac*/ 	.byte	0x04, 0x1e
        /*00ae*/ 	.short	(.L_519 - .L_518)
.L_518:
        /*00b0*/ 	.word	0x00000000


	//----- nvinfo : EIATTR_CBANK_PARAM_SIZE
	.align		4
.L_519:
        /*00b4*/ 	.byte	0x03, 0x19
        /*00b6*/ 	.short	0x00b8


	//----- nvinfo : EIATTR_PARAM_CBANK
	.align		4
        /*00b8*/ 	.byte	0x04, 0x0a
        /*00ba*/ 	.short	(.L_521 - .L_520)
	.align		4
.L_520:
        /*00bc*/ 	.word	index@(.nv.constant0._Z35group_norm_nhwc_bwd_one_pass_kernelI11Bf16IOFp32WLi128ELi32ELi512EEv26Group_norm_nhwc_bwd_params)
        /*00c0*/ 	.short	0x0210
        /*00c2*/ 	.short	0x00b8


	//----- nvinfo : EIATTR_SW_WAR
	.align		4
.L_521:
        /*00c4*/ 	.byte	0x04, 0x36
        /*00c6*/ 	.short	(.L_523 - .L_522)
.L_522:
        /*00c8*/ 	.word	0x00000008
.L_523:


//--------------------- .nv.info._Z35group_norm_nhwc_bwd_one_pass_kernelI11Bf16IOFp32WLi256ELi32ELi512EEv26Group_norm_nhwc_bwd_params --------------------------
	.section	.nv.info._Z35group_norm_nhwc_bwd_one_pass_kernelI11Bf16IOFp32WLi256ELi32ELi512EEv26Group_norm_nhwc_bwd_params,"",@"SHT_CUDA_INFO"
	.sectionflags	@""
	.align	4


	//----- nvinfo : EIATTR_CUDA_API_VERSION
	.align		4
        /*0000*/ 	.byte	0x04, 0x37
        /*0002*/ 	.short	(.L_525 - .L_524)
.L_524:
        /*0004*/ 	.word	0x00000082


	//----- nvinfo : EIATTR_KPARAM_INFO
	.align		4
.L_525:
        /*0008*/ 	.byte	0x04, 0x17
        /*000a*/ 	.short	(.L_527 - .L_526)
.L_526:
        /*000c*/ 	.word	0x00000000
        /*0010*/ 	.short	0x0000
        /*0012*/ 	.short	0x0000
        /*0014*/ 	.byte	0x00, 0xf0, 0xe1, 0x02


	//----- nvinfo : EIATTR_SPARSE_MMA_MASK
	.align		4
.L_527:
        /*0018*/ 	.byte	0x03, 0x50
        /*001a*/ 	.short	0x0000


	//----- nvinfo : EIATTR_MAXREG_COUNT
	.align		4
        /*001c*/ 	.byte	0x03, 0x1b
        /*001e*/ 	.short	0x0080


	//----- nvinfo : EIATTR_NUM_BARRIERS
	.align		4
        /*0020*/ 	.byte	0x02, 0x4c
        /*0022*/ 	.byte	0x01
	.zero		1


	//----- nvinfo : EIATTR_MERCURY_ISA_VERSION
	.align		4
        /*0024*/ 	.byte	0x03, 0x5f
        /*0026*/ 	.short	0x0101


	//----- nvinfo : EIATTR_INT_WARP_WIDE_INSTR_OFFSETS
	.align		4
        /*0028*/ 	.byte	0x04, 0x31
        /*002a*/ 	.short	(.L_529 - .L_528)


	//   ....[0]....
.L_528:
        /*002c*/ 	.word	0x00003900


	//   ....[1]....
        /*0030*/ 	.word	0x00006610


	//----- nvinfo : EIATTR_COOP_GROUP_MASK_REGIDS
	.align		4
.L_529:
        /*0034*/ 	.byte	0x04, 0x29
        /*0036*/ 	.short	(.L_531 - .L_530)


	//   ....[0]....
.L_530:
        /*0038*/ 	.word	0xffffffff


	//   ....[1]....
        /*003c*/ 	.word	0xffffffff


	//   ....[2]....
        /*0040*/ 	.word	0xffffffff


	//   ....[3]....
        /*0044*/ 	.word	0xffffffff


	//   ....[4]....
        /*0048*/ 	.word	0xffffffff


	//   ....[5]....
        /*004c*/ 	.word	0xffffffff


	//   ....[6]....
        /*0050*/ 	.word	0xffffffff


	//   ....[7]....
        /*0054*/ 	.word	0xffffffff


	//   ....[8]....
        /*0058*/ 	.word	0xffffffff


	//   ....[9]....
        /*005c*/ 	.word	0xffffffff


	//----- nvinfo : EIATTR_COOP_GROUP_INSTR_OFFSETS
	.align		4
.L_531:
        /*0060*/ 	.byte	0x04, 0x28
        /*0062*/ 	.short	(.L_533 - .L_532)


	//   ....[0]....
.L_532:
        /*0064*/ 	.word	0x00002670


	//   ....[1]....
        /*0068*/ 	.word	0x000026b0


	//   ....[2]....
        /*006c*/ 	.word	0x000027c0


	//   ....[3]....
        /*0070*/ 	.word	0x000027d0


	//   ....[4]....
        /*0074*/ 	.word	0x00002800


	//   ....[5]....
        /*0078*/ 	.word	0x00002820


	//   ....[6]....
        /*007c*/ 	.word	0x00002850


	//   ....[7]....
        /*0080*/ 	.word	0x00002870


	//   ....[8]....
        /*0084*/ 	.word	0x000028a0


	//   ....[9]....
        /*0088*/ 	.word	0x000028c0


	//----- nvinfo : EIATTR_EXIT_INSTR_OFFSETS
	.align		4
.L_533:
        /*008c*/ 	.byte	0x04, 0x1c
        /*008e*/ 	.short	(.L_535 - .L_534)


	//   ....[0]....
.L_534:
        /*0090*/ 	.word	0x000066a0


	//   ....[1]....
        /*0094*/ 	.word	0x000067e0


	//   ....[2]....
        /*0098*/ 	.word	0x00006a20


	//----- nvinfo : EIATTR_MAX_THREADS
	.align		4
.L_535:
        /*009c*/ 	.byte	0x04, 0x05
        /*009e*/ 	.short	(.L_537 - .L_536)
.L_536:
        /*00a0*/ 	.word	0x00000200
        /*00a4*/ 	.word	0x00000001
        /*00a8*/ 	.word	0x00000001


	//----- nvinfo : EIATTR_CRS_STACK_SIZE
	.align		4
.L_537:
        /*00ac*/ 	.byte	0x04, 0x1e
        /*00ae*/ 	.short	(.L_539 - .L_538)
.L_538:
        /*00b0*/ 	.word	0x00000000


	//----- nvinfo : EIATTR_CBANK_PARAM_SIZE
	.align		4
.L_539:
        /*00b4*/ 	.byte	0x03, 0x19
        /*00b6*/ 	.short	0x00b8


	//----- nvinfo : EIATTR_PARAM_CBANK
	.align		4
        /*00b8*/ 	.byte	0x04, 0x0a
        /*00ba*/ 	.short	(.L_541 - .L_540)
	.align		4
.L_540:
        /*00bc*/ 	.word	index@(.nv.constant0._Z35group_norm_nhwc_bwd_one_pass_kernelI11Bf16IOFp32WLi256ELi32ELi512EEv26Group_norm_nhwc_bwd_params)
        /*00c0*/ 	.short	0x0210
        /*00c2*/ 	.short	0x00b8


	//----- nvinfo : EIATTR_SW_WAR
	.align		4
.L_541:
        /*00c4*/ 	.byte	0x04, 0x36
        /*00c6*/ 	.short	(.L_543 - .L_542)
.L_542:
        /*00c8*/ 	.word	0x00000008
.L_543:


//--------------------- .nv.info._Z35group_norm_nhwc_bwd_one_pass_kernelI11Bf16IOFp32WLi512ELi32ELi512EEv26Group_norm_nhwc_bwd_params --------------------------
	.section	.nv.info._Z35group_norm_nhwc_bwd_one_pass_kernelI11Bf16IOFp32WLi512ELi32ELi512EEv26Group_norm_nhwc_bwd_params,"",@"SHT_CUDA_INFO"
	.sectionflags	@""
	.align	4


	//----- nvinfo : EIATTR_CUDA_API_VERSION
	.align		4
        /*0000*/ 	.byte	0x04, 0x37
        /*0002*/ 	.short	(.L_545 - .L_544)
.L_544:
        /*0004*/ 	.word	0x00000082


	//----- nvinfo : EIATTR_KPARAM_INFO
	.align		4
.L_545:
        /*0008*/ 	.byte	0x04, 0x17
        /*000a*/ 	.short	(.L_547 - .L_546)
.L_546:
        /*000c*/ 	.word	0x00000000
        /*0010*/ 	.short	0x0000
        /*0012*/ 	.short	0x0000
        /*0014*/ 	.byte	0x00, 0xf0, 0xe1, 0x02


	//----- nvinfo : EIATTR_SPARSE_MMA_MASK
	.align		4
.L_547:
        /*0018*/ 	.byte	0x03, 0x50
        /*001a*/ 	.short	0x0000


	//----- nvinfo : EIATTR_MAXREG_COUNT
	.align		4
        /*001c*/ 	.byte	0x03, 0x1b
        /*001e*/ 	.short	0x0080


	//----- nvinfo : EIATTR_NUM_BARRIERS
	.align		4
        /*0020*/ 	.byte	0x02, 0x4c
        /*0022*/ 	.byte	0x01
	.zero		1


	//----- nvinfo : EIATTR_MERCURY_ISA_VERSION
	.align		4
        /*0024*/ 	.byte	0x03, 0x5f
        /*0026*/ 	.short	0x0101


	//----- nvinfo : EIATTR_INT_WARP_WIDE_INSTR_OFFSETS
	.align		4
        /*0028*/ 	.byte	0x04, 0x31
        /*002a*/ 	.short	(.L_549 - .L_548)


	//   ....[0]....
.L_548:
        /*002c*/ 	.word	0x00005bb0


	//   ....[1]....
        /*0030*/ 	.word	0x0000a330


	//----- nvinfo : EIATTR_COOP_GROUP_MASK_REGIDS
	.align		4
.L_549:
        /*0034*/ 	.byte	0x04, 0x29
        /*0036*/ 	.short	(.L_551 - .L_550)


	//   ....[0]....
.L_550:
        /*0038*/ 	.word	0xffffffff


	//   ....[1]....
        /*003c*/ 	.word	0xffffffff


	//   ....[2]....
        /*0040*/ 	.word	0xffffffff


	//   ....[3]....
        /*0044*/ 	.word	0xffffffff


	//   ....[4]....
        /*0048*/ 	.word	0xffffffff


	//   ....[5]....
        /*004c*/ 	.word	0xffffffff


	//   ....[6]....
        /*0050*/ 	.word	0xffffffff


	//   ....[7]....
        /*0054*/ 	.word	0xffffffff


	//   ....[8]....
        /*0058*/ 	.word	0xffffffff


	//   ....[9]....
        /*005c*/ 	.word	0xffffffff


	//----- nvinfo : EIATTR_COOP_GROUP_INSTR_OFFSETS
	.align		4
.L_551:
        /*0060*/ 	.byte	0x04, 0x28
        /*0062*/ 	.short	(.L_553 - .L_552)


	//   ....[0]....
.L_552:
        /*0064*/ 	.word	0x00004630


	//   ....[1]....
        /*0068*/ 	.word	0x00004670


	//   ....[2]....
        /*006c*/ 	.word	0x00004800


	//   ....[3]....
        /*0070*/ 	.word	0x00004840


	//   ....[4]....
        /*0074*/ 	.word	0x000049d0


	//   ....[5]....
        /*0078*/ 	.word	0x00004a00


	//   ....[6]....
        /*007c*/ 	.word	0x00004a40


	//   ....[7]....
        /*0080*/ 	.word	0x00004a60


	//   ....[8]....
        /*0084*/ 	.word	0x00004a90


	//   ....[9]....
        /*0088*/ 	.word	0x00004ab0


	//----- nvinfo : EIATTR_EXIT_INSTR_OFFSETS
	.align		4
.L_553:
        /*008c*/ 	.byte	0x04, 0x1c
        /*008e*/ 	.short	(.L_555 - .L_554)


	//   ....[0]....
.L_554:
        /*0090*/ 	.word	0x0000a3c0


	//   ....[1]....
        /*0094*/ 	.word	0x0000a500


	//   ....[2]....
        /*0098*/ 	.word	0x0000a740


	//----- nvinfo : EIATTR_MAX_THREADS
	.align		4
.L_555:
        /*009c*/ 	.byte	0x04, 0x05
        /*009e*/ 	.short	(.L_557 - .L_556)
.L_556:
        /*00a0*/ 	.word	0x00000200
        /*00a4*/ 	.word	0x00000001
        /*00a8*/ 	.word	0x00000001


	//----- nvinfo : EIATTR_CRS_STACK_SIZE
	.align		4
.L_557:
        /*00ac*/ 	.byte	0x04, 0x1e
        /*00ae*/ 	.short	(.L_559 - .L_558)
.L_558:
        /*00b0*/ 	.word	0x00000000


	//----- nvinfo : EIATTR_CBANK_PARAM_SIZE
	.align		4
.L_559:
        /*00b4*/ 	.byte	0x03, 0x19
        /*00b6*/ 	.short	0x00b8


	//----- nvinfo : EIATTR_PARAM_CBANK
	.align		4
        /*00b8*/ 	.byte	0x04, 0x0a
        /*00ba*/ 	.short	(.L_561 - .L_560)
	.align		4
.L_560:
        /*00bc*/ 	.word	index@(.nv.constant0._Z35group_norm_nhwc_bwd_one_pass_kernelI11Bf16IOFp32WLi512ELi32ELi512EEv26Group_norm_nhwc_bwd_params)
        /*00c0*/ 	.short	0x0210
        /*00c2*/ 	.short	0x00b8


	//----- nvinfo : EIATTR_SW_WAR
	.align		4
.L_561:
        /*00c4*/ 	.byte	0x04, 0x36
        /*00c6*/ 	.short	(.L_563 - .L_562)
.L_562:
        /*00c8*/ 	.word	0x00000008
.L_563:


//--------------------- .nv.info._Z35group_norm_nhwc_bwd_one_pass_kernelI11Bf16IOBf16WLi64ELi32ELi512EEv26Group_norm_nhwc_bwd_params --------------------------
	.section	.nv.info._Z35group_norm_nhwc_bwd_one_pass_kernelI11Bf16IOBf16WLi64ELi32ELi512EEv26Group_norm_nhwc_bwd_params,"",@"SHT_CUDA_INFO"
	.sectionflags	@""
	.align	4


	//----- nvinfo : EIATTR_CUDA_API_VERSION
	.align		4
        /*0000*/ 	.byte	0x04, 0x37
        /*0002*/ 	.short	(.L_565 - .L_564)
.L_564:
        /*0004*/ 	.word	0x00000082


	//----- nvinfo : EIATTR_KPARAM_INFO
	.align		4
.L_565:
        /*0008*/ 	.byte	0x04, 0x17
        /*000a*/ 	.short	(.L_567 - .L_566)
.L_566:
        /*000c*/ 	.word	0x00000000
        /*0010*/ 	.short	0x0000
        /*0012*/ 	.short	0x0000
        /*0014*/ 	.byte	0x00, 0xf0, 0xe1, 0x02


	//----- nvinfo : EIATTR_SPARSE_MMA_MASK
	.align		4
.L_567:
        /*0018*/ 	.byte	0x03, 0x50
        /*001a*/ 	.short	0x0000


	//----- nvinfo : EIATTR_MAXREG_COUNT
	.align		4
        /*001c*/ 	.byte	0x03, 0x1b
        /*001e*/ 	.short	0x0080


	//----- nvinfo : EIATTR_NUM_BARRIERS
	.align		4
        /*0020*/ 	.byte	0x02, 0x4c
        /*0022*/ 	.byte	0x01
	.zero		1


	//----- nvinfo : EIATTR_MERCURY_ISA_VERSION
	.align		4
        /*0024*/ 	.byte	0x03, 0x5f
        /*0026*/ 	.short	0x0101


	//----- nvinfo : EIATTR_INT_WARP_WIDE_INSTR_OFFSETS
	.align		4
        /*0028*/ 	.byte	0x04, 0x31
        /*002a*/ 	.short	(.L_569 - .L_568)


	//   ....[0]....
.L_568:
        /*002c*/ 	.word	0x000020c0


	//   ....[1]....
        /*0030*/ 	.word	0x00003a30


	//----- nvinfo : EIATTR_COOP_GROUP_MASK_REGIDS
	.align		4
.L_569:
        /*0034*/ 	.byte	0x04, 0x29
        /*0036*/ 	.short	(.L_571 - .L_570)


	//   ....[0]....
.L_570:
        /*0038*/ 	.word	0xffffffff


	//   ....[1]....
        /*003c*/ 	.word	0xffffffff


	//   ....[2]....
        /*0040*/ 	.word	0xffffffff


	//   ....[3]....
        /*0044*/ 	.word	0xffffffff


	//   ....[4]....
        /*0048*/ 	.word	0xffffffff


	//   ....[5]....
        /*004c*/ 	.word	0xffffffff


	//   ....[6]....
        /*0050*/ 	.word	0xffffffff


	//   ....[7]....
        /*0054*/ 	.word	0xffffffff


	//   ....[8]....
        /*0058*/ 	.word	0xffffffff


	//   ....[9]....
        /*005c*/ 	.word	0xffffffff


	//----- nvinfo : EIATTR_COOP_GROUP_INSTR_OFFSETS
	.align		4
.L_571:
        /*0060*/ 	.byte	0x04, 0x28
        /*0062*/ 	.short	(.L_573 - .L_572)


	//   ....[0]....
.L_572:
        /*0064*/ 	.word	0x00000f80


	//   ....[1]....
        /*0068*/ 	.word	0x00000fc0


	//   ....[2]....
        /*006c*/ 	.word	0x00001000


	//   ....[3]....
        /*0070*/ 	.word	0x00001020


	//   ....[4]....
        /*0074*/ 	.word	0x00001050


	//   ....[5]....
        /*0078*/ 	.word	0x00001070


	//   ....[6]....
        /*007c*/ 	.word	0x000010a0


	//   ....[7]....
        /*0080*/ 	.word	0x000010c0


	//   ....[8]....
        /*0084*/ 	.word	0x000010f0


	//   ....[9]....
        /*0088*/ 	.word	0x00001110


	//----- nvinfo : EIATTR_EXIT_INSTR_OFFSETS
	.align		4
.L_573:
        /*008c*/ 	.byte	0x04, 0x1c
        /*008e*/ 	.short	(.L_575 - .L_574)


	//   ....[0]....
.L_574:
        /*0090*/ 	.word	0x00003ac0


	//   ....[1]....
        /*0094*/ 	.word	0x00003c00


	//   ....[2]....
        /*0098*/ 	.word	0x00003e70


	//----- nvinfo : EIATTR_MAX_THREADS
	.align		4
.L_575:
        /*009c*/ 	.byte	0x04, 0x05
        /*009e*/ 	.short	(.L_577 - .L_576)
.L_576:
        /*00a0*/ 	.word	0x00000200
        /*00a4*/ 	.word	0x00000001
        /*00a8*/ 	.word	0x00000001


	//----- nvinfo : EIATTR_CRS_STACK_SIZE
	.align		4
.L_577:
        /*00ac*/ 	.byte	0x04, 0x1e
        /*00ae*/ 	.short	(.L_579 - .L_578)
.L_578:
        /*00b0*/ 	.word	0x00000000


	//----- nvinfo : EIATTR_CBANK_PARAM_SIZE
	.align		4
.L_579:
        /*00b4*/ 	.byte	0x03, 0x19
        /*00b6*/ 	.short	0x00b8


	//----- nvinfo : EIATTR_PARAM_CBANK
	.align		4
        /*00b8*/ 	.byte	0x04, 0x0a
        /*00ba*/ 	.short	(.L_581 - .L_580)
	.align		4
.L_580:
        /*00bc*/ 	.word	index@(.nv.constant0._Z35group_norm_nhwc_bwd_one_pass_kernelI11Bf16IOBf16WLi64ELi32ELi512EEv26Group_norm_nhwc_bwd_params)
        /*00c0*/ 	.short	0x0210
        /*00c2*/ 	.short	0x00b8


	//----- nvinfo : EIATTR_SW_WAR
	.align		4
.L_581:
        /*00c4*/ 	.byte	0x04, 0x36
        /*00c6*/ 	.short	(.L_583 - .L_582)
.L_582:
        /*00c8*/ 	.word	0x00000008
.L_583:


//--------------------- .nv.info._Z35group_norm_nhwc_bwd_one_pass_kernelI11Bf16IOBf16WLi128ELi32ELi512EEv26Group_norm_nhwc_bwd_params --------------------------
	.section	.nv.info._Z35group_norm_nhwc_bwd_one_pass_kernelI11Bf16IOBf16WLi128ELi32ELi512EEv26Group_norm_nhwc_bwd_params,"",@"SHT_CUDA_INFO"
	.sectionflags	@""
	.align	4


	//----- nvinfo : EIATTR_CUDA_API_VERSION
	.align		4
        /*0000*/ 	.byte	0x04, 0x37
        /*0002*/ 	.short	(.L_585 - .L_584)
.L_584:
        /*0004*/ 	.word	0x00000082


	//----- nvinfo : EIATTR_KPARAM_INFO
	.align		4
.L_585:
        /*0008*/ 	.byte	0x04, 0x17
        /*000a*/ 	.short	(.L_587 - .L_586)
.L_586:
        /*000c*/ 	.word	0x00000000
        /*0010*/ 	.short	0x0000
        /*0012*/ 	.short	0x0000
        /*0014*/ 	.byte	0x00, 0xf0, 0xe1, 0x02


	//----- nvinfo : EIATTR_SPARSE_MMA_MASK
	.align		4
.L_587:
        /*0018*/ 	.byte	0x03, 0x50
        /*001a*/ 	.short	0x0000


	//----- nvinfo : EIATTR_MAXREG_COUNT
	.align		4
        /*001c*/ 	.byte	0x03, 0x1b
        /*001e*/ 	.short	0x0080


	//----- nvinfo : EIATTR_NUM_BARRIERS
	.align		4
        /*0020*/ 	.byte	0x02, 0x4c
        /*0022*/ 	.byte	0x01
	.zero		1


	//----- nvinfo : EIATTR_MERCURY_ISA_VERSION
	.align		4
        /*0024*/ 	.byte	0x03, 0x5f
        /*0026*/ 	.short	0x0101


	//----- nvinfo : EIATTR_INT_WARP_WIDE_INSTR_OFFSETS
	.align		4
        /*0028*/ 	.byte	0x04, 0x31
        /*002a*/ 	.short	(.L_589 - .L_588)


	//   ....[0]....
.L_588:
        /*002c*/ 	.word	0x00002900


	//   ....[1]....
        /*0030*/ 	.word	0x00004960


	//----- nvinfo : EIATTR_COOP_GROUP_MASK_REGIDS
	.align		4
.L_589:
        /*0034*/ 	.byte	0x04, 0x29
        /*0036*/ 	.short	(.L_591 - .L_590)


	//   ....[0]....
.L_590:
        /*0038*/ 	.word	0xffffffff


	//   ....[1]....
        /*003c*/ 	.word	0xffffffff


	//   ....[2]....
        /*0040*/ 	.word	0xffffffff


	//   ....[3]....
        /*0044*/ 	.word	0xffffffff


	//   ....[4]....
        /*0048*/ 	.word	0xffffffff


	//   ....[5]....
        /*004c*/ 	.word	0xffffffff


	//   ....[6]....
        /*0050*/ 	.word	0xffffffff


	//   ....[7]....
        /*0054*/ 	.word	0xffffffff


	//   ....[8]....
        /*0058*/ 	.word	0xffffffff


	//   ....[9]....
        /*005c*/ 	.word	0xffffffff


	//----- nvinfo : EIATTR_COOP_GROUP_INSTR_OFFSETS
	.align		4
.L_591:
        /*0060*/ 	.byte	0x04, 0x28
        /*0062*/ 	.short	(.L_593 - .L_592)


	//   ....[0]....
.L_592:
        /*0064*/ 	.word	0x00001700


	//   ....[1]....
        /*0068*/ 	.word	0x00001740


	//   ....[2]....
        /*006c*/ 	.word	0x00001850


	//   ....[3]....
        /*0070*/ 	.word	0x00001870


	//   ....[4]....
        /*0074*/ 	.word	0x000018a0


	//   ....[5]....
        /*0078*/ 	.word	0x000018c0


	//   ....[6]....
        /*007c*/ 	.word	0x000018f0


	//   ....[7]....
        /*0080*/ 	.word	0x00001910


	//   ....[8]....
        /*0084*/ 	.word	0x00001940


	//   ....[9]....
        /*0088*/ 	.word	0x00001960


	//----- nvinfo : EIATTR_EXIT_INSTR_OFFSETS
	.align		4
.L_593:
        /*008c*/ 	.byte	0x04, 0x1c
        /*008e*/ 	.short	(.L_595 - .L_594)


	//   ....[0]....
.L_594:
        /*0090*/ 	.word	0x000049f0


	//   ....[1]....
        /*0094*/ 	.word	0x00004b30


	//   ....[2]....
        /*0098*/ 	.word	0x00004d90


	//----- nvinfo : EIATTR_MAX_THREADS
	.align		4
.L_595:
        /*009c*/ 	.byte	0x04, 0x05
        /*009e*/ 	.short	(.L_597 - .L_596)
.L_596:
        /*00a0*/ 	.word	0x00000200
        /*00a4*/ 	.word	0x00000001
        /*00a8*/ 	.word	0x00000001


	//----- nvinfo : EIATTR_CRS_STACK_SIZE
	.align		4
.L_597:
        /*00ac*/ 	.byte	0x04, 0x1e
        /*00ae*/ 	.short	(.L_599 - .L_598)
.L_598:
        /*00b0*/ 	.word	0x00000000


	//----- nvinfo : EIATTR_CBANK_PARAM_SIZE
	.align		4
.L_599:
        /*00b4*/ 	.byte	0x03, 0x19
        /*00b6*/ 	.short	0x00b8


	//----- nvinfo : EIATTR_PARAM_CBANK
	.align		4
        /*00b8*/ 	.byte	0x04, 0x0a
        /*00ba*/ 	.short	(.L_601 - .L_600)
	.align		4
.L_600:
        /*00bc*/ 	.word	index@(.nv.constant0._Z35group_norm_nhwc_bwd_one_pass_kernelI11Bf16IOBf16WLi128ELi32ELi512EEv26Group_norm_nhwc_bwd_params)
        /*00c0*/ 	.short	0x0210
        /*00c2*/ 	.short	0x00b8


	//----- nvinfo : EIATTR_SW_WAR
	.align		4
.L_601:
        /*00c4*/ 	.byte	0x04, 0x36
        /*00c6*/ 	.short	(.L_603 - .L_602)
.L_602:
        /*00c8*/ 	.word	0x00000008
.L_603:


//--------------------- .nv.info._Z35group_norm_nhwc_bwd_one_pass_kernelI11Bf16IOBf16WLi256ELi32ELi512EEv26Group_norm_nhwc_bwd_params --------------------------
	.section	.nv.info._Z35group_norm_nhwc_bwd_one_pass_kernelI11Bf16IOBf16WLi256ELi32ELi512EEv26Group_norm_nhwc_bwd_params,"",@"SHT_CUDA_INFO"
	.sectionflags	@""
	.align	4


	//----- nvinfo : EIATTR_CUDA_API_VERSION
	.align		4
        /*0000*/ 	.byte	0x04, 0x37
        /*0002*/ 	.short	(.L_605 - .L_604)
.L_604:
        /*0004*/ 	.word	0x00000082


	//----- nvinfo : EIATTR_KPARAM_INFO
	.align		4
.L_605:
        /*0008*/ 	.byte	0x04, 0x17
        /*000a*/ 	.short	(.L_607 - .L_606)
.L_606:
        /*000c*/ 	.word	0x00000000
        /*0010*/ 	.short	0x0000
        /*0012*/ 	.short	0x0000
        /*0014*/ 	.byte	0x00, 0xf0, 0xe1, 0x02


	//----- nvinfo : EIATTR_SPARSE_MMA_MASK
	.align		4
.L_607:
        /*0018*/ 	.byte	0x03, 0x50
        /*001a*/ 	.short	0x0000


	//----- nvinfo : EIATTR_MAXREG_COUNT
	.align		4
        /*001c*/ 	.byte	0x03, 0x1b
        /*001e*/ 	.short	0x0080


	//----- nvinfo : EIATTR_NUM_BARRIERS
	.align		4
        /*0020*/ 	.byte	0x02, 0x4c
        /*0022*/ 	.byte	0x01
	.zero		1


	//----- nvinfo : EIATTR_MERCURY_ISA_VERSION
	.align		4
        /*0024*/ 	.byte	0x03, 0x5f
        /*0026*/ 	.short	0x0101


	//----- nvinfo : EIATTR_INT_WARP_WIDE_INSTR_OFFSETS
	.align		4
        /*0028*/ 	.byte	0x04, 0x31
        /*002a*/ 	.short	(.L_609 - .L_608)


	//   ....[0]....
.L_608:
        /*002c*/ 	.word	0x00003970


	//   ....[1]....
        /*0030*/ 	.word	0x00006680


	//----- nvinfo : EIATTR_COOP_GROUP_MASK_REGIDS
	.align		4
.L_609:
        /*0034*/ 	.byte	0x04, 0x29
        /*0036*/ 	.short	(.L_611 - .L_610)


	//   ....[0]....
.L_610:
        /*0038*/ 	.word	0xffffffff


	//   ....[1]....
        /*003c*/ 	.word	0xffffffff


	//   ....[2]....
        /*0040*/ 	.word	0xffffffff


	//   ....[3]....
        /*0044*/ 	.word	0xffffffff


	//   ....[4]....
        /*0048*/ 	.word	0xffffffff


	//   ....[5]....
        /*004c*/ 	.word	0xffffffff


	//   ....[6]....
        /*0050*/ 	.word	0xffffffff


	//   ....[7]....
        /*0054*/ 	.word	0xffffffff


	//   ....[8]....
        /*0058*/ 	.word	0xffffffff


	//   ....[9]....
        /*005c*/ 	.word	0xffffffff


	//----- nvinfo : EIATTR_COOP_GROUP_INSTR_OFFSETS
	.align		4
.L_611:
        /*0060*/ 	.byte	0x04, 0x28
        /*0062*/ 	.short	(.L_613 - .L_612)


	//   ....[0]....
.L_612:
        /*0064*/ 	.word	0x000026c0


	//   ....[1]....
        /*0068*/ 	.word	0x00002700


	//   ....[2]....
        /*006c*/ 	.word	0x00002830


	//   ....[3]....
        /*0070*/ 	.word	0x00002840


	//   ....[4]....
        /*0074*/ 	.word	0x00002870


	//   ....[5]....
        /*0078*/ 	.word	0x00002890


	//   ....[6]....
        /*007c*/ 	.word	0x000028c0


	//   ....[7]....
        /*0080*/ 	.word	0x000028e0


	//   ....[8]....
        /*0084*/ 	.word	0x00002910


	//   ....[9]....
        /*0088*/ 	.word	0x00002930


	//----- nvinfo : EIATTR_EXIT_INSTR_OFFSETS
	.align		4
.L_613:
        /*008c*/ 	.byte	0x04, 0x1c
        /*008e*/ 	.short	(.L_615 - .L_614)


	//   ....[0]....
.L_614:
        /*0090*/ 	.word	0x00006710


	//   ....[1]....
        /*0094*/ 	.word	0x00006850


	//   ....[2]....
        /*0098*/ 	.word	0x00006ab0


	//----- nvinfo : EIATTR_MAX_THREADS
	.align		4
.L_615:
        /*009c*/ 	.byte	0x04, 0x05
        /*009e*/ 	.short	(.L_617 - .L_616)
.L_616:
        /*00a0*/ 	.word	0x00000200
        /*00a4*/ 	.word	0x00000001
        /*00a8*/ 	.word	0x00000001


	//----- nvinfo : EIATTR_CRS_STACK_SIZE
	.align		4
.L_617:
        /*00ac*/ 	.byte	0x04, 0x1e
        /*00ae*/ 	.short	(.L_619 - .L_618)
.L_618:
        /*00b0*/ 	.word	0x00000000


	//----- nvinfo : EIATTR_CBANK_PARAM_SIZE
	.align		4
.L_619:
        /*00b4*/ 	.byte	0x03, 0x19
        /*00b6*/ 	.short	0x00b8


	//----- nvinfo : EIATTR_PARAM_CBANK
	.align		4
        /*00b8*/ 	.byte	0x04, 0x0a
        /*00ba*/ 	.short	(.L_621 - .L_620)
	.align		4
.L_620:
        /*00bc*/ 	.word	index@(.nv.constant0._Z35group_norm_nhwc_bwd_one_pass_kernelI11Bf16IOBf16WLi256ELi32ELi512EEv26Group_norm_nhwc_bwd_params)
        /*00c0*/ 	.short	0x0210
        /*00c2*/ 	.short	0x00b8


	//----- nvinfo : EIATTR_SW_WAR
	.align		4
.L_621:
        /*00c4*/ 	.byte	0x04, 0x36
        /*00c6*/ 	.short	(.L_623 - .L_622)
.L_622:
        /*00c8*/ 	.word	0x00000008
.L_623:


//--------------------- .nv.info._Z35group_norm_nhwc_bwd_one_pass_kernelI11Bf16IOBf16WLi512ELi32ELi512EEv26Group_norm_nhwc_bwd_params --------------------------
	.section	.nv.info._Z35group_norm_nhwc_bwd_one_pass_kernelI11Bf16IOBf16WLi512ELi32ELi512EEv26Group_norm_nhwc_bwd_params,"",@"SHT_CUDA_INFO"
	.sectionflags	@""
	.align	4


	//----- nvinfo : EIATTR_CUDA_API_VERSION
	.align		4
        /*0000*/ 	.byte	0x04, 0x37
        /*0002*/ 	.short	(.L_625 - .L_624)
.L_624:
        /*0004*/ 	.word	0x00000082


	//----- nvinfo : EIATTR_KPARAM_INFO
	.align		4
.L_625:
        /*0008*/ 	.byte	0x04, 0x17
        /*000a*/ 	.short	(.L_627 - .L_626)
.L_626:
        /*000c*/ 	.word	0x00000000
        /*0010*/ 	.short	0x0000
        /*0012*/ 	.short	0x0000
        /*0014*/ 	.byte	0x00, 0xf0, 0xe1, 0x02


	//----- nvinfo : EIATTR_SPARSE_MMA_MASK
	.align		4
.L_627:
        /*0018*/ 	.byte	0x03, 0x50
        /*001a*/ 	.short	0x0000


	//----- nvinfo : EIATTR_MAXREG_COUNT
	.align		4
        /*001c*/ 	.byte	0x03, 0x1b
        /*001e*/ 	.short	0x0080


	//----- nvinfo : EIATTR_NUM_BARRIERS
	.align		4
        /*0020*/ 	.byte	0x02, 0x4c
        /*0022*/ 	.byte	0x01
	.zero		1


	//----- nvinfo : EIATTR_MERCURY_ISA_VERSION
	.align		4
        /*0024*/ 	.byte	0x03, 0x5f
        /*0026*/ 	.short	0x0101


	//----- nvinfo : EIATTR_INT_WARP_WIDE_INSTR_OFFSETS
	.align		4
        /*0028*/ 	.byte	0x04, 0x31
        /*002a*/ 	.short	(.L_629 - .L_628)


	//   ....[0]....
.L_628:
        /*002c*/ 	.word	0x00005c00


	//   ....[1]....
        /*0030*/ 	.word	0x0000a380


	//----- nvinfo : EIATTR_COOP_GROUP_MASK_REGIDS
	.align		4
.L_629:
        /*0034*/ 	.byte	0x04, 0x29
        /*0036*/ 	.short	(.L_631 - .L_630)


	//   ....[0]....
.L_630:
        /*0038*/ 	.word	0xffffffff


	//   ....[1]....
        /*003c*/ 	.word	0xffffffff


	//   ....[2]....
        /*0040*/ 	.word	0xffffffff


	//   ....[3]....
        /*0044*/ 	.word	0xffffffff


	//   ....[4]....
        /*0048*/ 	.word	0xffffffff


	//   ....[5]....
        /*004c*/ 	.word	0xffffffff


	//   ....[6]....
        /*0050*/ 	.word	0xffffffff


	//   ....[7]....
        /*0054*/ 	.word	0xffffffff


	//   ....[8]....
        /*0058*/ 	.word	0xffffffff


	//   ....[9]....
        /*005c*/ 	.word	0xffffffff


	//----- nvinfo : EIATTR_COOP_GROUP_INSTR_OFFSETS
	.align		4
.L_631:
        /*0060*/ 	.byte	0x04, 0x28
        /*0062*/ 	.short	(.L_633 - .L_632)


	//   ....[0]....
.L_632:
        /*0064*/ 	.word	0x00004670


	//   ....[1]....
        /*0068*/ 	.word	0x000046b0


	//   ....[2]....
        /*006c*/ 	.word	0x00004840


	//   ....[3]....
        /*0070*/ 	.word	0x00004880


	//   ....[4]....
        /*0074*/ 	.word	0x00004a10


	//   ....[5]....
        /*0078*/ 	.word	0x00004a50


	//   ....[6]....
        /*007c*/ 	.word	0x00004a90


	//   ....[7]....
        /*0080*/ 	.word	0x00004ab0


	//   ....[8]....
        /*0084*/ 	.word	0x00004ae0


	//   ....[9]....
        /*0088*/ 	.word	0x00004b00


	//----- nvinfo : EIATTR_EXIT_INSTR_OFFSETS
	.align		4
.L_633:
        /*008c*/ 	.byte	0x04, 0x1c
        /*008e*/ 	.short	(.L_635 - .L_634)


	//   ....[0]....
.L_634:
        /*0090*/ 	.word	0x0000a410


	//   ....[1]....
        /*0094*/ 	.word	0x0000a550


	//   ....[2]....
        /*0098*/ 	.word	0x0000a7b0


	//----- nvinfo : EIATTR_MAX_THREADS
	.align		4
.L_635:
        /*009c*/ 	.byte	0x04, 0x05
        /*009e*/ 	.short	(.L_637 - .L_636)
.L_636:
        /*00a0*/ 	.word	0x00000200
        /*00a4*/ 	.word	0x00000001
        /*00a8*/ 	.word	0x00000001


	//----- nvinfo : EIATTR_CRS_STACK_SIZE
	.align		4
.L_637:
        /*00ac*/ 	.byte	0x04, 0x1e
        /*00ae*/ 	.short	(.L_639 - .L_638)
.L_638:
        /*00b0*/ 	.word	0x00000000


	//----- nvinfo : EIATTR_CBANK_PARAM_SIZE
	.align		4
.L_639:
        /*00b4*/ 	.byte	0x03, 0x19
        /*00b6*/ 	.short	0x00b8


	//----- nvinfo : EIATTR_PARAM_CBANK
	.align		4
        /*00b8*/ 	.byte	0x04, 0x0a
        /*00ba*/ 	.short	(.L_641 - .L_640)
	.align		4
.L_640:
        /*00bc*/ 	.word	index@(.nv.constant0._Z35group_norm_nhwc_bwd_one_pass_kernelI11Bf16IOBf16WLi512ELi32ELi512EEv26Group_norm_nhwc_bwd_params)
        /*00c0*/ 	.short	0x0210
        /*00c2*/ 	.short	0x00b8


	//----- nvinfo : EIATTR_SW_WAR
	.align		4
.L_641:
        /*00c4*/ 	.byte	0x04, 0x36
        /*00c6*/ 	.short	(.L_643 - .L_642)
.L_642:
        /*00c8*/ 	.word	0x00000008
.L_643:


//--------------------- .nv.info._Z35group_norm_nhwc_bwd_one_pass_kernelI11Bf16IOFp16WLi64ELi32ELi512EEv26Group_norm_nhwc_bwd_params --------------------------
	.section	.nv.info._Z35group_norm_nhwc_bwd_one_pass_kernelI11Bf16IOFp16WLi64ELi32ELi512EEv26Group_norm_nhwc_bwd_params,"",@"SHT_CUDA_INFO"
	.sectionflags	@""
	.align	4


	//----- nvinfo : EIATTR_CUDA_API_VERSION
	.align		4
        /*0000*/ 	.byte	0x04, 0x37
        /*0002*/ 	.short	(.L_645 - .L_644)
.L_644:
        /*0004*/ 	.word	0x00000082


	//----- nvinfo : EIATTR_KPARAM_INFO
	.align		4
.L_645:
        /*0008*/ 	.byte	0x04, 0x17
        /*000a*/ 	.short	(.L_647 - .L_646)
.L_646:
        /*000c*/ 	.word	0x00000000
        /*0010*/ 	.short	0x0000
        /*0012*/ 	.short	0x0000
        /*0014*/ 	.byte	0x00, 0xf0, 0xe1, 0x02


	//----- nvinfo : EIATTR_SPARSE_MMA_MASK
	.align		4
.L_647:
        /*0018*/ 	.byte	0x03, 0x50
        /*001a*/ 	.short	0x0000


	//----- nvinfo : EIATTR_MAXREG_COUNT
	.align		4
        /*001c*/ 	.byte	0x03, 0x1b
        /*001e*/ 	.short	0x0080


	//----- nvinfo : EIATTR_NUM_BARRIERS
	.align		4
        /*0020*/ 	.byte	0x02, 0x4c
        /*0022*/ 	.byte	0x01
	.zero		1


	//----- nvinfo : EIATTR_MERCURY_ISA_VERSION
	.align		4
        /*0024*/ 	.byte	0x03, 0x5f
        /*0026*/ 	.short	0x0101


	//----- nvinfo : EIATTR_INT_WARP_WIDE_INSTR_OFFSETS
	.align		4
        /*0028*/ 	.byte	0x04, 0x31
        /*002a*/ 	.short	(.L_649 - .L_648)


	//   ....[0]....
.L_648:
        /*002c*/ 	.word	0x000020c0


	//   ....[1]....
        /*0030*/ 	.word	0x00003a30


	//----- nvinfo : EIATTR_COOP_GROUP_MASK_REGIDS
	.align		4
.L_649:
        /*0034*/ 	.byte	0x04, 0x29
        /*0036*/ 	.short	(.L_651 - .L_650)


	//   ....[0]....
.L_650:
        /*0038*/ 	.word	0xffffffff


	//   ....[1]....
        /*003c*/ 	.word	0xffffffff


	//   ....[2]....
        /*0040*/ 	.word	0xffffffff


	//   ....[3]....
        /*0044*/ 	.word	0xffffffff


	//   ....[4]....
        /*0048*/ 	.word	0xffffffff


	//   ....[5]....
        /*004c*/ 	.word	0xffffffff


	//   ....[6]....
        /*0050*/ 	.word	0xffffffff


	//   ....[7]....
        /*0054*/ 	.word	0xffffffff


	//   ....[8]....
        /*0058*/ 	.word	0xffffffff


	//   ....[9]....
        /*005c*/ 	.word	0xffffffff


	//----- nvinfo : EIATTR_COOP_GROUP_INSTR_OFFSETS
	.align		4
.L_651:
        /*0060*/ 	.byte	0x04, 0x28
        /*0062*/ 	.short	(.L_653 - .L_652)


	//   ....[0]....
.L_652:
        /*0064*/ 	.word	0x00000f80


	//   ....[1]....
        /*0068*/ 	.word	0x00000fc0


	//   ....[2]....
        /*006c*/ 	.word	0x00001000


	//   ....[3]....
        /*0070*/ 	.word	0x00001020


	//   ....[4]....
        /*0074*/ 	.word	0x00001050


	//   ....[5]....
        /*0078*/ 	.word	0x00001070


	//   ....[6]....
        /*007c*/ 	.word	0x000010a0


	//   ....[7]....
        /*0080*/ 	.word	0x000010c0


	//   ....[8]....
        /*0084*/ 	.word	0x000010f0


	//   ....[9]....
        /*0088*/ 	.word	0x00001110


	//----- nvinfo : EIATTR_EXIT_INSTR_OFFSETS
	.align		4
.L_653:
        /*008c*/ 	.byte	0x04, 0x1c
        /*008e*/ 	.short	(.L_655 - .L_654)


	//   ....[0]....
.L_654:
        /*0090*/ 	.word	0x00003ac0


	//   ....[1]....
        /*0094*/ 	.word	0x00003c00


	//   ....[2]....
        /*0098*/ 	.word	0x00003e70


	//----- nvinfo : EIATTR_MAX_THREADS
	.align		4
.L_655:
        /*009c*/ 	.byte	0x04, 0x05
        /*009e*/ 	.short	(.L_657 - .L_656)
.L_656:
        /*00a0*/ 	.word	0x00000200
        /*00a4*/ 	.word	0x00000001
        /*00a8*/ 	.word	0x00000001


	//----- nvinfo : EIATTR_CRS_STACK_SIZE
	.align		4
.L_657:
        /*00ac*/ 	.byte	0x04, 0x1e
        /*00ae*/ 	.short	(.L_659 - .L_658)
.L_658:
        /*00b0*/ 	.word	0x00000000


	//----- nvinfo : EIATTR_CBANK_PARAM_SIZE
	.align		4
.L_659:
        /*00b4*/ 	.byte	0x03, 0x19
        /*00b6*/ 	.short	0x00b8


	//----- nvinfo : EIATTR_PARAM_CBANK
	.align		4
        /*00b8*/ 	.byte	0x04, 0x0a
        /*00ba*/ 	.short	(.L_661 - .L_660)
	.align		4
.L_660:
        /*00bc*/ 	.word	index@(.nv.constant0._Z35group_norm_nhwc_bwd_one_pass_kernelI11Bf16IOFp16WLi64ELi32ELi512EEv26Group_norm_nhwc_bwd_params)
        /*00c0*/ 	.short	0x0210
        /*00c2*/ 	.short	0x00b8


	//----- nvinfo : EIATTR_SW_WAR
	.align		4
.L_661:
        /*00c4*/ 	.byte	0x04, 0x36
        /*00c6*/ 	.short	(.L_663 - .L_662)
.L_662:
        /*00c8*/ 	.word	0x00000008
.L_663:


//--------------------- .nv.info._Z35group_norm_nhwc_bwd_one_pass_kernelI11Bf16IOFp16WLi128ELi32ELi512EEv26Group_norm_nhwc_bwd_params --------------------------
	.section	.nv.info._Z35group_norm_nhwc_bwd_one_pass_kernelI11Bf16IOFp16WLi128ELi32ELi512EEv26Group_norm_nhwc_bwd_params,"",@"SHT_CUDA_INFO"
	.sectionflags	@""
	.align	4


	//----- nvinfo : EIATTR_CUDA_API_VERSION
	.align		4
        /*0000*/ 	.byte	0x04, 0x37
        /*0002*/ 	.short	(.L_665 - .L_664)
.L_664:
        /*0004*/ 	.word	0x00000082


	//----- nvinfo : EIATTR_KPARAM_INFO
	.align		4
.L_665:
        /*0008*/ 	.byte	0x04, 0x17
        /*000a*/ 	.short	(.L_667 - .L_666)
.L_666:
        /*000c*/ 	.word	0x00000000
        /*0010*/ 	.short	0x0000
        /*0012*/ 	.short	0x0000
        /*0014*/ 	.byte	0x00, 0xf0, 0xe1, 0x02


	//----- nvinfo : EIATTR_SPARSE_MMA_MASK
	.align		4
.L_667:
        /*0018*/ 	.byte	0x03, 0x50
        /*001a*/ 	.short	0x0000


	//----- nvinfo : EIATTR_MAXREG_COUNT
	.align		4
        /*001c*/ 	.byte	0x03, 0x1b
        /*001e*/ 	.short	0x0080


	//----- nvinfo : EIATTR_NUM_BARRIERS
	.align		4
        /*0020*/ 	.byte	0x02, 0x4c
        /*0022*/ 	.byte	0x01
	.zero		1


	//----- nvinfo : EIATTR_MERCURY_ISA_VERSION
	.align		4
        /*0024*/ 	.byte	0x03, 0x5f
        /*0026*/ 	.short	0x0101


	//----- nvinfo : EIATTR_INT_WARP_WIDE_INSTR_OFFSETS
	.align		4
        /*0028*/ 	.byte	0x04, 0x31
        /*002a*/ 	.short	(.L_669 - .L_668)


	//   ....[0]....
.L_668:
        /*002c*/ 	.word	0x00002900


	//   ....[1]....
        /*0030*/ 	.word	0x00004960


	//----- nvinfo : EIATTR_COOP_GROUP_MASK_REGIDS
	.align		4
.L_669:
        /*0034*/ 	.byte	0x04, 0x29
        /*0036*/ 	.short	(.L_671 - .L_670)


	//   ....[0]....
.L_670:
        /*0038*/ 	.word	0xffffffff


	//   ....[1]....
        /*003c*/ 	.word	0xffffffff


	//   ....[2]....
        /*0040*/ 	.word	0xffffffff


	//   ....[3]....
        /*0044*/ 	.word	0xffffffff


	//   ....[4]....
        /*0048*/ 	.word	0xffffffff


	//   ....[5]....
        /*004c*/ 	.word	0xffffffff


	//   ....[6]....
        /*0050*/ 	.word	0xffffffff


	//   ....[7]....
        /*0054*/ 	.word	0xffffffff


	//   ....[8]....
        /*0058*/ 	.word	0xffffffff


	//   ....[9]....
        /*005c*/ 	.word	0xffffffff


	//----- nvinfo : EIATTR_COOP_GROUP_INSTR_OFFSETS
	.align		4
.L_671:
        /*0060*/ 	.byte	0x04, 0x28
        /*0062*/ 	.short	(.L_673 - .L_672)


	//   ....[0]....
.L_672:
        /*0064*/ 	.word	0x00001700


	//   ....[1]....
        /*0068*/ 	.word	0x00001740


	//   ....[2]....
        /*006c*/ 	.word	0x00001850


	//   ....[3]....
        /*0070*/ 	.word	0x00001870


	//   ....[4]....
        /*0074*/ 	.word	0x000018a0


	//   ....[5]....
        /*0078*/ 	.word	0x000018c0


	//   ....[6]....
        /*007c*/ 	.word	0x000018f0


	//   ....[7]....
        /*0080*/ 	.word	0x00001910


	//   ....[8]....
        /*0084*/ 	.word	0x00001940


	//   ....[9]....
        /*0088*/ 	.word	0x00001960


	//----- nvinfo : EIATTR_EXIT_INSTR_OFFSETS
	.align		4
.L_673:
        /*008c*/ 	.byte	0x04, 0x1c
        /*008e*/ 	.short	(.L_675 - .L_674)


	//   ....[0]....
.L_674:
        /*0090*/ 	.word	0x000049f0


	//   ....[1]....
        /*0094*/ 	.word	0x00004b30


	//   ....[2]....
        /*0098*/ 	.word	0x00004d90


	//----- nvinfo : EIATTR_MAX_THREADS
	.align		4
.L_675:
        /*009c*/ 	.byte	0x04, 0x05
        /*009e*/ 	.short	(.L_677 - .L_676)
.L_676:
        /*00a0*/ 	.word	0x00000200
        /*00a4*/ 	.word	0x00000001
        /*00a8*/ 	.word	0x00000001


	//----- nvinfo : EIATTR_CRS_STACK_SIZE
	.align		4
.L_677:
        /*00ac*/ 	.byte	0x04, 0x1e
        /*00ae*/ 	.short	(.L_679 - .L_678)
.L_678:
        /*00b0*/ 	.word	0x00000000


	//----- nvinfo : EIATTR_CBANK_PARAM_SIZE
	.align		4
.L_679:
        /*00b4*/ 	.byte	0x03, 0x19
        /*00b6*/ 	.short	0x00b8


	//----- nvinfo : EIATTR_PARAM_CBANK
	.align		4
        /*00b8*/ 	.byte	0x04, 0x0a
        /*00ba*/ 	.short	(.L_681 - .L_680)
	.align		4
.L_680:
        /*00bc*/ 	.word	index@(.nv.constant0._Z35group_norm_nhwc_bwd_one_pass_kernelI11Bf16IOFp16WLi128ELi32ELi512EEv26Group_norm_nhwc_bwd_params)
        /*00c0*/ 	.short	0x0210
        /*00c2*/ 	.short	0x00b8


	//----- nvinfo : EIATTR_SW_WAR
	.align		4
.L_681:
        /*00c4*/ 	.byte	0x04, 0x36
        /*00c6*/ 	.short	(.L_683 - .L_682)
.L_682:
        /*00c8*/ 	.word	0x00000008
.L_683:


//--------------------- .nv.info._Z35group_norm_nhwc_bwd_one_pass_kernelI11Bf16IOFp16WLi256ELi32ELi512EEv26Group_norm_nhwc_bwd_params --------------------------
	.section	.nv.info._Z35group_norm_nhwc_bwd_one_pass_kernelI11Bf16IOFp16WLi256ELi32ELi512EEv26Group_norm_nhwc_bwd_params,"",@"SHT_CUDA_INFO"
	.sectionflags	@""
	.align	4


	//----- nvinfo : EIATTR_CUDA_API_VERSION
	.align		4
        /*0000*/ 	.byte	0x04, 0x37
        /*0002*/ 	.short	(.L_685 - .L_684)
.L_684:
        /*0004*/ 	.word	0x00000082


	//----- nvinfo : EIATTR_KPARAM_INFO
	.align		4
.L_685:
        /*0008*/ 	.byte	0x04, 0x17
        /*000a*/ 	.short	(.L_687 - .L_686)
.L_686:
        /*000c*/ 	.word	0x00000000
        /*0010*/ 	.short	0x0000
        /*0012*/ 	.short	0x0000
        /*0014*/ 	.byte	0x00, 0xf0, 0xe1, 0x02


	//----- nvinfo : EIATTR_SPARSE_MMA_MASK
	.align		4
.L_687:
        /*0018*/ 	.byte	0x03, 0x50
        /*001a*/ 	.short	0x0000


	//----- nvinfo : EIATTR_MAXREG_COUNT
	.align		4
        /*001c*/ 	.byte	0x03, 0x1b
        /*001e*/ 	.short	0x0080


	//----- nvinfo : EIATTR_NUM_BARRIERS
	.align		4
        /*0020*/ 	.byte	0x02, 0x4c
        /*0022*/ 	.byte	0x01
	.zero		1


	//----- nvinfo : EIATTR_MERCURY_ISA_VERSION
	.align		4
        /*0024*/ 	.byte	0x03, 0x5f
        /*0026*/ 	.short	0x0101


	//----- nvinfo : EIATTR_INT_WARP_WIDE_INSTR_OFFSETS
	.align		4
        /*0028*/ 	.byte	0x04, 0x31
        /*002a*/ 	.short	(.L_689 - .L_688)


	//   ....[0]....
.L_688:
        /*002c*/ 	.word	0x00003970


	//   ....[1]....
        /*0030*/ 	.word	0x00006680


	//----- nvinfo : EIATTR_COOP_GROUP_MASK_REGIDS
	.align		4
.L_689:
        /*0034*/ 	.byte	0x04, 0x29
        /*0036*/ 	.short	(.L_691 - .L_690)


	//   ....[0]....
.L_690:
        /*0038*/ 	.word	0xffffffff


	//   ....[1]....
        /*003c*/ 	.word	0xffffffff


	//   ....[2]....
        /*0040*/ 	.word	0xffffffff


	//   ....[3]....
        /*0044*/ 	.word	0xffffffff


	//   ....[4]....
        /*0048*/ 	.word	0xffffffff


	//   ....[5]....
        /*004c*/ 	.word	0xffffffff


	//   ....[6]....
        /*0050*/ 	.word	0xffffffff


	//   ....[7]....
        /*0054*/ 	.word	0xffffffff


	//   ....[8]....
        /*0058*/ 	.word	0xffffffff


	//   ....[9]....
        /*005c*/ 	.word	0xffffffff


	//----- nvinfo : EIATTR_COOP_GROUP_INSTR_OFFSETS
	.align		4
.L_691:
        /*0060*/ 	.byte	0x04, 0x28
        /*0062*/ 	.short	(.L_693 - .L_692)


	//   ....[0]....
.L_692:
        /*0064*/ 	.word	0x000026c0


	//   ....[1]....
        /*0068*/ 	.word	0x00002700


	//   ....[2]....
        /*006c*/ 	.word	0x00002830


	//   ....[3]....
        /*0070*/ 	.word	0x00002840


	//   ....[4]....
        /*0074*/ 	.word	0x00002870


	//   ....[5]....
        /*0078*/ 	.word	0x00002890


	//   ....[6]....
        /*007c*/ 	.word	0x000028c0


	//   ....[7]....
        /*0080*/ 	.word	0x000028e0


	//   ....[8]....
        /*0084*/ 	.word	0x00002910


	//   ....[9]....
        /*0088*/ 	.word	0x00002930


	//----- nvinfo : EIATTR_EXIT_INSTR_OFFSETS
	.align		4
.L_693:
        /*008c*/ 	.byte	0x04, 0x1c
        /*008e*/ 	.short	(.L_695 - .L_694)


	//   ....[0]....
.L_694:
        /*0090*/ 	.word	0x00006710


	//   ....[1]....
        /*0094*/ 	.word	0x00006850


	//   ....[2]....
        /*0098*/ 	.word	0x00006ab0


	//----- nvinfo : EIATTR_MAX_THREADS
	.align		4
.L_695:
        /*009c*/ 	.byte	0x04, 0x05
        /*009e*/ 	.short	(.L_697 - .L_696)
.L_696:
        /*00a0*/ 	.word	0x00000200
        /*00a4*/ 	.word	0x00000001
        /*00a8*/ 	.word	0x00000001


	//----- nvinfo : EIATTR_CRS_STACK_SIZE
	.align		4
.L_697:
        /*00ac*/ 	.byte	0x04, 0x1e
        /*00ae*/ 	.short	(.L_699 - .L_698)
.L_698:
        /*00b0*/ 	.word	0x00000000


	//----- nvinfo : EIATTR_CBANK_PARAM_SIZE
	.align		4
.L_699:
        /*00b4*/ 	.byte	0x03, 0x19
        /*00b6*/ 	.short	0x00b8


	//----- nvinfo : EIATTR_PARAM_CBANK
	.align		4
        /*00b8*/ 	.byte	0x04, 0x0a
        /*00ba*/ 	.short	(.L_701 - .L_700)
	.align		4
.L_700:
        /*00bc*/ 	.word	index@(.nv.constant0._Z35group_norm_nhwc_bwd_one_pass_kernelI11Bf16IOFp16WLi256ELi32ELi512EEv26Group_norm_nhwc_bwd_params)
        /*00c0*/ 	.short	0x0210
        /*00c2*/ 	.short	0x00b8


	//----- nvinfo : EIATTR_SW_WAR
	.align		4
.L_701:
        /*00c4*/ 	.byte	0x04, 0x36
        /*00c6*/ 	.short	(.L_703 - .L_702)
.L_702:
        /*00c8*/ 	.word	0x00000008
.L_703:


//--------------------- .nv.info._Z35group_norm_nhwc_bwd_one_pass_kernelI11Bf16IOFp16WLi512ELi32ELi512EEv26Group_norm_nhwc_bwd_params --------------------------
	.section	.nv.info._Z35group_norm_nhwc_bwd_one_pass_kernelI11Bf16IOFp16WLi512ELi32ELi512EEv26Group_norm_nhwc_bwd_params,"",@"SHT_CUDA_INFO"
	.sectionflags	@""
	.align	4


	//----- nvinfo : EIATTR_CUDA_API_VERSION
	.align		4
        /*0000*/ 	.byte	0x04, 0x37
        /*0002*/ 	.short	(.L_705 - .L_704)
.L_704:
        /*0004*/ 	.word	0x00000082


	//----- nvinfo : EIATTR_KPARAM_INFO
	.align		4
.L_705:
        /*0008*/ 	.byte	0x04, 0x17
        /*000a*/ 	.short	(.L_707 - .L_706)
.L_706:
        /*000c*/ 	.word	0x00000000
        /*0010*/ 	.short	0x0000
        /*0012*/ 	.short	0x0000
        /*0014*/ 	.byte	0x00, 0xf0, 0xe1, 0x02


	//----- nvinfo : EIATTR_SPARSE_MMA_MASK
	.align		4
.L_707:
        /*0018*/ 	.byte	0x03, 0x50
        /*001a*/ 	.short	0x0000


	//----- nvinfo : EIATTR_MAXREG_COUNT
	.align		4
        /*001c*/ 	.byte	0x03, 0x1b
        /*001e*/ 	.short	0x0080


	//----- nvinfo : EIATTR_NUM_BARRIERS
	.align		4
        /*0020*/ 	.byte	0x02, 0x4c
        /*0022*/ 	.byte	0x01
	.zero		1


	//----- nvinfo : EIATTR_MERCURY_ISA_VERSION
	.align		4
        /*0024*/ 	.byte	0x03, 0x5f
        /*0026*/ 	.short	0x0101


	//----- nvinfo : EIATTR_INT_WARP_WIDE_INSTR_OFFSETS
	.align		4
        /*0028*/ 	.byte	0x04, 0x31
        /*002a*/ 	.short	(.L_709 - .L_708)


	//   ....[0]....
.L_708:
        /*002c*/ 	.word	0x00005c00


	//   ....[1]....
        /*0030*/ 	.word	0x0000a380


	//----- nvinfo : EIATTR_COOP_GROUP_MASK_REGIDS
	.align		4
.L_709:
        /*0034*/ 	.byte	0x04, 0x29
        /*0036*/ 	.short	(.L_711 - .L_710)


	//   ....[0]....
.L_710:
        /*0038*/ 	.word	0xffffffff


	//   ....[1]....
        /*003c*/ 	.word	0xffffffff


	//   ....[2]....
        /*0040*/ 	.word	0xffffffff


	//   ....[3]....
        /*0044*/ 	.word	0xffffffff


	//   ....[4]....
        /*0048*/ 	.word	0xffffffff


	//   ....[5]....
        /*004c*/ 	.word	0xffffffff


	//   ....[6]....
        /*0050*/ 	.word	0xffffffff


	//   ....[7]....
        /*0054*/ 	.word	0xffffffff


	//   ....[8]....
        /*0058*/ 	.word	0xffffffff


	//   ....[9]....
        /*005c*/ 	.word	0xffffffff


	//----- nvinfo : EIATTR_COOP_GROUP_INSTR_OFFSETS
	.align		4
.L_711:
        /*0060*/ 	.byte	0x04, 0x28
        /*0062*/ 	.short	(.L_713 - .L_712)


	//   ....[0]....
.L_712:
        /*0064*/ 	.word	0x00004670


	//   ....[1]....
        /*0068*/ 	.word	0x000046b0


	//   ....[2]....
        /*006c*/ 	.word	0x00004840


	//   ....[3]....
        /*0070*/ 	.word	0x00004880


	//   ....[4]....
        /*0074*/ 	.word	0x00004a10


	//   ....[5]....
        /*0078*/ 	.word	0x00004a50


	//   ....[6]....
        /*007c*/ 	.word	0x00004a90


	//   ....[7]....
        /*0080*/ 	.word	0x00004ab0


	//   ....[8]....
        /*0084*/ 	.word	0x00004ae0


	//   ....[9]....
        /*0088*/ 	.word	0x00004b00


	//----- nvinfo : EIATTR_EXIT_INSTR_OFFSETS
	.align		4
.L_713:
        /*008c*/ 	.byte	0x04, 0x1c
        /*008e*/ 	.short	(.L_715 - .L_714)


	//   ....[0]....
.L_714:
        /*0090*/ 	.word	0x0000a410


	//   ....[1]....
        /*0094*/ 	.word	0x0000a550


	//   ....[2]....
        /*0098*/ 	.word	0x0000a7b0


	//----- nvinfo : EIATTR_MAX_THREADS
	.align		4
.L_715:
        /*009c*/ 	.byte	0x04, 0x05
        /*009e*/ 	.short	(.L_717 - .L_716)
.L_716:
        /*00a0*/ 	.word	0x00000200
        /*00a4*/ 	.word	0x00000001
        /*00a8*/ 	.word	0x00000001


	//----- nvinfo : EIATTR_CRS_STACK_SIZE
	.align		4
.L_717:
        /*00ac*/ 	.byte	0x04, 0x1e
        /*00ae*/ 	.short	(.L_719 - .L_718)
.L_718:
        /*00b0*/ 	.word	0x00000000


	//----- nvinfo : EIATTR_CBANK_PARAM_SIZE
	.align		4
.L_719:
        /*00b4*/ 	.byte	0x03, 0x19
        /*00b6*/ 	.short	0x00b8


	//----- nvinfo : EIATTR_PARAM_CBANK
	.align		4
        /*00b8*/ 	.byte	0x04, 0x0a
        /*00ba*/ 	.short	(.L_721 - .L_720)
	.align		4
.L_720:
        /*00bc*/ 	.word	index@(.nv.constant0._Z35group_norm_nhwc_bwd_one_pass_kernelI11Bf16IOFp16WLi512ELi32ELi512EEv26Group_norm_nhwc_bwd_params)
        /*00c0*/ 	.short	0x0210
        /*00c2*/ 	.short	0x00b8


	//----- nvinfo : EIATTR_SW_WAR
	.align		4
.L_721:
        /*00c4*/ 	.byte	0x04, 0x36
        /*00c6*/ 	.short	(.L_723 - .L_722)
.L_722:
        /*00c8*/ 	.word	0x00000008
.L_723:


//--------------------- .nv.info._Z35group_norm_nhwc_bwd_one_pass_kernelI11Fp16IOFp32WLi64ELi32ELi512EEv26Group_norm_nhwc_bwd_params --------------------------
	.section	.nv.info._Z35group_norm_nhwc_bwd_one_pass_kernelI11Fp16IOFp32WLi64ELi32ELi512EEv26Group_norm_nhwc_bwd_params,"",@"SHT_CUDA_INFO"
	.sectionflags	@""
	.align	4


	//----- nvinfo : EIATTR_CUDA_API_VERSION
	.align		4
        /*0000*/ 	.byte	0x04, 0x37
        /*0002*/ 	.short	(.L_725 - .L_724)
.L_724:
        /*0004*/ 	.word	0x00000082


	//----- nvinfo : EIATTR_KPARAM_INFO
	.align		4
.L_725:
        /*0008*/ 	.byte	0x04, 0x17
        /*000a*/ 	.short	(.L_727 - .L_726)
.L_726:
        /*000c*/ 	.word	0x00000000
        /*0010*/ 	.short	0x0000
        /*0012*/ 	.short	0x0000
        /*0014*/ 	.byte	0x00, 0xf0, 0xe1, 0x02


	//----- nvinfo : EIATTR_SPARSE_MMA_MASK
	.align		4
.L_727:
        /*0018*/ 	.byte	0x03, 0x50
        /*001a*/ 	.short	0x0000


	//----- nvinfo : EIATTR_MAXREG_COUNT
	.align		4
        /*001c*/ 	.byte	0x03, 0x1b
        /*001e*/ 	.short	0x0080


	//----- nvinfo : EIATTR_NUM_BARRIERS
	.align		4
        /*0020*/ 	.byte	0x02, 0x4c
        /*0022*/ 	.byte	0x01
	.zero		1


	//----- nvinfo : EIATTR_MERCURY_ISA_VERSION
	.align		4
        /*0024*/ 	.byte	0x03, 0x5f
        /*0026*/ 	.short	0x0101


	//----- nvinfo : EIATTR_INT_WARP_WIDE_INSTR_OFFSETS
	.align		4
        /*0028*/ 	.byte	0x04, 0x31
        /*002a*/ 	.short	(.L_729 - .L_728)


	//   ....[0]....
.L_728:
        /*002c*/ 	.word	0x00002020


	//   ....[1]....
        /*0030*/ 	.word	0x00003990


	//----- nvinfo : EIATTR_COOP_GROUP_MASK_REGIDS
	.align		4
.L_729:
        /*0034*/ 	.byte	0x04, 0x29
        /*0036*/ 	.short	(.L_731 - .L_730)


	//   ....[0]....
.L_730:
        /*0038*/ 	.word	0xffffffff


	//   ....[1]....
        /*003c*/ 	.word	0xffffffff


	//   ....[2]....
        /*0040*/ 	.word	0xffffffff


	//   ....[3]....
        /*0044*/ 	.word	0xffffffff


	//   ....[4]....
        /*0048*/ 	.word	0xffffffff


	//   ....[5]....
        /*004c*/ 	.word	0xffffffff


	//   ....[6]....
        /*0050*/ 	.word	0xffffffff


	//   ....[7]....
        /*0054*/ 	.word	0xffffffff


	//   ....[8]....
        /*0058*/ 	.word	0xffffffff


	//   ....[9]....
        /*005c*/ 	.word	0xffffffff


	//----- nvinfo : EIATTR_COOP_GROUP_INSTR_OFFSETS
	.align		4
.L_731:
        /*0060*/ 	.byte	0x04, 0x28
        /*0062*/ 	.short	(.L_733 - .L_732)


	//   ....[0]....
.L_732:
        /*0064*/ 	.word	0x00000f30


	//   ....[1]....
        /*0068*/ 	.word	0x00000f40


	//   ....[2]....
        /*006c*/ 	.word	0x00000f90


	//   ....[3]....
        /*0070*/ 	.word	0x00000fb0


	//   ....[4]....
        /*0074*/ 	.word	0x00000fe0


	//   ....[5]....
        /*0078*/ 	.word	0x00001000


	//   ....[6]....
        /*007c*/ 	.word	0x00001030


	//   ....[7]....
        /*0080*/ 	.word	0x00001050


	//   ....[8]....
        /*0084*/ 	.word	0x00001080


	//   ....[9]....
        /*0088*/ 	.word	0x000010a0


	//----- nvinfo : EIATTR_EXIT_INSTR_OFFSETS
	.align		4
.L_733:
        /*008c*/ 	.byte	0x04, 0x1c
        /*008e*/ 	.short	(.L_735 - .L_734)


	//   ....[0]....
.L_734:
        /*0090*/ 	.word	0x00003a20


	//   ....[1]....
        /*0094*/ 	.word	0x00003b60


	//   ....[2]....
        /*0098*/ 	.word	0x00003da0


	//----- nvinfo : EIATTR_MAX_THREADS
	.align		4
.L_735:
        /*009c*/ 	.byte	0x04, 0x05
        /*009e*/ 	.short	(.L_737 - .L_736)
.L_736:
        /*00a0*/ 	.word	0x00000200
        /*00a4*/ 	.word	0x00000001
        /*00a8*/ 	.word	0x00000001


	//----- nvinfo : EIATTR_CRS_STACK_SIZE
	.align		4
.L_737:
        /*00ac*/ 	.byte	0x04, 0x1e
        /*00ae*/ 	.short	(.L_739 - .L_738)
.L_738:
        /*00b0*/ 	.word	0x00000000


	//----- nvinfo : EIATTR_CBANK_PARAM_SIZE
	.align		4
.L_739:
        /*00b4*/ 	.byte	0x03, 0x19
        /*00b6*/ 	.short	0x00b8


	//----- nvinfo : EIATTR_PARAM_CBANK
	.align		4
        /*00b8*/ 	.byte	0x04, 0x0a
        /*00ba*/ 	.short	(.L_741 - .L_740)
	.align		4
.L_740:
        /*00bc*/ 	.word	index@(.nv.constant0._Z35group_norm_nhwc_bwd_one_pass_kernelI11Fp16IOFp32WLi64ELi32ELi512EEv26Group_norm_nhwc_bwd_params)
        /*00c0*/ 	.short	0x0210
        /*00c2*/ 	.short	0x00b8


	//----- nvinfo : EIATTR_SW_WAR
	.align		4
.L_741:
        /*00c4*/ 	.byte	0x04, 0x36
        /*00c6*/ 	.short	(.L_743 - .L_742)
.L_742:
        /*00c8*/ 	.word	0x00000008
.L_743:


//--------------------- .nv.info._Z35group_norm_nhwc_bwd_one_pass_kernelI11Fp16IOFp32WLi128ELi32ELi512EEv26Group_norm_nhwc_bwd_params --------------------------
	.section	.nv.info._Z35group_norm_nhwc_bwd_one_pass_kernelI11Fp16IOFp32WLi128ELi32ELi512EEv26Group_norm_nhwc_bwd_params,"",@"SHT_CUDA_INFO"
	.sectionflags	@""
	.align	4


	//----- nvinfo : EIATTR_CUDA_API_VERSION
	.align		4
        /*0000*/ 	.byte	0x04, 0x37
        /*0002*/ 	.short	(.L_745 - .L_744)
.L_744:
        /*0004*/ 	.word	0x00000082


	//----- nvinfo : EIATTR_KPARAM_INFO
	.align		4
.L_745:
        /*0008*/ 	.byte	0x04, 0x17
        /*000a*/ 	.short	(.L_747 - .L_746)
.L_746:
        /*000c*/ 	.word	0x00000000
        /*0010*/ 	.short	0x0000
        /*0012*/ 	.short	0x0000
        /*0014*/ 	.byte	0x00, 0xf0, 0xe1, 0x02


	//----- nvinfo : EIATTR_SPARSE_MMA_MASK
	.align		4
.L_747:
        /*0018*/ 	.byte	0x03, 0x50
        /*001a*/ 	.short	0x0000


	//----- nvinfo : EIATTR_MAXREG_COUNT
	.align		4
        /*001c*/ 	.byte	0x03, 0x1b
        /*001e*/ 	.short	0x0080


	//----- nvinfo : EIATTR_NUM_BARRIERS
	.align		4
        /*0020*/ 	.byte	0x02, 0x4c
        /*0022*/ 	.byte	0x01
	.zero		1


	//----- nvinfo : EIATTR_MERCURY_ISA_VERSION
	.align		4
        /*0024*/ 	.byte	0x03, 0x5f
        /*0026*/ 	.short	0x0101


	//----- nvinfo : EIATTR_INT_WARP_WIDE_INSTR_OFFSETS
	.align		4
        /*0028*/ 	.byte	0x04, 0x31
        /*002a*/ 	.short	(.L_749 - .L_748)


	//   ....[0]....
.L_748:
        /*002c*/ 	.word	0x000027e0


	//   ....[1]....
        /*0030*/ 	.word	0x00004810


	//----- nvinfo : EIATTR_COOP_GROUP_MASK_REGIDS
	.align		4
.L_749:
        /*0034*/ 	.byte	0x04, 0x29
        /*0036*/ 	.short	(.L_751 - .L_750)


	//   ....[0]....
.L_750:
        /*0038*/ 	.word	0xffffffff


	//   ....[1]....
        /*003c*/ 	.word	0xffffffff


	//   ....[2]....
        /*0040*/ 	.word	0xffffffff


	//   ....[3]....
        /*0044*/ 	.word	0xffffffff


	//   ....[4]....
        /*0048*/ 	.word	0xffffffff


	//   ....[5]....
        /*004c*/ 	.word	0xffffffff


	//   ....[6]....
        /*0050*/ 	.word	0xffffffff


	//   ....[7]....
        /*0054*/ 	.word	0xffffffff


	//   ....[8]....
        /*0058*/ 	.word	0xffffffff


	//   ....[9]....
        /*005c*/ 	.word	0xffffffff


	//----- nvinfo : EIATTR_COOP_GROUP_INSTR_OFFSETS
	.align		4
.L_751:
        /*0060*/ 	.byte	0x04, 0x28
        /*0062*/ 	.short	(.L_753 - .L_752)


	//   ....[0]....
.L_752:
        /*0064*/ 	.word	0x000016f0


	//   ....[1]....
        /*0068*/ 	.word	0x00001730


	//   ....[2]....
        /*006c*/ 	.word	0x000017b0


	//   ....[3]....
        /*0070*/ 	.word	0x000017d0


	//   ....[4]....
        /*0074*/ 	.word	0x00001800


	//   ....[5]....
        /*0078*/ 	.word	0x00001820


	//   ....[6]....
        /*007c*/ 	.word	0x00001850


	//   ....[7]....
        /*0080*/ 	.word	0x00001870


	//   ....[8]....
        /*0084*/ 	.word	0x000018a0


	//   ....[9]....
        /*0088*/ 	.word	0x000018c0


	//----- nvinfo : EIATTR_EXIT_INSTR_OFFSETS
	.align		4
.L_753:
        /*008c*/ 	.byte	0x04, 0x1c
        /*008e*/ 	.short	(.L_755 - .L_754)


	//   ....[0]....
.L_754:
        /*0090*/ 	.word	0x000048a0


	//   ....[1]....
        /*0094*/ 	.word	0x000049e0


	//   ....[2]....
        /*0098*/ 	.word	0x00004c20


	//----- nvinfo : EIATTR_MAX_THREADS
	.align		4
.L_755:
        /*009c*/ 	.byte	0x04, 0x05
        /*009e*/ 	.short	(.L_757 - .L_756)
.L_756:
        /*00a0*/ 	.word	0x00000200
        /*00a4*/ 	.word	0x00000001
        /*00a8*/ 	.word	0x00000001


	//----- nvinfo : EIATTR_CRS_STACK_SIZE
	.align		4
.L_757:
        /*00ac*/ 	.byte	0x04, 0x1e
        /*00ae*/ 	.short	(.L_759 - .L_758)
.L_758:
        /*00b0*/ 	.word	0x00000000


	//----- nvinfo : EIATTR_CBANK_PARAM_SIZE
	.align		4
.L_759:
        /*00b4*/ 	.byte	0x03, 0x19
        /*00b6*/ 	.short	0x00b8


	//----- nvinfo : EIATTR_PARAM_CBANK
	.align		4
        /*00b8*/ 	.byte	0x04, 0x0a
        /*00ba*/ 	.short	(.L_761 - .L_760)
	.align		4
.L_760:
        /*00bc*/ 	.word	index@(.nv.constant0._Z35group_norm_nhwc_bwd_one_pass_kernelI11Fp16IOFp32WLi128ELi32ELi512EEv26Group_norm_nhwc_bwd_params)
        /*00c0*/ 	.short	0x0210
        /*00c2*/ 	.short	0x00b8


	//----- nvinfo : EIATTR_SW_WAR
	.align		4
.L_761:
        /*00c4*/ 	.byte	0x04, 0x36
        /*00c6*/ 	.short	(.L_763 - .L_762)
.L_762:
        /*00c8*/ 	.word	0x00000008
.L_763:


//--------------------- .nv.info._Z35group_norm_nhwc_bwd_one_pass_kernelI11Fp16IOFp32WLi256ELi32ELi512EEv26Group_norm_nhwc_bwd_params --------------------------
	.section	.nv.info._Z35group_norm_nhwc_bwd_one_pass_kernelI11Fp16IOFp32WLi256ELi32ELi512EEv26Group_norm_nhwc_bwd_params,"",@"SHT_CUDA_INFO"
	.sectionflags	@""
	.align	4


	//----- nvinfo : EIATTR_CUDA_API_VERSION
	.align		4
        /*0000*/ 	.byte	0x04, 0x37
        /*0002*/ 	.short	(.L_765 - .L_764)
.L_764:
        /*0004*/ 	.word	0x00000082


	//----- nvinfo : EIATTR_KPARAM_INFO
	.align		4
.L_765:
        /*0008*/ 	.byte	0x04, 0x17
        /*000a*/ 	.short	(.L_767 - .L_766)
.L_766:
        /*000c*/ 	.word	0x00000000
        /*0010*/ 	.short	0x0000
        /*0012*/ 	.short	0x0000
        /*0014*/ 	.byte	0x00, 0xf0, 0xe1, 0x02


	//----- nvinfo : EIATTR_SPARSE_MMA_MASK
	.align		4
.L_767:
        /*0018*/ 	.byte	0x03, 0x50
        /*001a*/ 	.short	0x0000


	//----- nvinfo : EIATTR_MAXREG_COUNT
	.align		4
        /*001c*/ 	.byte	0x03, 0x1b
        /*001e*/ 	.short	0x0080


	//----- nvinfo : EIATTR_NUM_BARRIERS
	.align		4
        /*0020*/ 	.byte	0x02, 0x4c
        /*0022*/ 	.byte	0x01
	.zero		1


	//----- nvinfo : EIATTR_ANNOTATIONS
	.align		4
        /*0024*/ 	.byte	0x04, 0x55
        /*0026*/ 	.short	(.L_769 - .L_768)


	//   ....[0]....
.L_768:
        /*0028*/ 	.word	0x00000001
        /*002c*/ 	.byte	0xb0, 0x02, 0x00, 0x00, 0x01, 0x00, 0x00, 0x00, 0xe0, 0x34, 0x00, 0x00


	//----- nvinfo : EIATTR_MERCURY_ISA_VERSION
	.align		4
.L_769:
        /*0038*/ 	.byte	0x03, 0x5f
        /*003a*/ 	.short	0x0101


	//----- nvinfo : EIATTR_INT_WARP_WIDE_INSTR_OFFSETS
	.align		4
        /*003c*/ 	.byte	0x04, 0x31
        /*003e*/ 	.short	(.L_771 - .L_770)


	//   ....[0]....
.L_770:
        /*0040*/ 	.word	0x000036e0


	//   ....[1]....
        /*0044*/ 	.word	0x000063c0


	//----- nvinfo : EIATTR_COOP_GROUP_MASK_REGIDS
	.align		4
.L_771:
        /*0048*/ 	.byte	0x04, 0x29
        /*004a*/ 	.short	(.L_773 - .L_772)


	//   ....[0]....
.L_772:
        /*004c*/ 	.word	0xffffffff


	//   ....[1]....
        /*0050*/ 	.word	0xffffffff


	//   ....[2]....
        /*0054*/ 	.word	0xffffffff


	//   ....[3]....
        /*0058*/ 	.word	0xffffffff


	//   ....[4]....
        /*005c*/ 	.word	0xffffffff


	//   ....[5]....
        /*0060*/ 	.word	0xffffffff


	//   ....[6]....
        /*0064*/ 	.word	0xffffffff


	//   ....[7]....
        /*0068*/ 	.word	0xffffffff


	//   ....[8]....
        /*006c*/ 	.word	0xffffffff


	//   ....[9]....
        /*0070*/ 	.word	0xffffffff


	//----- nvinfo : EIATTR_COOP_GROUP_INSTR_OFFSETS
	.align		4
.L_773:
        /*0074*/ 	.byte	0x04, 0x28
        /*0076*/ 	.short	(.L_775 - .L_774)


	//   ....[0]....
.L_774:
        /*0078*/ 	.word	0x00002550


	//   ....[1]....
        /*007c*/ 	.word	0x00002590


	//   ....[2]....
        /*0080*/ 	.word	0x00002660


	//   ....[3]....
        /*0084*/ 	.word	0x00002670


	//   ....[4]....
        /*0088*/ 	.word	0x000026a0


	//   ....[5]....
        /*008c*/ 	.word	0x000026c0


	//   ....[6]....
        /*0090*/ 	.word	0x000026f0


	//   ....[7]....
        /*0094*/ 	.word	0x00002710


	//   ....[8]....
        /*0098*/ 	.word	0x00002740


	//   ....[9]....
        /*009c*/ 	.word	0x00002760


	//----- nvinfo : EIATTR_EXIT_INSTR_OFFSETS
	.align		4
.L_775:
        /*00a0*/ 	.byte	0x04, 0x1c
        /*00a2*/ 	.short	(.L_777 - .L_776)


	//   ....[0]....
.L_776:
        /*00a4*/ 	.word	0x00006450


	//   ....[1]....
        /*00a8*/ 	.word	0x00006590


	//   ....[2]....
        /*00ac*/ 	.word	0x000067d0


	//----- nvinfo : EIATTR_MAX_THREADS
	.align		4
.L_777:
        /*00b0*/ 	.byte	0x04, 0x05
        /*00b2*/ 	.short	(.L_779 - .L_778)
.L_778:
        /*00b4*/ 	.word	0x00000200
        /*00b8*/ 	.word	0x00000001
        /*00bc*/ 	.word	0x00000001


	//----- nvinfo : EIATTR_CRS_STACK_SIZE
	.align		4
.L_779:
        /*00c0*/ 	.byte	0x04, 0x1e
        /*00c2*/ 	.short	(.L_781 - .L_780)
.L_780:
        /*00c4*/ 	.word	0x00000000


	//----- nvinfo : EIATTR_CBANK_PARAM_SIZE
	.align		4
.L_781:
        /*00c8*/ 	.byte	0x03, 0x19
        /*00ca*/ 	.short	0x00b8


	//----- nvinfo : EIATTR_PARAM_CBANK
	.align		4
        /*00cc*/ 	.byte	0x04, 0x0a
        /*00ce*/ 	.short	(.L_783 - .L_782)
	.align		4
.L_782:
        /*00d0*/ 	.word	index@(.nv.constant0._Z35group_norm_nhwc_bwd_one_pass_kernelI11Fp16IOFp32WLi256ELi32ELi512EEv26Group_norm_nhwc_bwd_params)
        /*00d4*/ 	.short	0x0210
        /*00d6*/ 	.short	0x00b8


	//----- nvinfo : EIATTR_SW_WAR
	.align		4
.L_783:
        /*00d8*/ 	.byte	0x04, 0x36
        /*00da*/ 	.short	(.L_785 - .L_784)
.L_784:
        /*00dc*/ 	.word	0x00000008
.L_785:


//--------------------- .nv.info._Z35group_norm_nhwc_bwd_one_pass_kernelI11Fp16IOFp32WLi512ELi32ELi512EEv26Group_norm_nhwc_bwd_params --------------------------
	.section	.nv.info._Z35group_norm_nhwc_bwd_one_pass_kernelI11Fp16IOFp32WLi512ELi32ELi512EEv26Group_norm_nhwc_bwd_params,"",@"SHT_CUDA_INFO"
	.sectionflags	@""
	.align	4


	//----- nvinfo : EIATTR_CUDA_API_VERSION
	.align		4
        /*0000*/ 	.byte	0x04, 0x37
        /*0002*/ 	.short	(.L_787 - .L_786)
.L_786:
        /*0004*/ 	.word	0x00000082


	//----- nvinfo : EIATTR_KPARAM_INFO
	.align		4
.L_787:
        /*0008*/ 	.byte	0x04, 0x17
        /*000a*/ 	.short	(.L_789 - .L_788)
.L_788:
        /*000c*/ 	.word	0x00000000
        /*0010*/ 	.short	0x0000
        /*0012*/ 	.short	0x0000
        /*0014*/ 	.byte	0x00, 0xf0, 0xe1, 0x02


	//----- nvinfo : EIATTR_SPARSE_MMA_MASK
	.align		4
.L_789:
        /*0018*/ 	.byte	0x03, 0x50
        /*001a*/ 	.short	0x0000


	//----- nvinfo : EIATTR_MAXREG_COUNT
	.align		4
        /*001c*/ 	.byte	0x03, 0x1b
        /*001e*/ 	.short	0x0080


	//----- nvinfo : EIATTR_NUM_BARRIERS
	.align		4
        /*0020*/ 	.byte	0x02, 0x4c
        /*0022*/ 	.byte	0x01
	.zero		1


	//----- nvinfo : EIATTR_MERCURY_ISA_VERSION
	.align		4
        /*0024*/ 	.byte	0x03, 0x5f
        /*0026*/ 	.short	0x0101


	//----- nvinfo : EIATTR_INT_WARP_WIDE_INSTR_OFFSETS
	.align		4
        /*0028*/ 	.byte	0x04, 0x31
        /*002a*/ 	.short	(.L_791 - .L_790)


	//   ....[0]....
.L_790:
        /*002c*/ 	.word	0x000056d0


	//   ....[1]....
        /*0030*/ 	.word	0x00009ce0


	//----- nvinfo : EIATTR_COOP_GROUP_MASK_REGIDS
	.align		4
.L_791:
        /*0034*/ 	.byte	0x04, 0x29
        /*0036*/ 	.short	(.L_793 - .L_792)


	//   ....[0]....
.L_792:
        /*0038*/ 	.word	0xffffffff


	//   ....[1]....
        /*003c*/ 	.word	0xffffffff


	//   ....[2]....
        /*0040*/ 	.word	0xffffffff


	//   ....[3]....
        /*0044*/ 	.word	0xffffffff


	//   ....[4]....
        /*0048*/ 	.word	0xffffffff


	//   ....[5]....
        /*004c*/ 	.word	0xffffffff


	//   ....[6]....
        /*0050*/ 	.word	0xffffffff


	//   ....[7]....
        /*0054*/ 	.word	0xffffffff


	//   ....[8]....
        /*0058*/ 	.word	0xffffffff


	//   ....[9]....
        /*005c*/ 	.word	0xffffffff


	//----- nvinfo : EIATTR_COOP_GROUP_INSTR_OFFSETS
	.align		4
.L_793:
        /*0060*/ 	.byte	0x04, 0x28
        /*0062*/ 	.short	(.L_795 - .L_794)


	//   ....[0]....
.L_794:
        /*0064*/ 	.word	0x000044d0


	//   ....[1]....
        /*0068*/ 	.word	0x00004510


	//   ....[2]....
        /*006c*/ 	.word	0x000046c0


	//   ....[3]....
        /*0070*/ 	.word	0x000046d0


	//   ....[4]....
        /*0074*/ 	.word	0x00004710


	//   ....[5]....
        /*0078*/ 	.word	0x00004730


	//   ....[6]....
        /*007c*/ 	.word	0x00004760


	//   ....[7]....
        /*0080*/ 	.word	0x00004780


	//   ....[8]....
        /*0084*/ 	.word	0x000047b0


	//   ....[9]....
        /*0088*/ 	.word	0x000047d0


	//----- nvinfo : EIATTR_EXIT_INSTR_OFFSETS
	.align		4
.L_795:
        /*008c*/ 	.byte	0x04, 0x1c
        /*008e*/ 	.short	(.L_797 - .L_796)


	//   ....[0]....
.L_796:
        /*0090*/ 	.word	0x00009d70


	//   ....[1]....
        /*0094*/ 	.word	0x00009eb0


	//   ....[2]....
        /*0098*/ 	.word	0x0000a0f0


	//----- nvinfo : EIATTR_MAX_THREADS
	.align		4
.L_797:
        /*009c*/ 	.byte	0x04, 0x05
        /*009e*/ 	.short	(.L_799 - .L_798)
.L_798:
        /*00a0*/ 	.word	0x00000200
        /*00a4*/ 	.word	0x00000001
        /*00a8*/ 	.word	0x00000001


	//----- nvinfo : EIATTR_CRS_STACK_SIZE
	.align		4
.L_799:
        /*00ac*/ 	.byte	0x04, 0x1e
        /*00ae*/ 	.short	(.L_801 - .L_800)
.L_800:
        /*00b0*/ 	.word	0x00000000


	//----- nvinfo : EIATTR_CBANK_PARAM_SIZE
	.align		4
.L_801:
        /*00b4*/ 	.byte	0x03, 0x19
        /*00b6*/ 	.short	0x00b8


	//----- nvinfo : EIATTR_PARAM_CBANK
	.align		4
        /*00b8*/ 	.byte	0x04, 0x0a
        /*00ba*/ 	.short	(.L_803 - .L_802)
	.align		4
.L_802:
        /*00bc*/ 	.word	index@(.nv.constant0._Z35group_norm_nhwc_bwd_one_pass_kernelI11Fp16IOFp32WLi512ELi32ELi512EEv26Group_norm_nhwc_bwd_params)
        /*00c0*/ 	.short	0x0210
        /*00c2*/ 	.short	0x00b8


	//----- nvinfo : EIATTR_SW_WAR
	.align		4
.L_803:
        /*00c4*/ 	.byte	0x04, 0x36
        /*00c6*/ 	.short	(.L_805 - .L_804)
.L_804:
        /*00c8*/ 	.word	0x00000008
.L_805:


//--------------------- .nv.info._Z35group_norm_nhwc_bwd_one_pass_kernelI11Fp16IOBf16WLi64ELi32ELi512EEv26Group_norm_nhwc_bwd_params --------------------------
	.section	.nv.info._Z35group_norm_nhwc_bwd_one_pass_kernelI11Fp16IOBf16WLi64ELi32ELi512EEv26Group_norm_nhwc_bwd_params,"",@"SHT_CUDA_INFO"
	.sectionflags	@""
	.align	4


	//----- nvinfo : EIATTR_CUDA_API_VERSION
	.align		4
        /*0000*/ 	.byte	0x04, 0x37
        /*0002*/ 	.short	(.L_807 - .L_806)
.L_806:
        /*0004*/ 	.word	0x00000082


	//----- nvinfo : EIATTR_KPARAM_INFO
	.align		4
.L_807:
        /*0008*/ 	.byte	0x04, 0x17
        /*000a*/ 	.short	(.L_809 - .L_808)
.L_808:
        /*000c*/ 	.word	0x00000000
        /*0010*/ 	.short	0x0000
        /*0012*/ 	.short	0x0000
        /*0014*/ 	.byte	0x00, 0xf0, 0xe1, 0x02


	//----- nvinfo : EIATTR_SPARSE_MMA_MASK
	.align		4
.L_809:
        /*0018*/ 	.byte	0x03, 0x50
        /*001a*/ 	.short	0x0000


	//----- nvinfo : EIATTR_MAXREG_COUNT
	.align		4
        /*001c*/ 	.byte	0x03, 0x1b
        /*001e*/ 	.short	0x0080


	//----- nvinfo : EIATTR_NUM_BARRIERS
	.align		4
        /*0020*/ 	.byte	0x02, 0x4c
        /*0022*/ 	.byte	0x01
	.zero		1


	//----- nvinfo : EIATTR_MERCURY_ISA_VERSION
	.align		4
        /*0024*/ 	.byte	0x03, 0x5f
        /*0026*/ 	.short	0x0101


	//----- nvinfo : EIATTR_INT_WARP_WIDE_INSTR_OFFSETS
	.align		4
        /*0028*/ 	.byte	0x04, 0x31
        /*002a*/ 	.short	(.L_811 - .L_810)


	//   ....[0]....
.L_810:
        /*002c*/ 	.word	0x00002070


	//   ....[1]....
        /*0030*/ 	.word	0x000039e0


	//----- nvinfo : EIATTR_COOP_GROUP_MASK_REGIDS
	.align		4
.L_811:
        /*0034*/ 	.byte	0x04, 0x29
        /*0036*/ 	.short	(.L_813 - .L_812)


	//   ....[0]....
.L_812:
        /*0038*/ 	.word	0xffffffff


	//   ....[1]....
        /*003c*/ 	.word	0xffffffff


	//   ....[2]....
        /*0040*/ 	.word	0xffffffff


	//   ....[3]....
        /*0044*/ 	.word	0xffffffff


	//   ....[4]....
        /*0048*/ 	.word	0xffffffff


	//   ....[5]....
        /*004c*/ 	.word	0xffffffff


	//   ....[6]....
        /*0050*/ 	.word	0xffffffff


	//   ....[7]....
        /*0054*/ 	.word	0xffffffff


	//   ....[8]....
        /*0058*/ 	.word	0xffffffff


	//   ....[9]....
        /*005c*/ 	.word	0xffffffff


	//----- nvinfo : EIATTR_COOP_GROUP_INSTR_OFFSETS
	.align		4
.L_813:
        /*0060*/ 	.byte	0x04, 0x28
        /*0062*/ 	.short	(.L_815 - .L_814)


	//   ....[0]....
.L_814:
        /*0064*/ 	.word	0x00000fa0


	//   ....[1]....
        /*0068*/ 	.word	0x00000fc0


	//   ....[2]....
        /*006c*/ 	.word	0x00001010


	//   ....[3]....
        /*0070*/ 	.word	0x00001030


	//   ....[4]....
        /*0074*/ 	.word	0x00001060


	//   ....[5]....
        /*0078*/ 	.word	0x00001080


	//   ....[6]....
        /*007c*/ 	.word	0x000010b0


	//   ....[7]....
        /*0080*/ 	.word	0x000010d0


	//   ....[8]....
        /*0084*/ 	.word	0x00001100


	//   ....[9]....
        /*0088*/ 	.word	0x00001120


	//----- nvinfo : EIATTR_EXIT_INSTR_OFFSETS
	.align		4
.L_815:
        /*008c*/ 	.byte	0x04, 0x1c
        /*008e*/ 	.short	(.L_817 - .L_816)


	//   ....[0]....
.L_816:
        /*0090*/ 	.word	0x00003a70


	//   ....[1]....
        /*0094*/ 	.word	0x00003bb0


	//   ....[2]....
        /*0098*/ 	.word	0x00003e10


	//----- nvinfo : EIATTR_MAX_THREADS
	.align		4
.L_817:
        /*009c*/ 	.byte	0x04, 0x05
        /*009e*/ 	.short	(.L_819 - .L_818)
.L_818:
        /*00a0*/ 	.word	0x00000200
        /*00a4*/ 	.word	0x00000001
        /*00a8*/ 	.word	0x00000001


	//----- nvinfo : EIATTR_CRS_STACK_SIZE
	.align		4
.L_819:
        /*00ac*/ 	.byte	0x04, 0x1e
        /*00ae*/ 	.short	(.L_821 - .L_820)
.L_820:
        /*00b0*/ 	.word	0x00000000


	//----- nvinfo : EIATTR_CBANK_PARAM_SIZE
	.align		4
.L_821:
        /*00b4*/ 	.byte	0x03, 0x19
        /*00b6*/ 	.short	0x00b8


	//----- nvinfo : EIATTR_PARAM_CBANK
	.align		4
        /*00b8*/ 	.byte	0x04, 0x0a
        /*00ba*/ 	.short	(.L_823 - .L_822)
	.align		4
.L_822:
        /*00bc*/ 	.word	index@(.nv.constant0._Z35group_norm_nhwc_bwd_one_pass_kernelI11Fp16IOBf16WLi64ELi32ELi512EEv26Group_norm_nhwc_bwd_params)
        /*00c0*/ 	.short	0x0210
        /*00c2*/ 	.short	0x00b8


	//----- nvinfo : EIATTR_SW_WAR
	.align		4
.L_823:
        /*00c4*/ 	.byte	0x04, 0x36
        /*00c6*/ 	.short	(.L_825 - .L_824)
.L_824:
        /*00c8*/ 	.word	0x00000008
.L_825:


//--------------------- .nv.info._Z35group_norm_nhwc_bwd_one_pass_kernelI11Fp16IOBf16WLi128ELi32ELi512EEv26Group_norm_nhwc_bwd_params --------------------------
	.section	.nv.info._Z35group_norm_nhwc_bwd_one_pass_kernelI11Fp16IOBf16WLi128ELi32ELi512EEv26Group_norm_nhwc_bwd_params,"",@"SHT_CUDA_INFO"
	.sectionflags	@""
	.align	4


	//----- nvinfo : EIATTR_CUDA_API_VERSION
	.align		4
        /*0000*/ 	.byte	0x04, 0x37
        /*0002*/ 	.short	(.L_827 - .L_826)
.L_826:
        /*0004*/ 	.word	0x00000082


	//----- nvinfo : EIATTR_KPARAM_INFO
	.align		4
.L_827:
        /*0008*/ 	.byte	0x04, 0x17
        /*000a*/ 	.short	(.L_829 - .L_828)
.L_828:
        /*000c*/ 	.word	0x00000000
        /*0010*/ 	.short	0x0000
        /*0012*/ 	.short	0x0000
        /*0014*/ 	.byte	0x00, 0xf0, 0xe1, 0x02


	//----- nvinfo : EIATTR_SPARSE_MMA_MASK
	.align		4
.L_829:
        /*0018*/ 	.byte	0x03, 0x50
        /*001a*/ 	.short	0x0000


	//----- nvinfo : EIATTR_MAXREG_COUNT
	.align		4
        /*001c*/ 	.byte	0x03, 0x1b
        /*001e*/ 	.short	0x0080


	//----- nvinfo : EIATTR_NUM_BARRIERS
	.align		4
        /*0020*/ 	.byte	0x02, 0x4c
        /*0022*/ 	.byte	0x01
	.zero		1


	//----- nvinfo : EIATTR_MERCURY_ISA_VERSION
	.align		4
        /*0024*/ 	.byte	0x03, 0x5f
        /*0026*/ 	.short	0x0101


	//----- nvinfo : EIATTR_INT_WARP_WIDE_INSTR_OFFSETS
	.align		4
        /*0028*/ 	.byte	0x04, 0x31
        /*002a*/ 	.short	(.L_831 - .L_830)


	//   ....[0]....
.L_830:
        /*002c*/ 	.word	0x00002830


	//   ....[1]....
        /*0030*/ 	.word	0x00004860


	//----- nvinfo : EIATTR_COOP_GROUP_MASK_REGIDS
	.align		4
.L_831:
        /*0034*/ 	.byte	0x04, 0x29
        /*0036*/ 	.short	(.L_833 - .L_832)


	//   ....[0]....
.L_832:
        /*0038*/ 	.word	0xffffffff


	//   ....[1]....
        /*003c*/ 	.word	0xffffffff


	//   ....[2]....
        /*0040*/ 	.word	0xffffffff


	//   ....[3]....
        /*0044*/ 	.word	0xffffffff


	//   ....[4]....
        /*0048*/ 	.word	0xffffffff


	//   ....[5]....
        /*004c*/ 	.word	0xffffffff


	//   ....[6]....
        /*0050*/ 	.word	0xffffffff


	//   ....[7]....
        /*0054*/ 	.word	0xffffffff


	//   ....[8]....
        /*0058*/ 	.word	0xffffffff


	//   ....[9]....
        /*005c*/ 	.word	0xffffffff


	//----- nvinfo : EIATTR_COOP_GROUP_INSTR_OFFSETS
	.align		4
.L_833:
        /*0060*/ 	.byte	0x04, 0x28
        /*0062*/ 	.short	(.L_835 - .L_834)


	//   ....[0]....
.L_834:
        /*0064*/ 	.word	0x00001760


	//   ....[1]....
        /*0068*/ 	.word	0x000017a0


	//   ....[2]....
        /*006c*/ 	.word	0x00001810


	//   ....[3]....
        /*0070*/ 	.word	0x00001830


	//   ....[4]....
        /*0074*/ 	.word	0x00001860


	//   ....[5]....
        /*0078*/ 	.word	0x00001880


	//   ....[6]....
        /*007c*/ 	.word	0x000018b0


	//   ....[7]....
        /*0080*/ 	.word	0x000018d0


	//   ....[8]....
        /*0084*/ 	.word	0x00001900


	//   ....[9]....
        /*0088*/ 	.word	0x00001920


	//----- nvinfo : EIATTR_EXIT_INSTR_OFFSETS
	.align		4
.L_835:
        /*008c*/ 	.byte	0x04, 0x1c
        /*008e*/ 	.short	(.L_837 - .L_836)


	//   ....[0]....
.L_836:
        /*0090*/ 	.word	0x000048f0


	//   ....[1]....
        /*0094*/ 	.word	0x00004a30


	//   ....[2]....
        /*0098*/ 	.word	0x00004c90


	//----- nvinfo : EIATTR_MAX_THREADS
	.align		4
.L_837:
        /*009c*/ 	.byte	0x04, 0x05
        /*009e*/ 	.short	(.L_839 - .L_838)
.L_838:
        /*00a0*/ 	.word	0x00000200
        /*00a4*/ 	.word	0x00000001
        /*00a8*/ 	.word	0x00000001


	//----- nvinfo : EIATTR_CRS_STACK_SIZE
	.align		4
.L_839:
        /*00ac*/ 	.byte	0x04, 0x1e
        /*00ae*/ 	.short	(.L_841 - .L_840)
.L_840:
        /*00b0*/ 	.word	0x00000000


	//----- nvinfo : EIATTR_CBANK_PARAM_SIZE
	.align		4
.L_841:
        /*00b4*/ 	.byte	0x03, 0x19
        /*00b6*/ 	.short	0x00b8


	//----- nvinfo : EIATTR_PARAM_CBANK
	.align		4
        /*00b8*/ 	.byte	0x04, 0x0a
        /*00ba*/ 	.short	(.L_843 - .L_842)
	.align		4
.L_842:
        /*00bc*/ 	.word	index@(.nv.constant0._Z35group_norm_nhwc_bwd_one_pass_kernelI11Fp16IOBf16WLi128ELi32ELi512EEv26Group_norm_nhwc_bwd_params)
        /*00c0*/ 	.short	0x0210
        /*00c2*/ 	.short	0x00b8


	//----- nvinfo : EIATTR_SW_WAR
	.align		4
.L_843:
        /*00c4*/ 	.byte	0x04, 0x36
        /*00c6*/ 	.short	(.L_845 - .L_844)
.L_844:
        /*00c8*/ 	.word	0x00000008
.L_845:


//--------------------- .nv.info._Z35group_norm_nhwc_bwd_one_pass_kernelI11Fp16IOBf16WLi256ELi32ELi512EEv26Group_norm_nhwc_bwd_params --------------------------
	.section	.nv.info._Z35group_norm_nhwc_bwd_one_pass_kernelI11Fp16IOBf16WLi256ELi32ELi512EEv26Group_norm_nhwc_bwd_params,"",@"SHT_CUDA_INFO"
	.sectionflags	@""
	.align	4


	//----- nvinfo : EIATTR_CUDA_API_VERSION
	.align		4
        /*0000*/ 	.byte	0x04, 0x37
        /*0002*/ 	.short	(.L_847 - .L_846)
.L_846:
        /*0004*/ 	.word	0x00000082


	//----- nvinfo : EIATTR_KPARAM_INFO
	.align		4
.L_847:
        /*0008*/ 	.byte	0x04, 0x17
        /*000a*/ 	.short	(.L_849 - .L_848)
.L_848:
        /*000c*/ 	.word	0x00000000
        /*0010*/ 	.short	0x0000
        /*0012*/ 	.short	0x0000
        /*0014*/ 	.byte	0x00, 0xf0, 0xe1, 0x02


	//----- nvinfo : EIATTR_SPARSE_MMA_MASK
	.align		4
.L_849:
        /*0018*/ 	.byte	0x03, 0x50
        /*001a*/ 	.short	0x0000


	//----- nvinfo : EIATTR_MAXREG_COUNT
	.align		4
        /*001c*/ 	.byte	0x03, 0x1b
        /*001e*/ 	.short	0x0080


	//----- nvinfo : EIATTR_NUM_BARRIERS
	.align		4
        /*0020*/ 	.byte	0x02, 0x4c
        /*0022*/ 	.byte	0x01
	.zero		1


	//----- nvinfo : EIATTR_ANNOTATIONS
	.align		4
        /*0024*/ 	.byte	0x04, 0x55
        /*0026*/ 	.short	(.L_851 - .L_850)


	//   ....[0]....
.L_850:
        /*0028*/ 	.word	0x00000001
        /*002c*/ 	.byte	0x90, 0x02, 0x00, 0x00, 0x01, 0x00, 0x00, 0x00, 0x60, 0x35, 0x00, 0x00


	//----- nvinfo : EIATTR_MERCURY_ISA_VERSION
	.align		4
.L_851:
        /*0038*/ 	.byte	0x03, 0x5f
        /*003a*/ 	.short	0x0101


	//----- nvinfo : EIATTR_INT_WARP_WIDE_INSTR_OFFSETS
	.align		4
        /*003c*/ 	.byte	0x04, 0x31
        /*003e*/ 	.short	(.L_853 - .L_852)


	//   ....[0]....
.L_852:
        /*0040*/ 	.word	0x00003760


	//   ....[1]....
        /*0044*/ 	.word	0x00006440


	//----- nvinfo : EIATTR_COOP_GROUP_MASK_REGIDS
	.align		4
.L_853:
        /*0048*/ 	.byte	0x04, 0x29
        /*004a*/ 	.short	(.L_855 - .L_854)


	//   ....[0]....
.L_854:
        /*004c*/ 	.word	0xffffffff


	//   ....[1]....
        /*0050*/ 	.word	0xffffffff


	//   ....[2]....
        /*0054*/ 	.word	0xffffffff


	//   ....[3]....
        /*0058*/ 	.word	0xffffffff


	//   ....[4]....
        /*005c*/ 	.word	0xffffffff


	//   ....[5]....
        /*0060*/ 	.word	0xffffffff


	//   ....[6]....
        /*0064*/ 	.word	0xffffffff


	//   ....[7]....
        /*0068*/ 	.word	0xffffffff


	//   ....[8]....
        /*006c*/ 	.word	0xffffffff


	//   ....[9]....
        /*0070*/ 	.word	0xffffffff


	//----- nvinfo : EIATTR_COOP_GROUP_INSTR_OFFSETS
	.align		4
.L_855:
        /*0074*/ 	.byte	0x04, 0x28
        /*0076*/ 	.short	(.L_857 - .L_856)


	//   ....[0]....
.L_856:
        /*0078*/ 	.word	0x000025c0


	//   ....[1]....
        /*007c*/ 	.word	0x00002600


	//   ....[2]....
        /*0080*/ 	.word	0x000026c0


	//   ....[3]....
        /*0084*/ 	.word	0x000026d0


	//   ....[4]....
        /*0088*/ 	.word	0x00002700


	//   ....[5]....
        /*008c*/ 	.word	0x00002720


	//   ....[6]....
        /*0090*/ 	.word	0x00002750


	//   ....[7]....
        /*0094*/ 	.word	0x00002770


	//   ....[8]....
        /*0098*/ 	.word	0x000027a0


	//   ....[9]....
        /*009c*/ 	.word	0x000027c0


	//----- nvinfo : EIATTR_EXIT_INSTR_OFFSETS
	.align		4
.L_857:
        /*00a0*/ 	.byte	0x04, 0x1c
        /*00a2*/ 	.short	(.L_859 - .L_858)


	//   ....[0]....
.L_858:
        /*00a4*/ 	.word	0x000064d0


	//   ....[1]....
        /*00a8*/ 	.word	0x00006610


	//   ....[2]....
        /*00ac*/ 	.word	0x00006870


	//----- nvinfo : EIATTR_MAX_THREADS
	.align		4
.L_859:
        /*00b0*/ 	.byte	0x04, 0x05
        /*00b2*/ 	.short	(.L_861 - .L_860)
.L_860:
        /*00b4*/ 	.word	0x00000200
        /*00b8*/ 	.word	0x00000001
        /*00bc*/ 	.word	0x00000001


	//----- nvinfo : EIATTR_CRS_STACK_SIZE
	.align		4
.L_861:
        /*00c0*/ 	.byte	0x04, 0x1e
        /*00c2*/ 	.short	(.L_863 - .L_862)
.L_862:
        /*00c4*/ 	.word	0x00000000


	//----- nvinfo : EIATTR_CBANK_PARAM_SIZE
	.align		4
.L_863:
        /*00c8*/ 	.byte	0x03, 0x19
        /*00ca*/ 	.short	0x00b8


	//----- nvinfo : EIATTR_PARAM_CBANK
	.align		4
        /*00cc*/ 	.byte	0x04, 0x0a
        /*00ce*/ 	.short	(.L_865 - .L_864)
	.align		4
.L_864:
        /*00d0*/ 	.word	index@(.nv.constant0._Z35group_norm_nhwc_bwd_one_pass_kernelI11Fp16IOBf16WLi256ELi32ELi512EEv26Group_norm_nhwc_bwd_params)
        /*00d4*/ 	.short	0x0210
        /*00d6*/ 	.short	0x00b8


	//----- nvinfo : EIATTR_SW_WAR
	.align		4
.L_865:
        /*00d8*/ 	.byte	0x04, 0x36
        /*00da*/ 	.short	(.L_867 - .L_866)
.L_866:
        /*00dc*/ 	.word	0x00000008
.L_867:


//--------------------- .nv.info._Z35group_norm_nhwc_bwd_one_pass_kernelI11Fp16IOBf16WLi512ELi32ELi512EEv26Group_norm_nhwc_bwd_params --------------------------
	.section	.nv.info._Z35group_norm_nhwc_bwd_one_pass_kernelI11Fp16IOBf16WLi512ELi32ELi512EEv26Group_norm_nhwc_bwd_params,"",@"SHT_CUDA_INFO"
	.sectionflags	@""
	.align	4


	//----- nvinfo : EIATTR_CUDA_API_VERSION
	.align		4
        /*0000*/ 	.byte	0x04, 0x37
        /*0002*/ 	.short	(.L_869 - .L_868)
.L_868:
        /*0004*/ 	.word	0x00000082


	//----- nvinfo : EIATTR_KPARAM_INFO
	.align		4
.L_869:
        /*0008*/ 	.byte	0x04, 0x17
        /*000a*/ 	.short	(.L_871 - .L_870)
.L_870:
        /*000c*/ 	.word	0x00000000
        /*0010*/ 	.short	0x0000
        /*0012*/ 	.short	0x0000
        /*0014*/ 	.byte	0x00, 0xf0, 0xe1, 0x02


	//----- nvinfo : EIATTR_SPARSE_MMA_MASK
	.align		4
.L_871:
        /*0018*/ 	.byte	0x03, 0x50
        /*001a*/ 	.short	0x0000


	//----- nvinfo : EIATTR_MAXREG_COUNT
	.align		4
        /*001c*/ 	.byte	0x03, 0x1b
        /*001e*/ 	.short	0x0080


	//----- nvinfo : EIATTR_NUM_BARRIERS
	.align		4
        /*0020*/ 	.byte	0x02, 0x4c
        /*0022*/ 	.byte	0x01
	.zero		1


	//----- nvinfo : EIATTR_MERCURY_ISA_VERSION
	.align		4
        /*0024*/ 	.byte	0x03, 0x5f
        /*0026*/ 	.short	0x0101


	//----- nvinfo : EIATTR_INT_WARP_WIDE_INSTR_OFFSETS
	.align		4
        /*0028*/ 	.byte	0x04, 0x31
        /*002a*/ 	.short	(.L_873 - .L_872)


	//   ....[0]....
.L_872:
        /*002c*/ 	.word	0x00005710


	//   ....[1]....
        /*0030*/ 	.word	0x00009d20


	//----- nvinfo : EIATTR_COOP_GROUP_MASK_REGIDS
	.align		4
.L_873:
        /*0034*/ 	.byte	0x04, 0x29
        /*0036*/ 	.short	(.L_875 - .L_874)


	//   ....[0]....
.L_874:
        /*0038*/ 	.word	0xffffffff


	//   ....[1]....
        /*003c*/ 	.word	0xffffffff


	//   ....[2]....
        /*0040*/ 	.word	0xffffffff


	//   ....[3]....
        /*0044*/ 	.word	0xffffffff


	//   ....[4]....
        /*0048*/ 	.word	0xffffffff


	//   ....[5]....
        /*004c*/ 	.word	0xffffffff


	//   ....[6]....
        /*0050*/ 	.word	0xffffffff


	//   ....[7]....
        /*0054*/ 	.word	0xffffffff


	//   ....[8]....
        /*0058*/ 	.word	0xffffffff


	//   ....[9]....
        /*005c*/ 	.word	0xffffffff


	//----- nvinfo : EIATTR_COOP_GROUP_INSTR_OFFSETS
	.align		4
.L_875:
        /*0060*/ 	.byte	0x04, 0x28
        /*0062*/ 	.short	(.L_877 - .L_876)


	//   ....[0]....
.L_876:
        /*0064*/ 	.word	0x00004510


	//   ....[1]....
        /*0068*/ 	.word	0x00004550


	//   ....[2]....
        /*006c*/ 	.word	0x00004720


	//   ....[3]....
        /*0070*/ 	.word	0x00004730


	//   ....[4]....
        /*0074*/ 	.word	0x00004770


	//   ....[5]....
        /*0078*/ 	.word	0x00004790


	//   ....[6]....
        /*007c*/ 	.word	0x000047c0


	//   ....[7]....
        /*0080*/ 	.word	0x000047e0


	//   ....[8]....
        /*0084*/ 	.word	0x00004810


	//   ....[9]....
        /*0088*/ 	.word	0x00004830


	//----- nvinfo : EIATTR_EXIT_INSTR_OFFSETS
	.align		4
.L_877:
        /*008c*/ 	.byte	0x04, 0x1c
        /*008e*/ 	.short	(.L_879 - .L_878)


	//   ....[0]....
.L_878:
        /*0090*/ 	.word	0x00009db0


	//   ....[1]....
        /*0094*/ 	.word	0x00009ef0


	//   ....[2]....
        /*0098*/ 	.word	0x0000a150


	//----- nvinfo : EIATTR_MAX_THREADS
	.align		4
.L_879:
        /*009c*/ 	.byte	0x04, 0x05
        /*009e*/ 	.short	(.L_881 - .L_880)
.L_880:
        /*00a0*/ 	.word	0x00000200
        /*00a4*/ 	.word	0x00000001
        /*00a8*/ 	.word	0x00000001


	//----- nvinfo : EIATTR_CRS_STACK_SIZE
	.align		4
.L_881:
        /*00ac*/ 	.byte	0x04, 0x1e
        /*00ae*/ 	.short	(.L_883 - .L_882)
.L_882:
        /*00b0*/ 	.word	0x00000000


	//----- nvinfo : EIATTR_CBANK_PARAM_SIZE
	.align		4
.L_883:
        /*00b4*/ 	.byte	0x03, 0x19
        /*00b6*/ 	.short	0x00b8


	//----- nvinfo : EIATTR_PARAM_CBANK
	.align		4
        /*00b8*/ 	.byte	0x04, 0x0a
        /*00ba*/ 	.short	(.L_885 - .L_884)
	.align		4
.L_884:
        /*00bc*/ 	.word	index@(.nv.constant0._Z35group_norm_nhwc_bwd_one_pass_kernelI11Fp16IOBf16WLi512ELi32ELi512EEv26Group_norm_nhwc_bwd_params)
        /*00c0*/ 	.short	0x0210
        /*00c2*/ 	.short	0x00b8


	//----- nvinfo : EIATTR_SW_WAR
	.align		4
.L_885:
        /*00c4*/ 	.byte	0x04, 0x36
        /*00c6*/ 	.short	(.L_887 - .L_886)
.L_886:
        /*00c8*/ 	.word	0x00000008
.L_887:


//--------------------- .nv.info._Z35group_norm_nhwc_bwd_one_pass_kernelI11Fp16IOFp16WLi64ELi32ELi512EEv26Group_norm_nhwc_bwd_params --------------------------
	.section	.nv.info._Z35group_norm_nhwc_bwd_one_pass_kernelI11Fp16IOFp16WLi64ELi32ELi512EEv26Group_norm_nhwc_bwd_params,"",@"SHT_CUDA_INFO"
	.sectionflags	@""
	.align	4


	//----- nvinfo : EIATTR_CUDA_API_VERSION
	.align		4
        /*0000*/ 	.byte	0x04, 0x37
        /*0002*/ 	.short	(.L_889 - .L_888)
.L_888:
        /*0004*/ 	.word	0x00000082


	//----- nvinfo : EIATTR_KPARAM_INFO
	.align		4
.L_889:
        /*0008*/ 	.byte	0x04, 0x17
        /*000a*/ 	.short	(.L_891 - .L_890)
.L_890:
        /*000c*/ 	.word	0x00000000
        /*0010*/ 	.short	0x0000
        /*0012*/ 	.short	0x0000
        /*0014*/ 	.byte	0x00, 0xf0, 0xe1, 0x02


	//----- nvinfo : EIATTR_SPARSE_MMA_MASK
	.align		4
.L_891:
        /*0018*/ 	.byte	0x03, 0x50
        /*001a*/ 	.short	0x0000


	//----- nvinfo : EIATTR_MAXREG_COUNT
	.align		4
        /*001c*/ 	.byte	0x03, 0x1b
        /*001e*/ 	.short	0x0080


	//----- nvinfo : EIATTR_NUM_BARRIERS
	.align		4
        /*0020*/ 	.byte	0x02, 0x4c
        /*0022*/ 	.byte	0x01
	.zero		1


	//----- nvinfo : EIATTR_MERCURY_ISA_VERSION
	.align		4
        /*0024*/ 	.byte	0x03, 0x5f
        /*0026*/ 	.short	0x0101


	//----- nvinfo : EIATTR_INT_WARP_WIDE_INSTR_OFFSETS
	.align		4
        /*0028*/ 	.byte	0x04, 0x31
        /*002a*/ 	.short	(.L_893 - .L_892)


	//   ....[0]....
.L_892:
        /*002c*/ 	.word	0x00002070


	//   ....[1]....
        /*0030*/ 	.word	0x000039e0


	//----- nvinfo : EIATTR_COOP_GROUP_MASK_REGIDS
	.align		4
.L_893:
        /*0034*/ 	.byte	0x04, 0x29
        /*0036*/ 	.short	(.L_895 - .L_894)


	//   ....[0]....
.L_894:
        /*0038*/ 	.word	0xffffffff


	//   ....[1]....
        /*003c*/ 	.word	0xffffffff


	//   ....[2]....
        /*0040*/ 	.word	0xffffffff


	//   ....[3]....
        /*0044*/ 	.word	0xffffffff


	//   ....[4]....
        /*0048*/ 	.word	0xffffffff


	//   ....[5]....
        /*004c*/ 	.word	0xffffffff


	//   ....[6]....
        /*0050*/ 	.word	0xffffffff


	//   ....[7]....
        /*0054*/ 	.word	0xffffffff


	//   ....[8]....
        /*0058*/ 	.word	0xffffffff


	//   ....[9]....
        /*005c*/ 	.word	0xffffffff


	//----- nvinfo : EIATTR_COOP_GROUP_INSTR_OFFSETS
	.align		4
.L_895:
        /*0060*/ 	.byte	0x04, 0x28
        /*0062*/ 	.short	(.L_897 - .L_896)


	//   ....[0]....
.L_896:
        /*0064*/ 	.word	0x00000fa0


	//   ....[1]....
        /*0068*/ 	.word	0x00000fc0


	//   ....[2]....
        /*006c*/ 	.word	0x00001010


	//   ....[3]....
        /*0070*/ 	.word	0x00001030


	//   ....[4]....
        /*0074*/ 	.word	0x00001060


	//   ....[5]....
        /*0078*/ 	.word	0x00001080


	//   ....[6]....
        /*007c*/ 	.word	0x000010b0


	//   ....[7]....
        /*0080*/ 	.word	0x000010d0


	//   ....[8]....
        /*0084*/ 	.word	0x00001100


	//   ....[9]....
        /*0088*/ 	.word	0x00001120


	//----- nvinfo : EIATTR_EXIT_INSTR_OFFSETS
	.align		4
.L_897:
        /*008c*/ 	.byte	0x04, 0x1c
        /*008e*/ 	.short	(.L_899 - .L_898)


	//   ....[0]....
.L_898:
        /*0090*/ 	.word	0x00003a70


	//   ....[1]....
        /*0094*/ 	.word	0x00003bb0


	//   ....[2]....
        /*0098*/ 	.word	0x00003e10


	//----- nvinfo : EIATTR_MAX_THREADS
	.align		4
.L_899:
        /*009c*/ 	.byte	0x04, 0x05
        /*009e*/ 	.short	(.L_901 - .L_900)
.L_900:
        /*00a0*/ 	.word	0x00000200
        /*00a4*/ 	.word	0x00000001
        /*00a8*/ 	.word	0x00000001


	//----- nvinfo : EIATTR_CRS_STACK_SIZE
	.align		4
.L_901:
        /*00ac*/ 	.byte	0x04, 0x1e
        /*00ae*/ 	.short	(.L_903 - .L_902)
.L_902:
        /*00b0*/ 	.word	0x00000000


	//----- nvinfo : EIATTR_CBANK_PARAM_SIZE
	.align		4
.L_903:
        /*00b4*/ 	.byte	0x03, 0x19
        /*00b6*/ 	.short	0x00b8


	//----- nvinfo : EIATTR_PARAM_CBANK
	.align		4
        /*00b8*/ 	.byte	0x04, 0x0a
        /*00ba*/ 	.short	(.L_905 - .L_904)
	.align		4
.L_904:
        /*00bc*/ 	.word	index@(.nv.constant0._Z35group_norm_nhwc_bwd_one_pass_kernelI11Fp16IOFp16WLi64ELi32ELi512EEv26Group_norm_nhwc_bwd_params)
        /*00c0*/ 	.short	0x0210
        /*00c2*/ 	.short	0x00b8


	//----- nvinfo : EIATTR_SW_WAR
	.align		4
.L_905:
        /*00c4*/ 	.byte	0x04, 0x36
        /*00c6*/ 	.short	(.L_907 - .L_906)
.L_906:
        /*00c8*/ 	.word	0x00000008
.L_907:


//--------------------- .nv.info._Z35group_norm_nhwc_bwd_one_pass_kernelI11Fp16IOFp16WLi128ELi32ELi512EEv26Group_norm_nhwc_bwd_params --------------------------
	.section	.nv.info._Z35group_norm_nhwc_bwd_one_pass_kernelI11Fp16IOFp16WLi128ELi32ELi512EEv26Group_norm_nhwc_bwd_params,"",@"SHT_CUDA_INFO"
	.sectionflags	@""
	.align	4


	//----- nvinfo : EIATTR_CUDA_API_VERSION
	.align		4
        /*0000*/ 	.byte	0x04, 0x37
        /*0002*/ 	.short	(.L_909 - .L_908)
.L_908:
        /*0004*/ 	.word	0x00000082


	//----- nvinfo : EIATTR_KPARAM_INFO
	.align		4
.L_909:
        /*0008*/ 	.byte	0x04, 0x17
        /*000a*/ 	.short	(.L_911 - .L_910)
.L_910:
        /*000c*/ 	.word	0x00000000
        /*0010*/ 	.short	0x0000
        /*0012*/ 	.short	0x0000
        /*0014*/ 	.byte	0x00, 0xf0, 0xe1, 0x02


	//----- nvinfo : EIATTR_SPARSE_MMA_MASK
	.align		4
.L_911:
        /*0018*/ 	.byte	0x03, 0x50
        /*001a*/ 	.short	0x0000


	//----- nvinfo : EIATTR_MAXREG_COUNT
	.align		4
        /*001c*/ 	.byte	0x03, 0x1b
        /*001e*/ 	.short	0x0080


	//----- nvinfo : EIATTR_NUM_BARRIERS
	.align		4
        /*0020*/ 	.byte	0x02, 0x4c
        /*0022*/ 	.byte	0x01
	.zero		1


	//----- nvinfo : EIATTR_MERCURY_ISA_VERSION
	.align		4
        /*0024*/ 	.byte	0x03, 0x5f
        /*0026*/ 	.short	0x0101


	//----- nvinfo : EIATTR_INT_WARP_WIDE_INSTR_OFFSETS
	.align		4
        /*0028*/ 	.byte	0x04, 0x31
        /*002a*/ 	.short	(.L_913 - .L_912)


	//   ....[0]....
.L_912:
        /*002c*/ 	.word	0x00002830


	//   ....[1]....
        /*0030*/ 	.word	0x00004860


	//----- nvinfo : EIATTR_COOP_GROUP_MASK_REGIDS
	.align		4
.L_913:
        /*0034*/ 	.byte	0x04, 0x29
        /*0036*/ 	.short	(.L_915 - .L_914)


	//   ....[0]....
.L_914:
        /*0038*/ 	.word	0xffffffff


	//   ....[1]....
        /*003c*/ 	.word	0xffffffff


	//   ....[2]....
        /*0040*/ 	.word	0xffffffff


	//   ....[3]....
        /*0044*/ 	.word	0xffffffff


	//   ....[4]....
        /*0048*/ 	.word	0xffffffff


	//   ....[5]....
        /*004c*/ 	.word	0xffffffff


	//   ....[6]....
        /*0050*/ 	.word	0xffffffff


	//   ....[7]....
        /*0054*/ 	.word	0xffffffff


	//   ....[8]....
        /*0058*/ 	.word	0xffffffff


	//   ....[9]....
        /*005c*/ 	.word	0xffffffff


	//----- nvinfo : EIATTR_COOP_GROUP_INSTR_OFFSETS
	.align		4
.L_915:
        /*0060*/ 	.byte	0x04, 0x28
        /*0062*/ 	.short	(.L_917 - .L_916)


	//   ....[0]....
.L_916:
        /*0064*/ 	.word	0x00001760


	//   ....[1]....
        /*0068*/ 	.word	0x000017a0


	//   ....[2]....
        /*006c*/ 	.word	0x00001810


	//   ....[3]....
        /*0070*/ 	.word	0x00001830


	//   ....[4]....
        /*0074*/ 	.word	0x00001860


	//   ....[5]....
        /*0078*/ 	.word	0x00001880


	//   ....[6]....
        /*007c*/ 	.word	0x000018b0


	//   ....[7]....
        /*0080*/ 	.word	0x000018d0


	//   ....[8]....
        /*0084*/ 	.word	0x00001900


	//   ....[9]....
        /*0088*/ 	.word	0x00001920


	//----- nvinfo : EIATTR_EXIT_INSTR_OFFSETS
	.align		4
.L_917:
        /*008c*/ 	.byte	0x04, 0x1c
        /*008e*/ 	.short	(.L_919 - .L_918)


	//   ....[0]....
.L_918:
        /*0090*/ 	.word	0x000048f0


	//   ....[1]....
        /*0094*/ 	.word	0x00004a30


	//   ....[2]....
        /*0098*/ 	.word	0x00004c90


	//----- nvinfo : EIATTR_MAX_THREADS
	.align		4
.L_919:
        /*009c*/ 	.byte	0x04, 0x05
        /*009e*/ 	.short	(.L_921 - .L_920)
.L_920:
        /*00a0*/ 	.word	0x00000200
        /*00a4*/ 	.word	0x00000001
        /*00a8*/ 	.word	0x00000001


	//----- nvinfo : EIATTR_CRS_STACK_SIZE
	.align		4
.L_921:
        /*00ac*/ 	.byte	0x04, 0x1e
        /*00ae*/ 	.short	(.L_923 - .L_922)
.L_922:
        /*00b0*/ 	.word	0x00000000


	//----- nvinfo : EIATTR_CBANK_PARAM_SIZE
	.align		4
.L_923:
        /*00b4*/ 	.byte	0x03, 0x19
        /*00b6*/ 	.short	0x00b8


	//----- nvinfo : EIATTR_PARAM_CBANK
	.align		4
        /*00b8*/ 	.byte	0x04, 0x0a
        /*00ba*/ 	.short	(.L_925 - .L_924)
	.align		4
.L_924:
        /*00bc*/ 	.word	index@(.nv.constant0._Z35group_norm_nhwc_bwd_one_pass_kernelI11Fp16IOFp16WLi128ELi32ELi512EEv26Group_norm_nhwc_bwd_params)
        /*00c0*/ 	.short	0x0210
        /*00c2*/ 	.short	0x00b8


	//----- nvinfo : EIATTR_SW_WAR
	.align		4
.L_925:
        /*00c4*/ 	.byte	0x04, 0x36
        /*00c6*/ 	.short	(.L_927 - .L_926)
.L_926:
        /*00c8*/ 	.word	0x00000008
.L_927:


//--------------------- .nv.info._Z35group_norm_nhwc_bwd_one_pass_kernelI11Fp16IOFp16WLi256ELi32ELi512EEv26Group_norm_nhwc_bwd_params --------------------------
	.section	.nv.info._Z35group_norm_nhwc_bwd_one_pass_kernelI11Fp16IOFp16WLi256ELi32ELi512EEv26Group_norm_nhwc_bwd_params,"",@"SHT_CUDA_INFO"
	.sectionflags	@""
	.align	4


	//----- nvinfo : EIATTR_CUDA_API_VERSION
	.align		4
        /*0000*/ 	.byte	0x04, 0x37
        /*0002*/ 	.short	(.L_929 - .L_928)
.L_928:
        /*0004*/ 	.word	0x00000082


	//----- nvinfo : EIATTR_KPARAM_INFO
	.align		4
.L_929:
        /*0008*/ 	.byte	0x04, 0x17
        /*000a*/ 	.short	(.L_931 - .L_930)
.L_930:
        /*000c*/ 	.word	0x00000000
        /*0010*/ 	.short	0x0000
        /*0012*/ 	.short	0x0000
        /*0014*/ 	.byte	0x00, 0xf0, 0xe1, 0x02


	//----- nvinfo : EIATTR_SPARSE_MMA_MASK
	.align		4
.L_931:
        /*0018*/ 	.byte	0x03, 0x50
        /*001a*/ 	.short	0x0000


	//----- nvinfo : EIATTR_MAXREG_COUNT
	.align		4
        /*001c*/ 	.byte	0x03, 0x1b
        /*001e*/ 	.short	0x0080


	//----- nvinfo : EIATTR_NUM_BARRIERS
	.align		4
        /*0020*/ 	.byte	0x02, 0x4c
        /*0022*/ 	.byte	0x01
	.zero		1


	//----- nvinfo : EIATTR_ANNOTATIONS
	.align		4
        /*0024*/ 	.byte	0x04, 0x55
        /*0026*/ 	.short	(.L_933 - .L_932)


	//   ....[0]....
.L_932:
        /*0028*/ 	.word	0x00000001
        /*002c*/ 	.byte	0x90, 0x02, 0x00, 0x00, 0x01, 0x00, 0x00, 0x00, 0x60, 0x35, 0x00, 0x00


	//----- nvinfo : EIATTR_MERCURY_ISA_VERSION
	.align		4
.L_933:
        /*0038*/ 	.byte	0x03, 0x5f
        /*003a*/ 	.short	0x0101


	//----- nvinfo : EIATTR_INT_WARP_WIDE_INSTR_OFFSETS
	.align		4
        /*003c*/ 	.byte	0x04, 0x31
        /*003e*/ 	.short	(.L_935 - .L_934)


	//   ....[0]....
.L_934:
        /*0040*/ 	.word	0x00003760


	//   ....[1]....
        /*0044*/ 	.word	0x00006440


	//----- nvinfo : EIATTR_COOP_GROUP_MASK_REGIDS
	.align		4
.L_935:
        /*0048*/ 	.byte	0x04, 0x29
        /*004a*/ 	.short	(.L_937 - .L_936)


	//   ....[0]....
.L_936:
        /*004c*/ 	.word	0xffffffff


	//   ....[1]....
        /*0050*/ 	.word	0xffffffff


	//   ....[2]....
        /*0054*/ 	.word	0xffffffff


	//   ....[3]....
        /*0058*/ 	.word	0xffffffff


	//   ....[4]....
        /*005c*/ 	.word	0xffffffff


	//   ....[5]....
        /*0060*/ 	.word	0xffffffff


	//   ....[6]....
        /*0064*/ 	.word	0xffffffff


	//   ....[7]....
        /*0068*/ 	.word	0xffffffff


	//   ....[8]....
        /*006c*/ 	.word	0xffffffff


	//   ....[9]....
        /*0070*/ 	.word	0xffffffff


	//----- nvinfo : EIATTR_COOP_GROUP_INSTR_OFFSETS
	.align		4
.L_937:
        /*0074*/ 	.byte	0x04, 0x28
        /*0076*/ 	.short	(.L_939 - .L_938)


	//   ....[0]....
.L_938:
        /*0078*/ 	.word	0x000025c0


	//   ....[1]....
        /*007c*/ 	.word	0x00002600


	//   ....[2]....
        /*0080*/ 	.word	0x000026c0


	//   ....[3]....
        /*0084*/ 	.word	0x000026d0


	//   ....[4]....
        /*0088*/ 	.word	0x00002700


	//   ....[5]....
        /*008c*/ 	.word	0x00002720


	//   ....[6]....
        /*0090*/ 	.word	0x00002750


	//   ....[7]....
        /*0094*/ 	.word	0x00002770


	//   ....[8]....
        /*0098*/ 	.word	0x000027a0


	//   ....[9]....
        /*009c*/ 	.word	0x000027c0


	//----- nvinfo : EIATTR_EXIT_INSTR_OFFSETS
	.align		4
.L_939:
        /*00a0*/ 	.byte	0x04, 0x1c
        /*00a2*/ 	.short	(.L_941 - .L_940)


	//   ....[0]....
.L_940:
        /*00a4*/ 	.word	0x000064d0


	//   ....[1]....
        /*00a8*/ 	.word	0x00006610


	//   ....[2]....
        /*00ac*/ 	.word	0x00006870


	//----- nvinfo : EIATTR_MAX_THREADS
	.align		4
.L_941:
        /*00b0*/ 	.byte	0x04, 0x05
        /*00b2*/ 	.short	(.L_943 - .L_942)
.L_942:
        /*00b4*/ 	.word	0x00000200
        /*00b8*/ 	.word	0x00000001
        /*00bc*/ 	.word	0x00000001


	//----- nvinfo : EIATTR_CRS_STACK_SIZE
	.align		4
.L_943:
        /*00c0*/ 	.byte	0x04, 0x1e
        /*00c2*/ 	.short	(.L_945 - .L_944)
.L_944:
        /*00c4*/ 	.word	0x00000000


	//----- nvinfo : EIATTR_CBANK_PARAM_SIZE
	.align		4
.L_945:
        /*00c8*/ 	.byte	0x03, 0x19
        /*00ca*/ 	.short	0x00b8


	//----- nvinfo : EIATTR_PARAM_CBANK
	.align		4
        /*00cc*/ 	.byte	0x04, 0x0a
        /*00ce*/ 	.short	(.L_947 - .L_946)
	.align		4
.L_946:
        /*00d0*/ 	.word	index@(.nv.constant0._Z35group_norm_nhwc_bwd_one_pass_kernelI11Fp16IOFp16WLi256ELi32ELi512EEv26Group_norm_nhwc_bwd_params)
        /*00d4*/ 	.short	0x0210
        /*00d6*/ 	.short	0x00b8


	//----- nvinfo : EIATTR_SW_WAR
	.align		4
.L_947:
        /*00d8*/ 	.byte	0x04, 0x36
        /*00da*/ 	.short	(.L_949 - .L_948)
.L_948:
        /*00dc*/ 	.word	0x00000008
.L_949:


//--------------------- .nv.info._Z35group_norm_nhwc_bwd_one_pass_kernelI11Fp16IOFp16WLi512ELi32ELi512EEv26Group_norm_nhwc_bwd_params --------------------------
	.section	.nv.info._Z35group_norm_nhwc_bwd_one_pass_kernelI11Fp16IOFp16WLi512ELi32ELi512EEv26Group_norm_nhwc_bwd_params,"",@"SHT_CUDA_INFO"
	.sectionflags	@""
	.align	4


	//----- nvinfo : EIATTR_CUDA_API_VERSION
	.align		4
        /*0000*/ 	.byte	0x04, 0x37
        /*0002*/ 	.short	(.L_951 - .L_950)
.L_950:
        /*0004*/ 	.word	0x00000082


	//----- nvinfo : EIATTR_KPARAM_INFO
	.align		4
.L_951:
        /*0008*/ 	.byte	0x04, 0x17
        /*000a*/ 	.short	(.L_953 - .L_952)
.L_952:
        /*000c*/ 	.word	0x00000000
        /*0010*/ 	.short	0x0000
        /*0012*/ 	.short	0x0000
        /*0014*/ 	.byte	0x00, 0xf0, 0xe1, 0x02


	//----- nvinfo : EIATTR_SPARSE_MMA_MASK
	.align		4
.L_953:
        /*0018*/ 	.byte	0x03, 0x50
        /*001a*/ 	.short	0x0000


	//----- nvinfo : EIATTR_MAXREG_COUNT
	.align		4
        /*001c*/ 	.byte	0x03, 0x1b
        /*001e*/ 	.short	0x0080


	//----- nvinfo : EIATTR_NUM_BARRIERS
	.align		4
        /*0020*/ 	.byte	0x02, 0x4c
        /*0022*/ 	.byte	0x01
	.zero		1


	//----- nvinfo : EIATTR_MERCURY_ISA_VERSION
	.align		4
        /*0024*/ 	.byte	0x03, 0x5f
        /*0026*/ 	.short	0x0101


	//----- nvinfo : EIATTR_INT_WARP_WIDE_INSTR_OFFSETS
	.align		4
        /*0028*/ 	.byte	0x04, 0x31
        /*002a*/ 	.short	(.L_955 - .L_954)


	//   ....[0]....
.L_954:
        /*002c*/ 	.word	0x00005710


	//   ....[1]....
        /*0030*/ 	.word	0x00009d20


	//----- nvinfo : EIATTR_COOP_GROUP_MASK_REGIDS
	.align		4
.L_955:
        /*0034*/ 	.byte	0x04, 0x29
        /*0036*/ 	.short	(.L_957 - .L_956)


	//   ....[0]....
.L_956:
        /*0038*/ 	.word	0xffffffff


	//   ....[1]....
        /*003c*/ 	.word	0xffffffff


	//   ....[2]....
        /*0040*/ 	.word	0xffffffff


	//   ....[3]....
        /*0044*/ 	.word	0xffffffff


	//   ....[4]....
        /*0048*/ 	.word	0xffffffff


	//   ....[5]....
        /*004c*/ 	.word	0xffffffff


	//   ....[6]....
        /*0050*/ 	.word	0xffffffff


	//   ....[7]....
        /*0054*/ 	.word	0xffffffff


	//   ....[8]....
        /*0058*/ 	.word	0xffffffff


	//   ....[9]....
        /*005c*/ 	.word	0xffffffff


	//----- nvinfo : EIATTR_COOP_GROUP_INSTR_OFFSETS
	.align		4
.L_957:
        /*0060*/ 	.byte	0x04, 0x28
        /*0062*/ 	.short	(.L_959 - .L_958)


	//   ....[0]....
.L_958:
        /*0064*/ 	.word	0x00004510


	//   ....[1]....
        /*0068*/ 	.word	0x00004550


	//   ....[2]....
        /*006c*/ 	.word	0x00004720


	//   ....[3]....
        /*0070*/ 	.word	0x00004730


	//   ....[4]....
        /*0074*/ 	.word	0x00004770


	//   ....[5]....
        /*0078*/ 	.word	0x00004790


	//   ....[6]....
        /*007c*/ 	.word	0x000047c0


	//   ....[7]....
        /*0080*/ 	.word	0x000047e0


	//   ....[8]....
        /*0084*/ 	.word	0x00004810


	//   ....[9]....
        /*0088*/ 	.word	0x00004830


	//----- nvinfo : EIATTR_EXIT_INSTR_OFFSETS
	.align		4
.L_959:
        /*008c*/ 	.byte	0x04, 0x1c
        /*008e*/ 	.short	(.L_961 - .L_960)


	//   ....[0]....
.L_960:
        /*0090*/ 	.word	0x00009db0


	//   ....[1]....
        /*0094*/ 	.word	0x00009ef0


	//   ....[2]....
        /*0098*/ 	.word	0x0000a150


	//----- nvinfo : EIATTR_MAX_THREADS
	.align		4
.L_961:
        /*009c*/ 	.byte	0x04, 0x05
        /*009e*/ 	.short	(.L_963 - .L_962)
.L_962:
        /*00a0*/ 	.word	0x00000200
        /*00a4*/ 	.word	0x00000001
        /*00a8*/ 	.word	0x00000001


	//----- nvinfo : EIATTR_CRS_STACK_SIZE
	.align		4
.L_963:
        /*00ac*/ 	.byte	0x04, 0x1e
        /*00ae*/ 	.short	(.L_965 - .L_964)
.L_964:
        /*00b0*/ 	.word	0x00000000


	//----- nvinfo : EIATTR_CBANK_PARAM_SIZE
	.align		4
.L_965:
        /*00b4*/ 	.byte	0x03, 0x19
        /*00b6*/ 	.short	0x00b8


	//----- nvinfo : EIATTR_PARAM_CBANK
	.align		4
        /*00b8*/ 	.byte	0x04, 0x0a
        /*00ba*/ 	.short	(.L_967 - .L_966)
	.align		4
.L_966:
        /*00bc*/ 	.word	index@(.nv.constant0._Z35group_norm_nhwc_bwd_one_pass_kernelI11Fp16IOFp16WLi512ELi32ELi512EEv26Group_norm_nhwc_bwd_params)
        /*00c0*/ 	.short	0x0210
        /*00c2*/ 	.short	0x00b8


	//----- nvinfo : EIATTR_SW_WAR
	.align		4
.L_967:
        /*00c4*/ 	.byte	0x04, 0x36
        /*00c6*/ 	.short	(.L_969 - .L_968)
.L_968:
        /*00c8*/ 	.word	0x00000008
.L_969:


//--------------------- .nv.info._Z35group_norm_nhwc_bwd_one_pass_kernelI11Fp32IOFp32WLi64ELi32ELi512EEv26Group_norm_nhwc_bwd_params --------------------------
	.section	.nv.info._Z35group_norm_nhwc_bwd_one_pass_kernelI11Fp32IOFp32WLi64ELi32ELi512EEv26Group_norm_nhwc_bwd_params,"",@"SHT_CUDA_INFO"
	.sectionflags	@""
	.align	4


	//----- nvinfo : EIATTR_CUDA_API_VERSION
	.align		4
        /*0000*/ 	.byte	0x04, 0x37
        /*0002*/ 	.short	(.L_971 - .L_970)
.L_970:
        /*0004*/ 	.word	0x00000082


	//----- nvinfo : EIATTR_KPARAM_INFO
	.align		4
.L_971:
        /*0008*/ 	.byte	0x04, 0x17
        /*000a*/ 	.short	(.L_973 - .L_972)
.L_972:
        /*000c*/ 	.word	0x00000000
        /*0010*/ 	.short	0x0000
        /*0012*/ 	.short	0x0000
        /*0014*/ 	.byte	0x00, 0xf0, 0xe1, 0x02


	//----- nvinfo : EIATTR_SPARSE_MMA_MASK
	.align		4
.L_973:
        /*0018*/ 	.byte	0x03, 0x50
        /*001a*/ 	.short	0x0000


	//----- nvinfo : EIATTR_MAXREG_COUNT
	.align		4
        /*001c*/ 	.byte	0x03, 0x1b
        /*001e*/ 	.short	0x0080


	//----- nvinfo : EIATTR_NUM_BARRIERS
	.align		4
        /*0020*/ 	.byte	0x02, 0x4c
        /*0022*/ 	.byte	0x01
	.zero		1


	//----- nvinfo : EIATTR_MERCURY_ISA_VERSION
	.align		4
        /*0024*/ 	.byte	0x03, 0x5f
        /*0026*/ 	.short	0x0101


	//----- nvinfo : EIATTR_INT_WARP_WIDE_INSTR_OFFSETS
	.align		4
        /*0028*/ 	.byte	0x04, 0x31
        /*002a*/ 	.short	(.L_975 - .L_974)


	//   ....[0]....
.L_974:
        /*002c*/ 	.word	0x00001fa0


	//   ....[1]....
        /*0030*/ 	.word	0x00003800


	//----- nvinfo : EIATTR_COOP_GROUP_MASK_REGIDS
	.align		4
.L_975:
        /*0034*/ 	.byte	0x04, 0x29
        /*0036*/ 	.short	(.L_977 - .L_976)


	//   ....[0]....
.L_976:
        /*0038*/ 	.word	0xffffffff


	//   ....[1]....
        /*003c*/ 	.word	0xffffffff


	//   ....[2]....
        /*0040*/ 	.word	0xffffffff


	//   ....[3]....
        /*0044*/ 	.word	0xffffffff


	//   ....[4]....
        /*0048*/ 	.word	0xffffffff


	//   ....[5]....
        /*004c*/ 	.word	0xffffffff


	//   ....[6]....
        /*0050*/ 	.word	0xffffffff


	//   ....[7]....
        /*0054*/ 	.word	0xffffffff


	//   ....[8]....
        /*0058*/ 	.word	0xffffffff


	//   ....[9]....
        /*005c*/ 	.word	0xffffffff


	//----- nvinfo : EIATTR_COOP_GROUP_INSTR_OFFSETS
	.align		4
.L_977:
        /*0060*/ 	.byte	0x04, 0x28
        /*0062*/ 	.short	(.L_979 - .L_978)


	//   ....[0]....
.L_978:
        /*0064*/ 	.word	0x00000ea0


	//   ....[1]....
        /*0068*/ 	.word	0x00000ed0


	//   ....[2]....
        /*006c*/ 	.word	0x00000f20


	//   ....[3]....
        /*0070*/ 	.word	0x00000f40


	//   ....[4]....
        /*0074*/ 	.word	0x00000f70


	//   ....[5]....
        /*0078*/ 	.word	0x00000f90


	//   ....[6]....
        /*007c*/ 	.word	0x00000fc0


	//   ....[7]....
        /*0080*/ 	.word	0x00000fe0


	//   ....[8]....
        /*0084*/ 	.word	0x00001010


	//   ....[9]....
        /*0088*/ 	.word	0x00001030


	//----- nvinfo : EIATTR_EXIT_INSTR_OFFSETS
	.align		4
.L_979:
        /*008c*/ 	.byte	0x04, 0x1c
        /*008e*/ 	.short	(.L_981 - .L_980)


	//   ....[0]....
.L_980:
        /*0090*/ 	.word	0x00003890


	//   ....[1]....
        /*0094*/ 	.word	0x000039d0


	//   ....[2]....
        /*0098*/ 	.word	0x00003c10


	//----- nvinfo : EIATTR_MAX_THREADS
	.align		4
.L_981:
        /*009c*/ 	.byte	0x04, 0x05
        /*009e*/ 	.short	(.L_983 - .L_982)
.L_982:
        /*00a0*/ 	.word	0x00000200
        /*00a4*/ 	.word	0x00000001
        /*00a8*/ 	.word	0x00000001


	//----- nvinfo : EIATTR_CRS_STACK_SIZE
	.align		4
.L_983:
        /*00ac*/ 	.byte	0x04, 0x1e
        /*00ae*/ 	.short	(.L_985 - .L_984)
.L_984:
        /*00b0*/ 	.word	0x00000000


	//----- nvinfo : EIATTR_CBANK_PARAM_SIZE
	.align		4
.L_985:
        /*00b4*/ 	.byte	0x03, 0x19
        /*00b6*/ 	.short	0x00b8


	//----- nvinfo : EIATTR_PARAM_CBANK
	.align		4
        /*00b8*/ 	.byte	0x04, 0x0a
        /*00ba*/ 	.short	(.L_987 - .L_986)
	.align		4
.L_986:
        /*00bc*/ 	.word	index@(.nv.constant0._Z35group_norm_nhwc_bwd_one_pass_kernelI11Fp32IOFp32WLi64ELi32ELi512EEv26Group_norm_nhwc_bwd_params)
        /*00c0*/ 	.short	0x0210
        /*00c2*/ 	.short	0x00b8


	//----- nvinfo : EIATTR_SW_WAR
	.align		4
.L_987:
        /*00c4*/ 	.byte	0x04, 0x36
        /*00c6*/ 	.short	(.L_989 - .L_988)
.L_988:
        /*00c8*/ 	.word	0x00000008
.L_989:


//--------------------- .nv.info._Z35group_norm_nhwc_bwd_one_pass_kernelI11Fp32IOFp32WLi128ELi32ELi512EEv26Group_norm_nhwc_bwd_params --------------------------
	.section	.nv.info._Z35group_norm_nhwc_bwd_one_pass_kernelI11Fp32IOFp32WLi128ELi32ELi512EEv26Group_norm_nhwc_bwd_params,"",@"SHT_CUDA_INFO"
	.sectionflags	@""
	.align	4


	//----- nvinfo : EIATTR_CUDA_API_VERSION
	.align		4
        /*0000*/ 	.byte	0x04, 0x37
        /*0002*/ 	.short	(.L_991 - .L_990)
.L_990:
        /*0004*/ 	.word	0x00000082


	//----- nvinfo : EIATTR_KPARAM_INFO
	.align		4
.L_991:
        /*0008*/ 	.byte	0x04, 0x17
        /*000a*/ 	.short	(.L_993 - .L_992)
.L_992:
        /*000c*/ 	.word	0x00000000
        /*0010*/ 	.short	0x0000
        /*0012*/ 	.short	0x0000
        /*0014*/ 	.byte	0x00, 0xf0, 0xe1, 0x02


	//----- nvinfo : EIATTR_SPARSE_MMA_MASK
	.align		4
.L_993:
        /*0018*/ 	.byte	0x03, 0x50
        /*001a*/ 	.short	0x0000


	//----- nvinfo : EIATTR_MAXREG_COUNT
	.align		4
        /*001c*/ 	.byte	0x03, 0x1b
        /*001e*/ 	.short	0x0080


	//----- nvinfo : EIATTR_NUM_BARRIERS
	.align		4
        /*0020*/ 	.byte	0x02, 0x4c
        /*0022*/ 	.byte	0x01
	.zero		1


	//----- nvinfo : EIATTR_MERCURY_ISA_VERSION
	.align		4
        /*0024*/ 	.byte	0x03, 0x5f
        /*0026*/ 	.short	0x0101


	//----- nvinfo : EIATTR_INT_WARP_WIDE_INSTR_OFFSETS
	.align		4
        /*0028*/ 	.byte	0x04, 0x31
        /*002a*/ 	.short	(.L_995 - .L_994)


	//   ....[0]....
.L_994:
        /*002c*/ 	.word	0x00002690


	//   ....[1]....
        /*0030*/ 	.word	0x000043e0


	//----- nvinfo : EIATTR_COOP_GROUP_MASK_REGIDS
	.align		4
.L_995:
        /*0034*/ 	.byte	0x04, 0x29
        /*0036*/ 	.short	(.L_997 - .L_996)


	//   ....[0]....
.L_996:
        /*0038*/ 	.word	0xffffffff


	//   ....[1]....
        /*003c*/ 	.word	0xffffffff


	//   ....[2]....
        /*0040*/ 	.word	0xffffffff


	//   ....[3]....
        /*0044*/ 	.word	0xffffffff


	//   ....[4]....
        /*0048*/ 	.word	0xffffffff


	//   ....[5]....
        /*004c*/ 	.word	0xffffffff


	//   ....[6]....
        /*0050*/ 	.word	0xffffffff


	//   ....[7]....
        /*0054*/ 	.word	0xffffffff


	//   ....[8]....
        /*0058*/ 	.word	0xffffffff


	//   ....[9]....
        /*005c*/ 	.word	0xffffffff


	//----- nvinfo : EIATTR_COOP_GROUP_INSTR_OFFSETS
	.align		4
.L_997:
        /*0060*/ 	.byte	0x04, 0x28
        /*0062*/ 	.short	(.L_999 - .L_998)


	//   ....[0]....
.L_998:
        /*0064*/ 	.word	0x00001500


	//   ....[1]....
        /*0068*/ 	.word	0x00001540


	//   ....[2]....
        /*006c*/ 	.word	0x00001670


	//   ....[3]....
        /*0070*/ 	.word	0x00001690


	//   ....[4]....
        /*0074*/ 	.word	0x000016d0


	//   ....[5]....
        /*0078*/ 	.word	0x000016f0


	//   ....[6]....
        /*007c*/ 	.word	0x00001720


	//   ....[7]....
        /*0080*/ 	.word	0x00001740


	//   ....[8]....
        /*0084*/ 	.word	0x00001770


	//   ....[9]....
        /*0088*/ 	.word	0x00001790


	//----- nvinfo : EIATTR_EXIT_INSTR_OFFSETS
	.align		4
.L_999:
        /*008c*/ 	.byte	0x04, 0x1c
        /*008e*/ 	.short	(.L_1001 - .L_1000)


	//   ....[0]....
.L_1000:
        /*0090*/ 	.word	0x00004470


	//   ....[1]....
        /*0094*/ 	.word	0x000045b0


	//   ....[2]....
        /*0098*/ 	.word	0x000047f0


	//----- nvinfo : EIATTR_MAX_THREADS
	.align		4
.L_1001:
        /*009c*/ 	.byte	0x04, 0x05
        /*009e*/ 	.short	(.L_1003 - .L_1002)
.L_1002:
        /*00a0*/ 	.word	0x00000200
        /*00a4*/ 	.word	0x00000001
        /*00a8*/ 	.word	0x00000001


	//----- nvinfo : EIATTR_CRS_STACK_SIZE
	.align		4
.L_1003:
        /*00ac*/ 	.byte	0x04, 0x1e
        /*00ae*/ 	.short	(.L_1005 - .L_1004)
.L_1004:
        /*00b0*/ 	.word	0x00000000


	//----- nvinfo : EIATTR_CBANK_PARAM_SIZE
	.align		4
.L_1005:
        /*00b4*/ 	.byte	0x03, 0x19
        /*00b6*/ 	.short	0x00b8


	//----- nvinfo : EIATTR_PARAM_CBANK
	.align		4
        /*00b8*/ 	.byte	0x04, 0x0a
        /*00ba*/ 	.short	(.L_1007 - .L_1006)
	.align		4
.L_1006:
        /*00bc*/ 	.word	index@(.nv.constant0._Z35group_norm_nhwc_bwd_one_pass_kernelI11Fp32IOFp32WLi128ELi32ELi512EEv26Group_norm_nhwc_bwd_params)
        /*00c0*/ 	.short	0x0210
        /*00c2*/ 	.short	0x00b8


	//----- nvinfo : EIATTR_SW_WAR
	.align		4
.L_1007:
        /*00c4*/ 	.byte	0x04, 0x36
        /*00c6*/ 	.short	(.L_1009 - .L_1008)
.L_1008:
        /*00c8*/ 	.word	0x00000008
.L_1009:


//--------------------- .nv.info._Z35group_norm_nhwc_bwd_one_pass_kernelI11Fp32IOFp32WLi256ELi32ELi512EEv26Group_norm_nhwc_bwd_params --------------------------
	.section	.nv.info._Z35group_norm_nhwc_bwd_one_pass_kernelI11Fp32IOFp32WLi256ELi32ELi512EEv26Group_norm_nhwc_bwd_params,"",@"SHT_CUDA_INFO"
	.sectionflags	@""
	.align	4


	//----- nvinfo : EIATTR_CUDA_API_VERSION
	.align		4
        /*0000*/ 	.byte	0x04, 0x37
        /*0002*/ 	.short	(.L_1011 - .L_1010)
.L_1010:
        /*0004*/ 	.word	0x00000082


	//----- nvinfo : EIATTR_KPARAM_INFO
	.align		4
.L_1011:
        /*0008*/ 	.byte	0x04, 0x17
        /*000a*/ 	.short	(.L_1013 - .L_1012)
.L_1012:
        /*000c*/ 	.word	0x00000000
        /*0010*/ 	.short	0x0000
        /*0012*/ 	.short	0x0000
        /*0014*/ 	.byte	0x00, 0xf0, 0xe1, 0x02


	//----- nvinfo : EIATTR_SPARSE_MMA_MASK
	.align		4
.L_1013:
        /*0018*/ 	.byte	0x03, 0x50
        /*001a*/ 	.short	0x0000


	//----- nvinfo : EIATTR_MAXREG_COUNT
	.align		4
        /*001c*/ 	.byte	0x03, 0x1b
        /*001e*/ 	.short	0x0080


	//----- nvinfo : EIATTR_NUM_BARRIERS
	.align		4
        /*0020*/ 	.byte	0x02, 0x4c
        /*0022*/ 	.byte	0x01
	.zero		1


	//----- nvinfo : EIATTR_MERCURY_ISA_VERSION
	.align		4
        /*0024*/ 	.byte	0x03, 0x5f
        /*0026*/ 	.short	0x0101


	//----- nvinfo : EIATTR_INT_WARP_WIDE_INSTR_OFFSETS
	.align		4
        /*0028*/ 	.byte	0x04, 0x31
        /*002a*/ 	.short	(.L_1015 - .L_1014)


	//   ....[0]....
.L_1014:
        /*002c*/ 	.word	0x00003580


	//   ....[1]....
        /*0030*/ 	.word	0x00005dd0


	//----- nvinfo : EIATTR_COOP_GROUP_MASK_REGIDS
	.align		4
.L_1015:
        /*0034*/ 	.byte	0x04, 0x29
        /*0036*/ 	.short	(.L_1017 - .L_1016)


	//   ....[0]....
.L_1016:
        /*0038*/ 	.word	0xffffffff


	//   ....[1]....
        /*003c*/ 	.word	0xffffffff


	//   ....[2]....
        /*0040*/ 	.word	0xffffffff


	//   ....[3]....
        /*0044*/ 	.word	0xffffffff


	//   ....[4]....
        /*0048*/ 	.word	0xffffffff


	//   ....[5]....
        /*004c*/ 	.word	0xffffffff


	//   ....[6]....
        /*0050*/ 	.word	0xffffffff


	//   ....[7]....
        /*0054*/ 	.word	0xffffffff


	//   ....[8]....
        /*0058*/ 	.word	0xffffffff


	//   ....[9]....
        /*005c*/ 	.word	0xffffffff


	//----- nvinfo : EIATTR_COOP_GROUP_INSTR_OFFSETS
	.align		4
.L_1017:
        /*0060*/ 	.byte	0x04, 0x28
        /*0062*/ 	.short	(.L_1019 - .L_1018)


	//   ....[0]....
.L_1018:
        /*0064*/ 	.word	0x000022b0


	//   ....[1]....
        /*0068*/ 	.word	0x000022f0


	//   ....[2]....
        /*006c*/ 	.word	0x00002400


	//   ....[3]....
        /*0070*/ 	.word	0x00002420


	//   ....[4]....
        /*0074*/ 	.word	0x00002450


	//   ....[5]....
        /*0078*/ 	.word	0x00002470


	//   ....[6]....
        /*007c*/ 	.word	0x000024a0


	//   ....[7]....
        /*0080*/ 	.word	0x000024c0


	//   ....[8]....
        /*0084*/ 	.word	0x000024f0


	//   ....[9]....
        /*0088*/ 	.word	0x00002510


	//----- nvinfo : EIATTR_EXIT_INSTR_OFFSETS
	.align		4
.L_1019:
        /*008c*/ 	.byte	0x04, 0x1c
        /*008e*/ 	.short	(.L_1021 - .L_1020)


	//   ....[0]....
.L_1020:
        /*0090*/ 	.word	0x00005ec0


	//   ....[1]....
        /*0094*/ 	.word	0x00006000


	//   ....[2]....
        /*0098*/ 	.word	0x00006240


	//----- nvinfo : EIATTR_MAX_THREADS
	.align		4
.L_1021:
        /*009c*/ 	.byte	0x04, 0x05
        /*009e*/ 	.short	(.L_1023 - .L_1022)
.L_1022:
        /*00a0*/ 	.word	0x00000200
        /*00a4*/ 	.word	0x00000001
        /*00a8*/ 	.word	0x00000001


	//----- nvinfo : EIATTR_CRS_STACK_SIZE
	.align		4
.L_1023:
        /*00ac*/ 	.byte	0x04, 0x1e
        /*00ae*/ 	.short	(.L_1025 - .L_1024)
.L_1024:
        /*00b0*/ 	.word	0x00000000


	//----- nvinfo : EIATTR_CBANK_PARAM_SIZE
	.align		4
.L_1025:
        /*00b4*/ 	.byte	0x03, 0x19
        /*00b6*/ 	.short	0x00b8


	//----- nvinfo : EIATTR_PARAM_CBANK
	.align		4
        /*00b8*/ 	.byte	0x04, 0x0a
        /*00ba*/ 	.short	(.L_1027 - .L_1026)
	.align		4
.L_1026:
        /*00bc*/ 	.word	index@(.nv.constant0._Z35group_norm_nhwc_bwd_one_pass_kernelI11Fp32IOFp32WLi256ELi32ELi512EEv26Group_norm_nhwc_bwd_params)
        /*00c0*/ 	.short	0x0210
        /*00c2*/ 	.short	0x00b8


	//----- nvinfo : EIATTR_SW_WAR
	.align		4
.L_1027:
        /*00c4*/ 	.byte	0x04, 0x36
        /*00c6*/ 	.short	(.L_1029 - .L_1028)
.L_1028:
        /*00c8*/ 	.word	0x00000008
.L_1029:


//--------------------- .nv.info._Z35group_norm_nhwc_bwd_one_pass_kernelI11Fp32IOFp32WLi512ELi32ELi512EEv26Group_norm_nhwc_bwd_params --------------------------
	.section	.nv.info._Z35group_norm_nhwc_bwd_one_pass_kernelI11Fp32IOFp32WLi512ELi32ELi512EEv26Group_norm_nhwc_bwd_params,"",@"SHT_CUDA_INFO"
	.sectionflags	@""
	.align	4


	//----- nvinfo : EIATTR_CUDA_API_VERSION
	.align		4
        /*0000*/ 	.byte	0x04, 0x37
        /*0002*/ 	.short	(.L_1031 - .L_1030)
.L_1030:
        /*0004*/ 	.word	0x00000082


	//----- nvinfo : EIATTR_KPARAM_INFO
	.align		4
.L_1031:
        /*0008*/ 	.byte	0x04, 0x17
        /*000a*/ 	.short	(.L_1033 - .L_1032)
.L_1032:
        /*000c*/ 	.word	0x00000000
        /*0010*/ 	.short	0x0000
        /*0012*/ 	.short	0x0000
        /*0014*/ 	.byte	0x00, 0xf0, 0xe1, 0x02


	//----- nvinfo : EIATTR_SPARSE_MMA_MASK
	.align		4
.L_1033:
        /*0018*/ 	.byte	0x03, 0x50
        /*001a*/ 	.short	0x0000


	//----- nvinfo : EIATTR_MAXREG_COUNT
	.align		4
        /*001c*/ 	.byte	0x03, 0x1b
        /*001e*/ 	.short	0x0080


	//----- nvinfo : EIATTR_NUM_BARRIERS
	.align		4
        /*0020*/ 	.byte	0x02, 0x4c
        /*0022*/ 	.byte	0x01
	.zero		1


	//----- nvinfo : EIATTR_MERCURY_ISA_VERSION
	.align		4
        /*0024*/ 	.byte	0x03, 0x5f
        /*0026*/ 	.short	0x0101


	//----- nvinfo : EIATTR_INT_WARP_WIDE_INSTR_OFFSETS
	.align		4
        /*0028*/ 	.byte	0x04, 0x31
        /*002a*/ 	.short	(.L_1035 - .L_1034)


	//   ....[0]....
.L_1034:
        /*002c*/ 	.word	0x00005680


	//   ....[1]....
        /*0030*/ 	.word	0x000094f0


	//----- nvinfo : EIATTR_COOP_GROUP_MASK_REGIDS
	.align		4
.L_1035:
        /*0034*/ 	.byte	0x04, 0x29
        /*0036*/ 	.short	(.L_1037 - .L_1036)


	//   ....[0]....
.L_1036:
        /*0038*/ 	.word	0xffffffff


	//   ....[1]....
        /*003c*/ 	.word	0xffffffff


	//   ....[2]....
        /*0040*/ 	.word	0xffffffff


	//   ....[3]....
        /*0044*/ 	.word	0xffffffff


	//   ....[4]....
        /*0048*/ 	.word	0xffffffff


	//   ....[5]....
        /*004c*/ 	.word	0xffffffff


	//   ....[6]....
        /*0050*/ 	.word	0xffffffff


	//   ....[7]....
        /*0054*/ 	.word	0xffffffff


	//   ....[8]....
        /*0058*/ 	.word	0xffffffff


	//   ....[9]....
        /*005c*/ 	.word	0xffffffff


	//----- nvinfo : EIATTR_COOP_GROUP_INSTR_OFFSETS
	.align		4
.L_1037:
        /*0060*/ 	.byte	0x04, 0x28
        /*0062*/ 	.short	(.L_1039 - .L_1038)


	//   ....[0]....
.L_1038:
        /*0064*/ 	.word	0x00004450


	//   ....[1]....
        /*0068*/ 	.word	0x00004490


	//   ....[2]....
        /*006c*/ 	.word	0x00004620


	//   ....[3]....
        /*0070*/ 	.word	0x00004640


	//   ....[4]....
        /*0074*/ 	.word	0x00004680


	//   ....[5]....
        /*0078*/ 	.word	0x000046a0


	//   ....[6]....
        /*007c*/ 	.word	0x000046d0


	//   ....[7]....
        /*0080*/ 	.word	0x000046f0


	//   ....[8]....
        /*0084*/ 	.word	0x00004720


	//   ....[9]....
        /*0088*/ 	.word	0x00004740


	//----- nvinfo : EIATTR_EXIT_INSTR_OFFSETS
	.align		4
.L_1039:
        /*008c*/ 	.byte	0x04, 0x1c
        /*008e*/ 	.short	(.L_1041 - .L_1040)


	//   ....[0]....
.L_1040:
        /*0090*/ 	.word	0x00009580


	//   ....[1]....
        /*0094*/ 	.word	0x000096c0


	//   ....[2]....
        /*0098*/ 	.word	0x00009900


	//----- nvinfo : EIATTR_MAX_THREADS
	.align		4
.L_1041:
        /*009c*/ 	.byte	0x04, 0x05
        /*009e*/ 	.short	(.L_1043 - .L_1042)
.L_1042:
        /*00a0*/ 	.word	0x00000200
        /*00a4*/ 	.word	0x00000001
        /*00a8*/ 	.word	0x00000001


	//----- nvinfo : EIATTR_CRS_STACK_SIZE
	.align		4
.L_1043:
        /*00ac*/ 	.byte	0x04, 0x1e
        /*00ae*/ 	.short	(.L_1045 - .L_1044)
.L_1044:
        /*00b0*/ 	.word	0x00000000


	//----- nvinfo : EIATTR_CBANK_PARAM_SIZE
	.align		4
.L_1045:
        /*00b4*/ 	.byte	0x03, 0x19
        /*00b6*/ 	.short	0x00b8


	//----- nvinfo : EIATTR_PARAM_CBANK
	.align		4
        /*00b8*/ 	.byte	0x04, 0x0a
        /*00ba*/ 	.short	(.L_1047 - .L_1046)
	.align		4
.L_1046:
        /*00bc*/ 	.word	index@(.nv.constant0._Z35group_norm_nhwc_bwd_one_pass_kernelI11Fp32IOFp32WLi512ELi32ELi512EEv26Group_norm_nhwc_bwd_params)
        /*00c0*/ 	.short	0x0210
        /*00c2*/ 	.short	0x00b8


	//----- nvinfo : EIATTR_SW_WAR
	.align		4
.L_1047:
        /*00c4*/ 	.byte	0x04, 0x36
        /*00c6*/ 	.short	(.L_1049 - .L_1048)
.L_1048:
        /*00c8*/ 	.word	0x00000008
.L_1049:


//--------------------- .nv.info._Z35group_norm_nhwc_bwd_one_pass_kernelI11Fp32IOBf16WLi64ELi32ELi512EEv26Group_norm_nhwc_bwd_params --------------------------
	.section	.nv.info._Z35group_norm_nhwc_bwd_one_pass_kernelI11Fp32IOBf16WLi64ELi32ELi512EEv26Group_norm_nhwc_bwd_params,"",@"SHT_CUDA_INFO"
	.sectionflags	@""
	.align	4


	//----- nvinfo : EIATTR_CUDA_API_VERSION
	.align		4
        /*0000*/ 	.byte	0x04, 0x37
        /*0002*/ 	.short	(.L_1051 - .L_1050)
.L_1050:
        /*0004*/ 	.word	0x00000082


	//----- nvinfo : EIATTR_KPARAM_INFO
	.align		4
.L_1051:
        /*0008*/ 	.byte	0x04, 0x17
        /*000a*/ 	.short	(.L_1053 - .L_1052)
.L_1052:
        /*000c*/ 	.word	0x00000000
        /*0010*/ 	.short	0x0000
        /*0012*/ 	.short	0x0000
        /*0014*/ 	.byte	0x00, 0xf0, 0xe1, 0x02


	//----- nvinfo : EIATTR_SPARSE_MMA_MASK
	.align		4
.L_1053:
        /*0018*/ 	.byte	0x03, 0x50
        /*001a*/ 	.short	0x0000


	//----- nvinfo : EIATTR_MAXREG_COUNT
	.align		4
        /*001c*/ 	.byte	0x03, 0x1b
        /*001e*/ 	.short	0x0080


	//----- nvinfo : EIATTR_NUM_BARRIERS
	.align		4
        /*0020*/ 	.byte	0x02, 0x4c
        /*0022*/ 	.byte	0x01
	.zero		1


	//----- nvinfo : EIATTR_MERCURY_ISA_VERSION
	.align		4
        /*0024*/ 	.byte	0x03, 0x5f
        /*0026*/ 	.short	0x0101


	//----- nvinfo : EIATTR_INT_WARP_WIDE_INSTR_OFFSETS
	.align		4
        /*0028*/ 	.byte	0x04, 0x31
        /*002a*/ 	.short	(.L_1055 - .L_1054)


	//   ....[0]....
.L_1054:
        /*002c*/ 	.word	0x00002000


	//   ....[1]....
        /*0030*/ 	.word	0x00003860


	//----- nvinfo : EIATTR_COOP_GROUP_MASK_REGIDS
	.align		4
.L_1055:
        /*0034*/ 	.byte	0x04, 0x29
        /*0036*/ 	.short	(.L_1057 - .L_1056)


	//   ....[0]....
.L_1056:
        /*0038*/ 	.word	0xffffffff


	//   ....[1]....
        /*003c*/ 	.word	0xffffffff


	//   ....[2]....
        /*0040*/ 	.word	0xffffffff


	//   ....[3]....
        /*0044*/ 	.word	0xffffffff


	//   ....[4]....
        /*0048*/ 	.word	0xffffffff


	//   ....[5]....
        /*004c*/ 	.word	0xffffffff


	//   ....[6]....
        /*0050*/ 	.word	0xffffffff


	//   ....[7]....
        /*0054*/ 	.word	0xffffffff


	//   ....[8]....
        /*0058*/ 	.word	0xffffffff


	//   ....[9]....
        /*005c*/ 	.word	0xffffffff


	//----- nvinfo : EIATTR_COOP_GROUP_INSTR_OFFSETS
	.align		4
.L_1057:
        /*0060*/ 	.byte	0x04, 0x28
        /*0062*/ 	.short	(.L_1059 - .L_1058)


	//   ....[0]....
.L_1058:
        /*0064*/ 	.word	0x00000f00


	//   ....[1]....
        /*0068*/ 	.word	0x00000f40


	//   ....[2]....
        /*006c*/ 	.word	0x00000fb0


	//   ....[3]....
        /*0070*/ 	.word	0x00000fd0


	//   ....[4]....
        /*0074*/ 	.word	0x00001000


	//   ....[5]....
        /*0078*/ 	.word	0x00001020


	//   ....[6]....
        /*007c*/ 	.word	0x00001050


	//   ....[7]....
        /*0080*/ 	.word	0x00001070


	//   ....[8]....
        /*0084*/ 	.word	0x000010a0


	//   ....[9]....
        /*0088*/ 	.word	0x000010c0


	//----- nvinfo : EIATTR_EXIT_INSTR_OFFSETS
	.align		4
.L_1059:
        /*008c*/ 	.byte	0x04, 0x1c
        /*008e*/ 	.short	(.L_1061 - .L_1060)


	//   ....[0]....
.L_1060:
        /*0090*/ 	.word	0x000038f0


	//   ....[1]....
        /*0094*/ 	.word	0x00003a30


	//   ....[2]....
        /*0098*/ 	.word	0x00003c90


	//----- nvinfo : EIATTR_MAX_THREADS
	.align		4
.L_1061:
        /*009c*/ 	.byte	0x04, 0x05
        /*009e*/ 	.short	(.L_1063 - .L_1062)
.L_1062:
        /*00a0*/ 	.word	0x00000200
        /*00a4*/ 	.word	0x00000001
        /*00a8*/ 	.word	0x00000001


	//----- nvinfo : EIATTR_CRS_STACK_SIZE
	.align		4
.L_1063:
        /*00ac*/ 	.byte	0x04, 0x1e
        /*00ae*/ 	.short	(.L_1065 - .L_1064)
.L_1064:
        /*00b0*/ 	.word	0x00000000


	//----- nvinfo : EIATTR_CBANK_PARAM_SIZE
	.align		4
.L_1065:
        /*00b4*/ 	.byte	0x03, 0x19
        /*00b6*/ 	.short	0x00b8


	//----- nvinfo : EIATTR_PARAM_CBANK
	.align		4
        /*00b8*/ 	.byte	0x04, 0x0a
        /*00ba*/ 	.short	(.L_1067 - .L_1066)
	.align		4
.L_1066:
        /*00bc*/ 	.word	index@(.nv.constant0._Z35group_norm_nhwc_bwd_one_pass_kernelI11Fp32IOBf16WLi64ELi32ELi512EEv26Group_norm_nhwc_bwd_params)
        /*00c0*/ 	.short	0x0210
        /*00c2*/ 	.short	0x00b8


	//----- nvinfo : EIATTR_SW_WAR
	.align		4
.L_1067:
        /*00c4*/ 	.byte	0x04, 0x36
        /*00c6*/ 	.short	(.L_1069 - .L_1068)
.L_1068:
        /*00c8*/ 	.word	0x00000008
.L_1069:


//--------------------- .nv.info._Z35group_norm_nhwc_bwd_one_pass_kernelI11Fp32IOBf16WLi128ELi32ELi512EEv26Group_norm_nhwc_bwd_params --------------------------
	.section	.nv.info._Z35group_norm_nhwc_bwd_one_pass_kernelI11Fp32IOBf16WLi128ELi32ELi512EEv26Group_norm_nhwc_bwd_params,"",@"SHT_CUDA_INFO"
	.sectionflags	@""
	.align	4


	//----- nvinfo : EIATTR_CUDA_API_VERSION
	.align		4
        /*0000*/ 	.byte	0x04, 0x37
        /*0002*/ 	.short	(.L_1071 - .L_1070)
.L_1070:
        /*0004*/ 	.word	0x00000082


	//----- nvinfo : EIATTR_KPARAM_INFO
	.align		4
.L_1071:
        /*0008*/ 	.byte	0x04, 0x17
        /*000a*/ 	.short	(.L_1073 - .L_1072)
.L_1072:
        /*000c*/ 	.word	0x00000000
        /*0010*/ 	.short	0x0000
        /*0012*/ 	.short	0x0000
        /*0014*/ 	.byte	0x00, 0xf0, 0xe1, 0x02


	//----- nvinfo : EIATTR_SPARSE_MMA_MASK
	.align		4
.L_1073:
        /*0018*/ 	.byte	0x03, 0x50
        /*001a*/ 	.short	0x0000


	//----- nvinfo : EIATTR_MAXREG_COUNT
	.align		4
        /*001c*/ 	.byte	0x03, 0x1b
        /*001e*/ 	.short	0x0080


	//----- nvinfo : EIATTR_NUM_BARRIERS
	.align		4
        /*0020*/ 	.byte	0x02, 0x4c
        /*0022*/ 	.byte	0x01
	.zero		1


	//----- nvinfo : EIATTR_MERCURY_ISA_VERSION
	.align		4
        /*0024*/ 	.byte	0x03, 0x5f
        /*0026*/ 	.short	0x0101


	//----- nvinfo : EIATTR_INT_WARP_WIDE_INSTR_OFFSETS
	.align		4
        /*0028*/ 	.byte	0x04, 0x31
        /*002a*/ 	.short	(.L_1075 - .L_1074)


	//   ....[0]....
.L_1074:
        /*002c*/ 	.word	0x000026f0


	//   ....[1]....
        /*0030*/ 	.word	0x00004440


	//----- nvinfo : EIATTR_COOP_GROUP_MASK_REGIDS
	.align		4
.L_1075:
        /*0034*/ 	.byte	0x04, 0x29
        /*0036*/ 	.short	(.L_1077 - .L_1076)


	//   ....[0]....
.L_1076:
        /*0038*/ 	.word	0xffffffff


	//   ....[1]....
        /*003c*/ 	.word	0xffffffff


	//   ....[2]....
        /*0040*/ 	.word	0xffffffff


	//   ....[3]....
        /*0044*/ 	.word	0xffffffff


	//   ....[4]....
        /*0048*/ 	.word	0xffffffff


	//   ....[5]....
        /*004c*/ 	.word	0xffffffff


	//   ....[6]....
        /*0050*/ 	.word	0xffffffff


	//   ....[7]....
        /*0054*/ 	.word	0xffffffff


	//   ....[8]....
        /*0058*/ 	.word	0xffffffff


	//   ....[9]....
        /*005c*/ 	.word	0xffffffff


	//----- nvinfo : EIATTR_COOP_GROUP_INSTR_OFFSETS
	.align		4
.L_1077:
        /*0060*/ 	.byte	0x04, 0x28
        /*0062*/ 	.short	(.L_1079 - .L_1078)


	//   ....[0]....
.L_1078:
        /*0064*/ 	.word	0x00001560


	//   ....[1]....
        /*0068*/ 	.word	0x000015a0


	//   ....[2]....
        /*006c*/ 	.word	0x000016a0


	//   ....[3]....
        /*0070*/ 	.word	0x000016c0


	//   ....[4]....
        /*0074*/ 	.word	0x000016f0


	//   ....[5]....
        /*0078*/ 	.word	0x00001710


	//   ....[6]....
        /*007c*/ 	.word	0x00001740


	//   ....[7]....
        /*0080*/ 	.word	0x00001760


	//   ....[8]....
        /*0084*/ 	.word	0x00001790


	//   ....[9]....
        /*0088*/ 	.word	0x000017b0


	//----- nvinfo : EIATTR_EXIT_INSTR_OFFSETS
	.align		4
.L_1079:
        /*008c*/ 	.byte	0x04, 0x1c
        /*008e*/ 	.short	(.L_1081 - .L_1080)


	//   ....[0]....
.L_1080:
        /*0090*/ 	.word	0x000044d0


	//   ....[1]....
        /*0094*/ 	.word	0x00004610


	//   ....[2]....
        /*0098*/ 	.word	0x00004870


	//----- nvinfo : EIATTR_MAX_THREADS
	.align		4
.L_1081:
        /*009c*/ 	.byte	0x04, 0x05
        /*009e*/ 	.short	(.L_1083 - .L_1082)
.L_1082:
        /*00a0*/ 	.word	0x00000200
        /*00a4*/ 	.word	0x00000001
        /*00a8*/ 	.word	0x00000001


	//----- nvinfo : EIATTR_CRS_STACK_SIZE
	.align		4
.L_1083:
        /*00ac*/ 	.byte	0x04, 0x1e
        /*00ae*/ 	.short	(.L_1085 - .L_1084)
.L_1084:
        /*00b0*/ 	.word	0x00000000


	//----- nvinfo : EIATTR_CBANK_PARAM_SIZE
	.align		4
.L_1085:
        /*00b4*/ 	.byte	0x03, 0x19
        /*00b6*/ 	.short	0x00b8


	//----- nvinfo : EIATTR_PARAM_CBANK
	.align		4
        /*00b8*/ 	.byte	0x04, 0x0a
        /*00ba*/ 	.short	(.L_1087 - .L_1086)
	.align		4
.L_1086:
        /*00bc*/ 	.word	index@(.nv.constant0._Z35group_norm_nhwc_bwd_one_pass_kernelI11Fp32IOBf16WLi128ELi32ELi512EEv26Group_norm_nhwc_bwd_params)
        /*00c0*/ 	.short	0x0210
        /*00c2*/ 	.short	0x00b8


	//----- nvinfo : EIATTR_SW_WAR
	.align		4
.L_1087:
        /*00c4*/ 	.byte	0x04, 0x36
        /*00c6*/ 	.short	(.L_1089 - .L_1088)
.L_1088:
        /*00c8*/ 	.word	0x00000008
.L_1089:


//--------------------- .nv.info._Z35group_norm_nhwc_bwd_one_pass_kernelI11Fp32IOBf16WLi256ELi32ELi512EEv26Group_norm_nhwc_bwd_params --------------------------
	.section	.nv.info._Z35group_norm_nhwc_bwd_one_pass_kernelI11Fp32IOBf16WLi256ELi32ELi512EEv26Group_norm_nhwc_bwd_params,"",@"SHT_CUDA_INFO"
	.sectionflags	@""
	.align	4


	//----- nvinfo : EIATTR_CUDA_API_VERSION
	.align		4
        /*0000*/ 	.byte	0x04, 0x37
        /*0002*/ 	.short	(.L_1091 - .L_1090)
.L_1090:
        /*0004*/ 	.word	0x00000082


	//----- nvinfo : EIATTR_KPARAM_INFO
	.align		4
.L_1091:
        /*0008*/ 	.byte	0x04, 0x17
        /*000a*/ 	.short	(.L_1093 - .L_1092)
.L_1092:
        /*000c*/ 	.word	0x00000000
        /*0010*/ 	.short	0x0000
        /*0012*/ 	.short	0x0000
        /*0014*/ 	.byte	0x00, 0xf0, 0xe1, 0x02


	//----- nvinfo : EIATTR_SPARSE_MMA_MASK
	.align		4
.L_1093:
        /*0018*/ 	.byte	0x03, 0x50
        /*001a*/ 	.short	0x0000


	//----- nvinfo : EIATTR_MAXREG_COUNT
	.align		4
        /*001c*/ 	.byte	0x03, 0x1b
        /*001e*/ 	.short	0x0080


	//----- nvinfo : EIATTR_NUM_BARRIERS
	.align		4
        /*0020*/ 	.byte	0x02, 0x4c
        /*0022*/ 	.byte	0x01
	.zero		1


	//----- nvinfo : EIATTR_MERCURY_ISA_VERSION
	.align		4
        /*0024*/ 	.byte	0x03, 0x5f
        /*0026*/ 	.short	0x0101


	//----- nvinfo : EIATTR_INT_WARP_WIDE_INSTR_OFFSETS
	.align		4
        /*0028*/ 	.byte	0x04, 0x31
        /*002a*/ 	.short	(.L_1095 - .L_1094)


	//   ....[0]....
.L_1094:
        /*002c*/ 	.word	0x000035e0


	//   ....[1]....
        /*0030*/ 	.word	0x00005e30


	//----- nvinfo : EIATTR_COOP_GROUP_MASK_REGIDS
	.align		4
.L_1095:
        /*0034*/ 	.byte	0x04, 0x29
        /*0036*/ 	.short	(.L_1097 - .L_1096)


	//   ....[0]....
.L_1096:
        /*0038*/ 	.word	0xffffffff


	//   ....[1]....
        /*003c*/ 	.word	0xffffffff


	//   ....[2]....
        /*0040*/ 	.word	0xffffffff


	//   ....[3]....
        /*0044*/ 	.word	0xffffffff


	//   ....[4]....
        /*0048*/ 	.word	0xffffffff


	//   ....[5]....
        /*004c*/ 	.word	0xffffffff


	//   ....[6]....
        /*0050*/ 	.word	0xffffffff


	//   ....[7]....
        /*0054*/ 	.word	0xffffffff


	//   ....[8]....
        /*0058*/ 	.word	0xffffffff


	//   ....[9]....
        /*005c*/ 	.word	0xffffffff


	//----- nvinfo : EIATTR_COOP_GROUP_INSTR_OFFSETS
	.align		4
.L_1097:
        /*0060*/ 	.byte	0x04, 0x28
        /*0062*/ 	.short	(.L_1099 - .L_1098)


	//   ....[0]....
.L_1098:
        /*0064*/ 	.word	0x00002300


	//   ....[1]....
        /*0068*/ 	.word	0x00002320


	//   ....[2]....
        /*006c*/ 	.word	0x00002380


	//   ....[3]....
        /*0070*/ 	.word	0x000023a0


	//   ....[4]....
        /*0074*/ 	.word	0x000023d0


	//   ....[5]....
        /*0078*/ 	.word	0x000023f0


	//   ....[6]....
        /*007c*/ 	.word	0x00002420


	//   ....[7]....
        /*0080*/ 	.word	0x00002440


	//   ....[8]....
        /*0084*/ 	.word	0x00002470


	//   ....[9]....
        /*0088*/ 	.word	0x00002490


	//----- nvinfo : EIATTR_EXIT_INSTR_OFFSETS
	.align		4
.L_1099:
        /*008c*/ 	.byte	0x04, 0x1c
        /*008e*/ 	.short	(.L_1101 - .L_1100)


	//   ....[0]....
.L_1100:
        /*0090*/ 	.word	0x00005f20


	//   ....[1]....
        /*0094*/ 	.word	0x00006060


	//   ....[2]....
        /*0098*/ 	.word	0x000062c0


	//----- nvinfo : EIATTR_MAX_THREADS
	.align		4
.L_1101:
        /*009c*/ 	.byte	0x04, 0x05
        /*009e*/ 	.short	(.L_1103 - .L_1102)
.L_1102:
        /*00a0*/ 	.word	0x00000200
        /*00a4*/ 	.word	0x00000001
        /*00a8*/ 	.word	0x00000001


	//----- nvinfo : EIATTR_CRS_STACK_SIZE
	.align		4
.L_1103:
        /*00ac*/ 	.byte	0x04, 0x1e
        /*00ae*/ 	.short	(.L_1105 - .L_1104)
.L_1104:
        /*00b0*/ 	.word	0x00000000


	//----- nvinfo : EIATTR_CBANK_PARAM_SIZE
	.align		4
.L_1105:
        /*00b4*/ 	.byte	0x03, 0x19
        /*00b6*/ 	.short	0x00b8


	//----- nvinfo : EIATTR_PARAM_CBANK
	.align		4
        /*00b8*/ 	.byte	0x04, 0x0a
        /*00ba*/ 	.short	(.L_1107 - .L_1106)
	.align		4
.L_1106:
        /*00bc*/ 	.word	index@(.nv.constant0._Z35group_norm_nhwc_bwd_one_pass_kernelI11Fp32IOBf16WLi256ELi32ELi512EEv26Group_norm_nhwc_bwd_params)
        /*00c0*/ 	.short	0x0210
        /*00c2*/ 	.short	0x00b8


	//----- nvinfo : EIATTR_SW_WAR
	.align		4
.L_1107:
        /*00c4*/ 	.byte	0x04, 0x36
        /*00c6*/ 	.short	(.L_1109 - .L_1108)
.L_1108:
        /*00c8*/ 	.word	0x00000008
.L_1109:


//--------------------- .nv.info._Z35group_norm_nhwc_bwd_one_pass_kernelI11Fp32IOBf16WLi512ELi32ELi512EEv26Group_norm_nhwc_bwd_params --------------------------
	.section	.nv.info._Z35group_norm_nhwc_bwd_one_pass_kernelI11Fp32IOBf16WLi512ELi32ELi512EEv26Group_norm_nhwc_bwd_params,"",@"SHT_CUDA_INFO"
	.sectionflags	@""
	.align	4


	//----- nvinfo : EIATTR_CUDA_API_VERSION
	.align		4
        /*0000*/ 	.byte	0x04, 0x37
        /*0002*/ 	.short	(.L_1111 - .L_1110)
.L_1110:
        /*0004*/ 	.word	0x00000082


	//----- nvinfo : EIATTR_KPARAM_INFO
	.align		4
.L_1111:
        /*0008*/ 	.byte	0x04, 0x17
        /*000a*/ 	.short	(.L_1113 - .L_1112)
.L_1112:
        /*000c*/ 	.word	0x00000000
        /*0010*/ 	.short	0x0000
        /*0012*/ 	.short	0x0000
        /*0014*/ 	.byte	0x00, 0xf0, 0xe1, 0x02


	//----- nvinfo : EIATTR_SPARSE_MMA_MASK
	.align		4
.L_1113:
        /*0018*/ 	.byte	0x03, 0x50
        /*001a*/ 	.short	0x0000


	//----- nvinfo : EIATTR_MAXREG_COUNT
	.align		4
        /*001c*/ 	.byte	0x03, 0x1b
        /*001e*/ 	.short	0x0080


	//----- nvinfo : EIATTR_NUM_BARRIERS
	.align		4
        /*0020*/ 	.byte	0x02, 0x4c
        /*0022*/ 	.byte	0x01
	.zero		1


	//----- nvinfo : EIATTR_MERCURY_ISA_VERSION
	.align		4
        /*0024*/ 	.byte	0x03, 0x5f
        /*0026*/ 	.short	0x0101


	//----- nvinfo : EIATTR_INT_WARP_WIDE_INSTR_OFFSETS
	.align		4
        /*0028*/ 	.byte	0x04, 0x31
        /*002a*/ 	.short	(.L_1115 - .L_1114)


	//   ....[0]....
.L_1114:
        /*002c*/ 	.word	0x000056d0


	//   ....[1]....
        /*0030*/ 	.word	0x00009540


	//----- nvinfo : EIATTR_COOP_GROUP_MASK_REGIDS
	.align		4
.L_1115:
        /*0034*/ 	.byte	0x04, 0x29
        /*0036*/ 	.short	(.L_1117 - .L_1116)


	//   ....[0]....
.L_1116:
        /*0038*/ 	.word	0xffffffff


	//   ....[1]....
        /*003c*/ 	.word	0xffffffff


	//   ....[2]....
        /*0040*/ 	.word	0xffffffff


	//   ....[3]....
        /*0044*/ 	.word	0xffffffff


	//   ....[4]....
        /*0048*/ 	.word	0xffffffff


	//   ....[5]....
        /*004c*/ 	.word	0xffffffff


	//   ....[6]....
        /*0050*/ 	.word	0xffffffff


	//   ....[7]....
        /*0054*/ 	.word	0xffffffff


	//   ....[8]....
        /*0058*/ 	.word	0xffffffff


	//   ....[9]....
        /*005c*/ 	.word	0xffffffff


	//----- nvinfo : EIATTR_COOP_GROUP_INSTR_OFFSETS
	.align		4
.L_1117:
        /*0060*/ 	.byte	0x04, 0x28
        /*0062*/ 	.short	(.L_1119 - .L_1118)


	//   ....[0]....
.L_1118:
        /*0064*/ 	.word	0x00004490


	//   ....[1]....
        /*0068*/ 	.word	0x000044d0


	//   ....[2]....
        /*006c*/ 	.word	0x00004650


	//   ....[3]....
        /*0070*/ 	.word	0x00004670


	//   ....[4]....
        /*0074*/ 	.word	0x000046a0


	//   ....[5]....
        /*0078*/ 	.word	0x000046c0


	//   ....[6]....
        /*007c*/ 	.word	0x000046f0


	//   ....[7]....
        /*0080*/ 	.word	0x00004710


	//   ....[8]....
        /*0084*/ 	.word	0x00004740


	//   ....[9]....
        /*0088*/ 	.word	0x00004760


	//----- nvinfo : EIATTR_EXIT_INSTR_OFFSETS
	.align		4
.L_1119:
        /*008c*/ 	.byte	0x04, 0x1c
        /*008e*/ 	.short	(.L_1121 - .L_1120)


	//   ....[0]....
.L_1120:
        /*0090*/ 	.word	0x000095d0


	//   ....[1]....
        /*0094*/ 	.word	0x00009710


	//   ....[2]....
        /*0098*/ 	.word	0x00009970


	//----- nvinfo : EIATTR_MAX_THREADS
	.align		4
.L_1121:
        /*009c*/ 	.byte	0x04, 0x05
        /*009e*/ 	.short	(.L_1123 - .L_1122)
.L_1122:
        /*00a0*/ 	.word	0x00000200
        /*00a4*/ 	.word	0x00000001
        /*00a8*/ 	.word	0x00000001


	//----- nvinfo : EIATTR_CRS_STACK_SIZE
	.align		4
.L_1123:
        /*00ac*/ 	.byte	0x04, 0x1e
        /*00ae*/ 	.short	(.L_1125 - .L_1124)
.L_1124:
        /*00b0*/ 	.word	0x00000000


	//----- nvinfo : EIATTR_CBANK_PARAM_SIZE
	.align		4
.L_1125:
        /*00b4*/ 	.byte	0x03, 0x19
        /*00b6*/ 	.short	0x00b8


	//----- nvinfo : EIATTR_PARAM_CBANK
	.align		4
        /*00b8*/ 	.byte	0x04, 0x0a
        /*00ba*/ 	.short	(.L_1127 - .L_1126)
	.align		4
.L_1126:
        /*00bc*/ 	.word	index@(.nv.constant0._Z35group_norm_nhwc_bwd_one_pass_kernelI11Fp32IOBf16WLi512ELi32ELi512EEv26Group_norm_nhwc_bwd_params)
        /*00c0*/ 	.short	0x0210
        /*00c2*/ 	.short	0x00b8


	//----- nvinfo : EIATTR_SW_WAR
	.align		4
.L_1127:
        /*00c4*/ 	.byte	0x04, 0x36
        /*00c6*/ 	.short	(.L_1129 - .L_1128)
.L_1128:
        /*00c8*/ 	.word	0x00000008
.L_1129:


//--------------------- .nv.info._Z35group_norm_nhwc_bwd_one_pass_kernelI11Fp32IOFp16WLi64ELi32ELi512EEv26Group_norm_nhwc_bwd_params --------------------------
	.section	.nv.info._Z35group_norm_nhwc_bwd_one_pass_kernelI11Fp32IOFp16WLi64ELi32ELi512EEv26Group_norm_nhwc_bwd_params,"",@"SHT_CUDA_INFO"
	.sectionflags	@""
	.align	4


	//----- nvinfo : EIATTR_CUDA_API_VERSION
	.align		4
        /*0000*/ 	.byte	0x04, 0x37
        /*0002*/ 	.short	(.L_1131 - .L_1130)
.L_1130:
        /*0004*/ 	.word	0x00000082


	//----- nvinfo : EIATTR_KPARAM_INFO
	.align		4
.L_1131:
        /*0008*/ 	.byte	0x04, 0x17
        /*000a*/ 	.short	(.L_1133 - .L_1132)
.L_1132:
        /*000c*/ 	.word	0x00000000
        /*0010*/ 	.short	0x0000
        /*0012*/ 	.short	0x0000
        /*0014*/ 	.byte	0x00, 0xf0, 0xe1, 0x02


	//----- nvinfo : EIATTR_SPARSE_MMA_MASK
	.align		4
.L_1133:
        /*0018*/ 	.byte	0x03, 0x50
        /*001a*/ 	.short	0x0000


	//----- nvinfo : EIATTR_MAXREG_COUNT
	.align		4
        /*001c*/ 	.byte	0x03, 0x1b
        /*001e*/ 	.short	0x0080


	//----- nvinfo : EIATTR_NUM_BARRIERS
	.align		4
        /*0020*/ 	.byte	0x02, 0x4c
        /*0022*/ 	.byte	0x01
	.zero		1


	//----- nvinfo : EIATTR_MERCURY_ISA_VERSION
	.align		4
        /*0024*/ 	.byte	0x03, 0x5f
        /*0026*/ 	.short	0x0101


	//----- nvinfo : EIATTR_INT_WARP_WIDE_INSTR_OFFSETS
	.align		4
        /*0028*/ 	.byte	0x04, 0x31
        /*002a*/ 	.short	(.L_1135 - .L_1134)


	//   ....[0]....
.L_1134:
        /*002c*/ 	.word	0x00002000


	//   ....[1]....
        /*0030*/ 	.word	0x00003860


	//----- nvinfo : EIATTR_COOP_GROUP_MASK_REGIDS
	.align		4
.L_1135:
        /*0034*/ 	.byte	0x04, 0x29
        /*0036*/ 	.short	(.L_1137 - .L_1136)


	//   ....[0]....
.L_1136:
        /*0038*/ 	.word	0xffffffff


	//   ....[1]....
        /*003c*/ 	.word	0xffffffff


	//   ....[2]....
        /*0040*/ 	.word	0xffffffff


	//   ....[3]....
        /*0044*/ 	.word	0xffffffff


	//   ....[4]....
        /*0048*/ 	.word	0xffffffff


	//   ....[5]....
        /*004c*/ 	.word	0xffffffff


	//   ....[6]....
        /*0050*/ 	.word	0xffffffff


	//   ....[7]....
        /*0054*/ 	.word	0xffffffff


	//   ....[8]....
        /*0058*/ 	.word	0xffffffff


	//   ....[9]....
        /*005c*/ 	.word	0xffffffff


	//----- nvinfo : EIATTR_COOP_GROUP_INSTR_OFFSETS
	.align		4
.L_1137:
        /*0060*/ 	.byte	0x04, 0x28
        /*0062*/ 	.short	(.L_1139 - .L_1138)


	//   ....[0]....
.L_1138:
        /*0064*/ 	.word	0x00000f00


	//   ....[1]....
        /*0068*/ 	.word	0x00000f40


	//   ....[2]....
        /*006c*/ 	.word	0x00000fb0


	//   ....[3]....
        /*0070*/ 	.word	0x00000fd0


	//   ....[4]....
        /*0074*/ 	.word	0x00001000


	//   ....[5]....
        /*0078*/ 	.word	0x00001020


	//   ....[6]....
        /*007c*/ 	.word	0x00001050


	//   ....[7]....
        /*0080*/ 	.word	0x00001070


	//   ....[8]....
        /*0084*/ 	.word	0x000010a0


	//   ....[9]....
        /*0088*/ 	.word	0x000010c0


	//----- nvinfo : EIATTR_EXIT_INSTR_OFFSETS
	.align		4
.L_1139:
        /*008c*/ 	.byte	0x04, 0x1c
        /*008e*/ 	.short	(.L_1141 - .L_1140)


	//   ....[0]....
.L_1140:
        /*0090*/ 	.word	0x000038f0


	//   ....[1]....
        /*0094*/ 	.word	0x00003a30


	//   ....[2]....
        /*0098*/ 	.word	0x00003c90


	//----- nvinfo : EIATTR_MAX_THREADS
	.align		4
.L_1141:
        /*009c*/ 	.byte	0x04, 0x05
        /*009e*/ 	.short	(.L_1143 - .L_1142)
.L_1142:
        /*00a0*/ 	.word	0x00000200
        /*00a4*/ 	.word	0x00000001
        /*00a8*/ 	.word	0x00000001


	//----- nvinfo : EIATTR_CRS_STACK_SIZE
	.align		4
.L_1143:
        /*00ac*/ 	.byte	0x04, 0x1e
        /*00ae*/ 	.short	(.L_1145 - .L_1144)
.L_1144:
        /*00b0*/ 	.word	0x00000000


	//----- nvinfo : EIATTR_CBANK_PARAM_SIZE
	.align		4
.L_1145:
        /*00b4*/ 	.byte	0x03, 0x19
        /*00b6*/ 	.short	0x00b8


	//----- nvinfo : EIATTR_PARAM_CBANK
	.align		4
        /*00b8*/ 	.byte	0x04, 0x0a
        /*00ba*/ 	.short	(.L_1147 - .L_1146)
	.align		4
.L_1146:
        /*00bc*/ 	.word	index@(.nv.constant0._Z35group_norm_nhwc_bwd_one_pass_kernelI11Fp32IOFp16WLi64ELi32ELi512EEv26Group_norm_nhwc_bwd_params)
        /*00c0*/ 	.short	0x0210
        /*00c2*/ 	.short	0x00b8


	//----- nvinfo : EIATTR_SW_WAR
	.align		4
.L_1147:
        /*00c4*/ 	.byte	0x04, 0x36
        /*00c6*/ 	.short	(.L_1149 - .L_1148)
.L_1148:
        /*00c8*/ 	.word	0x00000008
.L_1149:


//--------------------- .nv.info._Z35group_norm_nhwc_bwd_one_pass_kernelI11Fp32IOFp16WLi128ELi32ELi512EEv26Group_norm_nhwc_bwd_params --------------------------
	.section	.nv.info._Z35group_norm_nhwc_bwd_one_pass_kernelI11Fp32IOFp16WLi128ELi32ELi512EEv26Group_norm_nhwc_bwd_params,"",@"SHT_CUDA_INFO"
	.sectionflags	@""
	.align	4


	//----- nvinfo : EIATTR_CUDA_API_VERSION
	.align		4
        /*0000*/ 	.byte	0x04, 0x37
        /*0002*/ 	.short	(.L_1151 - .L_1150)
.L_1150:
        /*0004*/ 	.word	0x00000082


	//----- nvinfo : EIATTR_KPARAM_INFO
	.align		4
.L_1151:
        /*0008*/ 	.byte	0x04, 0x17
        /*000a*/ 	.short	(.L_1153 - .L_1152)
.L_1152:
        /*000c*/ 	.word	0x00000000
        /*0010*/ 	.short	0x0000
        /*0012*/ 	.short	0x0000
        /*0014*/ 	.byte	0x00, 0xf0, 0xe1, 0x02


	//----- nvinfo : EIATTR_SPARSE_MMA_MASK
	.align		4
.L_1153:
        /*0018*/ 	.byte	0x03, 0x50
        /*001a*/ 	.short	0x0000


	//----- nvinfo : EIATTR_MAXREG_COUNT
	.align		4
        /*001c*/ 	.byte	0x03, 0x1b
        /*001e*/ 	.short	0x0080


	//----- nvinfo : EIATTR_NUM_BARRIERS
	.align		4
        /*0020*/ 	.byte	0x02, 0x4c
        /*0022*/ 	.byte	0x01
	.zero		1


	//----- nvinfo : EIATTR_MERCURY_ISA_VERSION
	.align		4
        /*0024*/ 	.byte	0x03, 0x5f
        /*0026*/ 	.short	0x0101


	//----- nvinfo : EIATTR_INT_WARP_WIDE_INSTR_OFFSETS
	.align		4
        /*0028*/ 	.byte	0x04, 0x31
        /*002a*/ 	.short	(.L_1155 - .L_1154)


	//   ....[0]....
.L_1154:
        /*002c*/ 	.word	0x000026f0


	//   ....[1]....
        /*0030*/ 	.word	0x00004440


	//----- nvinfo : EIATTR_COOP_GROUP_MASK_REGIDS
	.align		4
.L_1155:
        /*0034*/ 	.byte	0x04, 0x29
        /*0036*/ 	.short	(.L_1157 - .L_1156)


	//   ....[0]....
.L_1156:
        /*0038*/ 	.word	0xffffffff


	//   ....[1]....
        /*003c*/ 	.word	0xffffffff


	//   ....[2]....
        /*0040*/ 	.word	0xffffffff


	//   ....[3]....
        /*0044*/ 	.word	0xffffffff


	//   ....[4]....
        /*0048*/ 	.word	0xffffffff


	//   ....[5]....
        /*004c*/ 	.word	0xffffffff


	//   ....[6]....
        /*0050*/ 	.word	0xffffffff


	//   ....[7]....
        /*0054*/ 	.word	0xffffffff


	//   ....[8]....
        /*0058*/ 	.word	0xffffffff


	//   ....[9]....
        /*005c*/ 	.word	0xffffffff


	//----- nvinfo : EIATTR_COOP_GROUP_INSTR_OFFSETS
	.align		4
.L_1157:
        /*0060*/ 	.byte	0x04, 0x28
        /*0062*/ 	.short	(.L_1159 - .L_1158)


	//   ....[0]....
.L_1158:
        /*0064*/ 	.word	0x00001560


	//   ....[1]....
        /*0068*/ 	.word	0x000015a0


	//   ....[2]....
        /*006c*/ 	.word	0x000016a0


	//   ....[3]....
        /*0070*/ 	.word	0x000016c0


	//   ....[4]....
        /*0074*/ 	.word	0x000016f0


	//   ....[5]....
        /*0078*/ 	.word	0x00001710


	//   ....[6]....
        /*007c*/ 	.word	0x00001740


	//   ....[7]....
        /*0080*/ 	.word	0x00001760


	//   ....[8]....
        /*0084*/ 	.word	0x00001790


	//   ....[9]....
        /*0088*/ 	.word	0x000017b0


	//----- nvinfo : EIATTR_EXIT_INSTR_OFFSETS
	.align		4
.L_1159:
        /*008c*/ 	.byte	0x04, 0x1c
        /*008e*/ 	.short	(.L_1161 - .L_1160)


	//   ....[0]....
.L_1160:
        /*0090*/ 	.word	0x000044d0


	//   ....[1]....
        /*0094*/ 	.word	0x00004610


	//   ....[2]....
        /*0098*/ 	.word	0x00004870


	//----- nvinfo : EIATTR_MAX_THREADS
	.align		4
.L_1161:
        /*009c*/ 	.byte	0x04, 0x05
        /*009e*/ 	.short	(.L_1163 - .L_1162)
.L_1162:
        /*00a0*/ 	.word	0x00000200
        /*00a4*/ 	.word	0x00000001
        /*00a8*/ 	.word	0x00000001


	//----- nvinfo : EIATTR_CRS_STACK_SIZE
	.align		4
.L_1163:
        /*00ac*/ 	.byte	0x04, 0x1e
        /*00ae*/ 	.short	(.L_1165 - .L_1164)
.L_1164:
        /*00b0*/ 	.word	0x00000000


	//----- nvinfo : EIATTR_CBANK_PARAM_SIZE
	.align		4
.L_1165:
        /*00b4*/ 	.byte	0x03, 0x19
        /*00b6*/ 	.short	0x00b8


	//----- nvinfo : EIATTR_PARAM_CBANK
	.align		4
        /*00b8*/ 	.byte	0x04, 0x0a
        /*00ba*/ 	.short	(.L_1167 - .L_1166)
	.align		4
.L_1166:
        /*00bc*/ 	.word	index@(.nv.constant0._Z35group_norm_nhwc_bwd_one_pass_kernelI11Fp32IOFp16WLi128ELi32ELi512EEv26Group_norm_nhwc_bwd_params)
        /*00c0*/ 	.short	0x0210
        /*00c2*/ 	.short	0x00b8


	//----- nvinfo : EIATTR_SW_WAR
	.align		4
.L_1167:
        /*00c4*/ 	.byte	0x04, 0x36
        /*00c6*/ 	.short	(.L_1169 - .L_1168)
.L_1168:
        /*00c8*/ 	.word	0x00000008
.L_1169:


//--------------------- .nv.info._Z35group_norm_nhwc_bwd_one_pass_kernelI11Fp32IOFp16WLi256ELi32ELi512EEv26Group_norm_nhwc_bwd_params --------------------------
	.section	.nv.info._Z35group_norm_nhwc_bwd_one_pass_kernelI11Fp32IOFp16WLi256ELi32ELi512EEv26Group_norm_nhwc_bwd_params,"",@"SHT_CUDA_INFO"
	.sectionflags	@""
	.align	4


	//----- nvinfo : EIATTR_CUDA_API_VERSION
	.align		4
        /*0000*/ 	.byte	0x04, 0x37
        /*0002*/ 	.short	(.L_1171 - .L_1170)
.L_1170:
        /*0004*/ 	.word	0x00000082


	//----- nvinfo : EIATTR_KPARAM_INFO
	.align		4
.L_1171:
        /*0008*/ 	.byte	0x04, 0x17
        /*000a*/ 	.short	(.L_1173 - .L_1172)
.L_1172:
        /*000c*/ 	.word	0x00000000
        /*0010*/ 	.short	0x0000
        /*0012*/ 	.short	0x0000
        /*0014*/ 	.byte	0x00, 0xf0, 0xe1, 0x02


	//----- nvinfo : EIATTR_SPARSE_MMA_MASK
	.align		4
.L_1173:
        /*0018*/ 	.byte	0x03, 0x50
        /*001a*/ 	.short	0x0000


	//----- nvinfo : EIATTR_MAXREG_COUNT
	.align		4
        /*001c*/ 	.byte	0x03, 0x1b
        /*001e*/ 	.short	0x0080


	//----- nvinfo : EIATTR_NUM_BARRIERS
	.align		4
        /*0020*/ 	.byte	0x02, 0x4c
        /*0022*/ 	.byte	0x01
	.zero		1


	//----- nvinfo : EIATTR_MERCURY_ISA_VERSION
	.align		4
        /*0024*/ 	.byte	0x03, 0x5f
        /*0026*/ 	.short	0x0101


	//----- nvinfo : EIATTR_INT_WARP_WIDE_INSTR_OFFSETS
	.align		4
        /*0028*/ 	.byte	0x04, 0x31
        /*002a*/ 	.short	(.L_1175 - .L_1174)


	//   ....[0]....
.L_1174:
        /*002c*/ 	.word	0x000035e0


	//   ....[1]....
        /*0030*/ 	.word	0x00005e30


	//----- nvinfo : EIATTR_COOP_GROUP_MASK_REGIDS
	.align		4
.L_1175:
        /*0034*/ 	.byte	0x04, 0x29
        /*0036*/ 	.short	(.L_1177 - .L_1176)


	//   ....[0]....
.L_1176:
        /*0038*/ 	.word	0xffffffff


	//   ....[1]....
        /*003c*/ 	.word	0xffffffff


	//   ....[2]....
        /*0040*/ 	.word	0xffffffff


	//   ....[3]....
        /*0044*/ 	.word	0xffffffff


	//   ....[4]....
        /*0048*/ 	.word	0xffffffff


	//   ....[5]....
        /*004c*/ 	.word	0xffffffff


	//   ....[6]....
        /*0050*/ 	.word	0xffffffff


	//   ....[7]....
        /*0054*/ 	.word	0xffffffff


	//   ....[8]....
        /*0058*/ 	.word	0xffffffff


	//   ....[9]....
        /*005c*/ 	.word	0xffffffff


	//----- nvinfo : EIATTR_COOP_GROUP_INSTR_OFFSETS
	.align		4
.L_1177:
        /*0060*/ 	.byte	0x04, 0x28
        /*0062*/ 	.short	(.L_1179 - .L_1178)


	//   ....[0]....
.L_1178:
        /*0064*/ 	.word	0x00002300


	//   ....[1]....
        /*0068*/ 	.word	0x00002320


	//   ....[2]....
        /*006c*/ 	.word	0x00002380


	//   ....[3]....
        /*0070*/ 	.word	0x000023a0


	//   ....[4]....
        /*0074*/ 	.word	0x000023d0


	//   ....[5]....
        /*0078*/ 	.word	0x000023f0


	//   ....[6]....
        /*007c*/ 	.word	0x00002420


	//   ....[7]....
        /*0080*/ 	.word	0x00002440


	//   ....[8]....
        /*0084*/ 	.word	0x00002470


	//   ....[9]....
        /*0088*/ 	.word	0x00002490


	//----- nvinfo : EIATTR_EXIT_INSTR_OFFSETS
	.align		4
.L_1179:
        /*008c*/ 	.byte	0x04, 0x1c
        /*008e*/ 	.short	(.L_1181 - .L_1180)


	//   ....[0]....
.L_1180:
        /*0090*/ 	.word	0x00005f20


	//   ....[1]....
        /*0094*/ 	.word	0x00006060


	//   ....[2]....
        /*0098*/ 	.word	0x000062c0


	//----- nvinfo : EIATTR_MAX_THREADS
	.align		4
.L_1181:
        /*009c*/ 	.byte	0x04, 0x05
        /*009e*/ 	.short	(.L_1183 - .L_1182)
.L_1182:
        /*00a0*/ 	.word	0x00000200
        /*00a4*/ 	.word	0x00000001
        /*00a8*/ 	.word	0x00000001


	//----- nvinfo : EIATTR_CRS_STACK_SIZE
	.align		4
.L_1183:
        /*00ac*/ 	.byte	0x04, 0x1e
        /*00ae*/ 	.short	(.L_1185 - .L_1184)
.L_1184:
        /*00b0*/ 	.word	0x00000000


	//----- nvinfo : EIATTR_CBANK_PARAM_SIZE
	.align		4
.L_1185:
        /*00b4*/ 	.byte	0x03, 0x19
        /*00b6*/ 	.short	0x00b8


	//----- nvinfo : EIATTR_PARAM_CBANK
	.align		4
        /*00b8*/ 	.byte	0x04, 0x0a
        /*00ba*/ 	.short	(.L_1187 - .L_1186)
	.align		4
.L_1186:
        /*00bc*/ 	.word	index@(.nv.constant0._Z35group_norm_nhwc_bwd_one_pass_kernelI11Fp32IOFp16WLi256ELi32ELi512EEv26Group_norm_nhwc_bwd_params)
        /*00c0*/ 	.short	0x0210
        /*00c2*/ 	.short	0x00b8


	//----- nvinfo : EIATTR_SW_WAR
	.align		4
.L_1187:
        /*00c4*/ 	.byte	0x04, 0x36
        /*00c6*/ 	.short	(.L_1189 - .L_1188)
.L_1188:
        /*00c8*/ 	.word	0x00000008
.L_1189:


//--------------------- .nv.info._Z35group_norm_nhwc_bwd_one_pass_kernelI11Fp32IOFp16WLi512ELi32ELi512EEv26Group_norm_nhwc_bwd_params --------------------------
	.section	.nv.info._Z35group_norm_nhwc_bwd_one_pass_kernelI11Fp32IOFp16WLi512ELi32ELi512EEv26Group_norm_nhwc_bwd_params,"",@"SHT_CUDA_INFO"
	.sectionflags	@""
	.align	4


	//----- nvinfo : EIATTR_CUDA_API_VERSION
	.align		4
        /*0000*/ 	.byte	0x04, 0x37
        /*0002*/ 	.short	(.L_1191 - .L_1190)
.L_1190:
        /*0004*/ 	.word	0x00000082


	//----- nvinfo : EIATTR_KPARAM_INFO
	.align		4
.L_1191:
        /*0008*/ 	.byte	0x04, 0x17
        /*000a*/ 	.short	(.L_1193 - .L_1192)
.L_1192:
        /*000c*/ 	.word	0x00000000
        /*0010*/ 	.short	0x0000
        /*0012*/ 	.short	0x0000
        /*0014*/ 	.byte	0x00, 0xf0, 0xe1, 0x02


	//----- nvinfo : EIATTR_SPARSE_MMA_MASK
	.align		4
.L_1193:
        /*0018*/ 	.byte	0x03, 0x50
        /*001a*/ 	.short	0x0000


	//----- nvinfo : EIATTR_MAXREG_COUNT
	.align		4
        /*001c*/ 	.byte	0x03, 0x1b
        /*001e*/ 	.short	0x0080


	//----- nvinfo : EIATTR_NUM_BARRIERS
	.align		4
        /*0020*/ 	.byte	0x02, 0x4c
        /*0022*/ 	.byte	0x01
	.zero		1


	//----- nvinfo : EIATTR_MERCURY_ISA_VERSION
	.align		4
        /*0024*/ 	.byte	0x03, 0x5f
        /*0026*/ 	.short	0x0101


	//----- nvinfo : EIATTR_INT_WARP_WIDE_INSTR_OFFSETS
	.align		4
        /*0028*/ 	.byte	0x04, 0x31
        /*002a*/ 	.short	(.L_1195 - .L_1194)


	//   ....[0]....
.L_1194:
        /*002c*/ 	.word	0x000056d0


	//   ....[1]....
        /*0030*/ 	.word	0x00009540


	//----- nvinfo : EIATTR_COOP_GROUP_MASK_REGIDS
	.align		4
.L_1195:
        /*0034*/ 	.byte	0x04, 0x29
        /*0036*/ 	.short	(.L_1197 - .L_1196)


	//   ....[0]....
.L_1196:
        /*0038*/ 	.word	0xffffffff


	//   ....[1]....
        /*003c*/ 	.word	0xffffffff


	//   ....[2]....
        /*0040*/ 	.word	0xffffffff


	//   ....[3]....
        /*0044*/ 	.word	0xffffffff


	//   ....[4]....
        /*0048*/ 	.word	0xffffffff


	//   ....[5]....
        /*004c*/ 	.word	0xffffffff


	//   ....[6]....
        /*0050*/ 	.word	0xffffffff


	//   ....[7]....
        /*0054*/ 	.word	0xffffffff


	//   ....[8]....
        /*0058*/ 	.word	0xffffffff


	//   ....[9]....
        /*005c*/ 	.word	0xffffffff


	//----- nvinfo : EIATTR_COOP_GROUP_INSTR_OFFSETS
	.align		4
.L_1197:
        /*0060*/ 	.byte	0x04, 0x28
        /*0062*/ 	.short	(.L_1199 - .L_1198)


	//   ....[0]....
.L_1198:
        /*0064*/ 	.word	0x00004490


	//   ....[1]....
        /*0068*/ 	.word	0x000044d0


	//   ....[2]....
        /*006c*/ 	.word	0x00004650


	//   ....[3]....
        /*0070*/ 	.word	0x00004670


	//   ....[4]....
        /*0074*/ 	.word	0x000046a0


	//   ....[5]....
        /*0078*/ 	.word	0x000046c0


	//   ....[6]....
        /*007c*/ 	.word	0x000046f0


	//   ....[7]....
        /*0080*/ 	.word	0x00004710


	//   ....[8]....
        /*0084*/ 	.word	0x00004740


	//   ....[9]....
        /*0088*/ 	.word	0x00004760


	//----- nvinfo : EIATTR_EXIT_INSTR_OFFSETS
	.align		4
.L_1199:
        /*008c*/ 	.byte	0x04, 0x1c
        /*008e*/ 	.short	(.L_1201 - .L_1200)


	//   ....[0]....
.L_1200:
        /*0090*/ 	.word	0x000095d0


	//   ....[1]....
        /*0094*/ 	.word	0x00009710


	//   ....[2]....
        /*0098*/ 	.word	0x00009970


	//----- nvinfo : EIATTR_MAX_THREADS
	.align		4
.L_1201:
        /*009c*/ 	.byte	0x04, 0x05
        /*009e*/ 	.short	(.L_1203 - .L_1202)
.L_1202:
        /*00a0*/ 	.word	0x00000200
        /*00a4*/ 	.word	0x00000001
        /*00a8*/ 	.word	0x00000001


	//----- nvinfo : EIATTR_CRS_STACK_SIZE
	.align		4
.L_1203:
        /*00ac*/ 	.byte	0x04, 0x1e
        /*00ae*/ 	.short	(.L_1205 - .L_1204)
.L_1204:
        /*00b0*/ 	.word	0x00000000


	//----- nvinfo : EIATTR_CBANK_PARAM_SIZE
	.align		4
.L_1205:
        /*00b4*/ 	.byte	0x03, 0x19
        /*00b6*/ 	.short	0x00b8


	//----- nvinfo : EIATTR_PARAM_CBANK
	.align		4
        /*00b8*/ 	.byte	0x04, 0x0a
        /*00ba*/ 	.short	(.L_1207 - .L_1206)
	.align		4
.L_1206:
        /*00bc*/ 	.word	index@(.nv.constant0._Z35group_norm_nhwc_bwd_one_pass_kernelI11Fp32IOFp16WLi512ELi32ELi512EEv26Group_norm_nhwc_bwd_params)
        /*00c0*/ 	.short	0x0210
        /*00c2*/ 	.short	0x00b8


	//----- nvinfo : EIATTR_SW_WAR
	.align		4
.L_1207:
        /*00c4*/ 	.byte	0x04, 0x36
        /*00c6*/ 	.short	(.L_1209 - .L_1208)
.L_1208:
        /*00c8*/ 	.word	0x00000008
.L_1209:


//--------------------- .nv.info._Z35group_norm_nhwc_fwd_one_pass_kernelI11Bf16IOFp32WLi64ELi32ELi512EEv26Group_norm_nhwc_fwd_params --------------------------
	.section	.nv.info._Z35group_norm_nhwc_fwd_one_pass_kernelI11Bf16IOFp32WLi64ELi32ELi512EEv26Group_norm_nhwc_fwd_params,"",@"SHT_CUDA_INFO"
	.sectionflags	@""
	.align	4


	//----- nvinfo : EIATTR_CUDA_API_VERSION
	.align		4
        /*0000*/ 	.byte	0x04, 0x37
        /*0002*/ 	.short	(.L_1211 - .L_1210)
.L_1210:
        /*0004*/ 	.word	0x00000082


	//----- nvinfo : EIATTR_KPARAM_INFO
	.align		4
.L_1211:
        /*0008*/ 	.byte	0x04, 0x17
        /*000a*/ 	.short	(.L_1213 - .L_1212)
.L_1212:
        /*000c*/ 	.word	0x00000000
        /*0010*/ 	.short	0x0000
        /*0012*/ 	.short	0x0000
        /*0014*/ 	.byte	0x00, 0xf0, 0x81, 0x02


	//----- nvinfo : EIATTR_SPARSE_MMA_MASK
	.align		4
.L_1213:
        /*0018*/ 	.byte	0x03, 0x50
        /*001a*/ 	.short	0x0000


	//----- nvinfo : EIATTR_MAXREG_COUNT
	.align		4
        /*001c*/ 	.byte	0x03, 0x1b
        /*001e*/ 	.short	0x0080


	//----- nvinfo : EIATTR_NUM_BARRIERS
	.align		4
        /*0020*/ 	.byte	0x02, 0x4c
        /*0022*/ 	.byte	0x01
	.zero		1


	//----- nvinfo : EIATTR_MERCURY_ISA_VERSION
	.align		4
        /*0024*/ 	.byte	0x03, 0x5f
        /*0026*/ 	.short	0x0101


	//----- nvinfo : EIATTR_COOP_GROUP_MASK_REGIDS
	.align		4
        /*0028*/ 	.byte	0x04, 0x29
        /*002a*/ 	.short	(.L_1215 - .L_1214)


	//   ....[0]....
.L_1214:
        /*002c*/ 	.word	0xffffffff


	//   ....[1]....
        /*0030*/ 	.word	0xffffffff


	//   ....[2]....
        /*0034*/ 	.word	0xffffffff


	//   ....[3]....
        /*0038*/ 	.word	0xffffffff


	//   ....[4]....
        /*003c*/ 	.word	0xffffffff


	//   ....[5]....
        /*0040*/ 	.word	0xffffffff


	//   ....[6]....
        /*0044*/ 	.word	0xffffffff


	//   ....[7]....
        /*0048*/ 	.word	0xffffffff


	//   ....[8]....
        /*004c*/ 	.word	0xffffffff


	//   ....[9]....
        /*0050*/ 	.word	0xffffffff


	//----- nvinfo : EIATTR_COOP_GROUP_INSTR_OFFSETS
	.align		4
.L_1215:
        /*0054*/ 	.byte	0x04, 0x28
        /*0056*/ 	.short	(.L_1217 - .L_1216)


	//   ....[0]....
.L_1216:
        /*0058*/ 	.word	0x00000720


	//   ....[1]....
        /*005c*/ 	.word	0x00000730


	//   ....[2]....
        /*0060*/ 	.word	0x00000760


	//   ....[3]....
        /*0064*/ 	.word	0x00000780


	//   ....[4]....
        /*0068*/ 	.word	0x000007b0


	//   ....[5]....
        /*006c*/ 	.word	0x000007d0


	//   ....[6]....
        /*0070*/ 	.word	0x00000800


	//   ....[7]....
        /*0074*/ 	.word	0x00000820


	//   ....[8]....
        /*0078*/ 	.word	0x00000850


	//   ....[9]....
        /*007c*/ 	.word	0x00000870


	//----- nvinfo : EIATTR_EXIT_INSTR_OFFSETS
	.align		4
.L_1217:
        /*0080*/ 	.byte	0x04, 0x1c
        /*0082*/ 	.short	(.L_1219 - .L_1218)


	//   ....[0]....
.L_1218:
        /*0084*/ 	.word	0x00000060


	//   ....[1]....
        /*0088*/ 	.word	0x00001d50


	//----- nvinfo : EIATTR_MAX_THREADS
	.align		4
.L_1219:
        /*008c*/ 	.byte	0x04, 0x05
        /*008e*/ 	.short	(.L_1221 - .L_1220)
.L_1220:
        /*0090*/ 	.word	0x00000200
        /*0094*/ 	.word	0x00000001
        /*0098*/ 	.word	0x00000001


	//----- nvinfo : EIATTR_CRS_STACK_SIZE
	.align		4
.L_1221:
        /*009c*/ 	.byte	0x04, 0x1e
        /*009e*/ 	.short	(.L_1223 - .L_1222)
.L_1222:
        /*00a0*/ 	.word	0x00000000


	//----- nvinfo : EIATTR_CBANK_PARAM_SIZE
	.align		4
.L_1223:
        /*00a4*/ 	.byte	0x03, 0x19
        /*00a6*/ 	.short	0x00a0


	//----- nvinfo : EIATTR_PARAM_CBANK
	.align		4
        /*00a8*/ 	.byte	0x04, 0x0a
        /*00aa*/ 	.short	(.L_1225 - .L_1224)
	.align		4
.L_1224:
        /*00ac*/ 	.word	index@(.nv.constant0._Z35group_norm_nhwc_fwd_one_pass_kernelI11Bf16IOFp32WLi64ELi32ELi512EEv26Group_norm_nhwc_fwd_params)
        /*00b0*/ 	.short	0x0210
        /*00b2*/ 	.short	0x00a0


	//----- nvinfo : EIATTR_SW_WAR
	.align		4
.L_1225:
        /*00b4*/ 	.byte	0x04, 0x36
        /*00b6*/ 	.short	(.L_1227 - .L_1226)
.L_1226:
        /*00b8*/ 	.word	0x00000008
.L_1227:


//--------------------- .nv.info._Z35group_norm_nhwc_fwd_one_pass_kernelI11Bf16IOFp32WLi128ELi32ELi512EEv26Group_norm_nhwc_fwd_params --------------------------
	.section	.nv.info._Z35group_norm_nhwc_fwd_one_pass_kernelI11Bf16IOFp32WLi128ELi32ELi512EEv26Group_norm_nhwc_fwd_params,"",@"SHT_CUDA_INFO"
	.sectionflags	@""
	.align	4


	//----- nvinfo : EIATTR_CUDA_API_VERSION
	.align		4
        /*0000*/ 	.byte	0x04, 0x37
        /*0002*/ 	.short	(.L_1229 - .L_1228)
.L_1228:
        /*0004*/ 	.word	0x00000082


	//----- nvinfo : EIATTR_KPARAM_INFO
	.align		4
.L_1229:
        /*0008*/ 	.byte	0x04, 0x17
        /*000a*/ 	.short	(.L_1231 - .L_1230)
.L_1230:
        /*000c*/ 	.word	0x00000000
        /*0010*/ 	.short	0x0000
        /*0012*/ 	.short	0x0000
        /*0014*/ 	.byte	0x00, 0xf0, 0x81, 0x02


	//----- nvinfo : EIATTR_SPARSE_MMA_MASK
	.align		4
.L_1231:
        /*0018*/ 	.byte	0x03, 0x50
        /*001a*/ 	.short	0x0000


	//----- nvinfo : EIATTR_MAXREG_COUNT
	.align		4
        /*001c*/ 	.byte	0x03, 0x1b
        /*001e*/ 	.short	0x0080


	//----- nvinfo : EIATTR_NUM_BARRIERS
	.align		4
        /*0020*/ 	.byte	0x02, 0x4c
        /*0022*/ 	.byte	0x01
	.zero		1


	//----- nvinfo : EIATTR_MERCURY_ISA_VERSION
	.align		4
        /*0024*/ 	.byte	0x03, 0x5f
        /*0026*/ 	.short	0x0101


	//----- nvinfo : EIATTR_COOP_GROUP_MASK_REGIDS
	.align		4
        /*0028*/ 	.byte	0x04, 0x29
        /*002a*/ 	.short	(.L_1233 - .L_1232)


	//   ....[0]....
.L_1232:
        /*002c*/ 	.word	0xffffffff


	//   ....[1]....
        /*0030*/ 	.word	0xffffffff


	//   ....[2]....
        /*0034*/ 	.word	0xffffffff


	//   ....[3]....
        /*0038*/ 	.word	0xffffffff


	//   ....[4]....
        /*003c*/ 	.word	0xffffffff


	//   ....[5]....
        /*0040*/ 	.word	0xffffffff


	//   ....[6]....
        /*0044*/ 	.word	0xffffffff


	//   ....[7]....
        /*0048*/ 	.word	0xffffffff


	//   ....[8]....
        /*004c*/ 	.word	0xffffffff


	//   ....[9]....
        /*0050*/ 	.word	0xffffffff


	//----- nvinfo : EIATTR_COOP_GROUP_INSTR_OFFSETS
	.align		4
.L_1233:
        /*0054*/ 	.byte	0x04, 0x28
        /*0056*/ 	.short	(.L_1235 - .L_1234)


	//   ....[0]....
.L_1234:
        /*0058*/ 	.word	0x00000a30


	//   ....[1]....
        /*005c*/ 	.word	0x00000a40


	//   ....[2]....
        /*0060*/ 	.word	0x00000a80


	//   ....[3]....
        /*0064*/ 	.word	0x00000a90


	//   ....[4]....
        /*0068*/ 	.word	0x00000ad0


	//   ....[5]....
        /*006c*/ 	.word	0x00000ae0


	//   ....[6]....
        /*0070*/ 	.word	0x00000b20


	//   ....[7]....
        /*0074*/ 	.word	0x00000b30


	//   ....[8]....
        /*0078*/ 	.word	0x00000b80


	//   ....[9]....
        /*007c*/ 	.word	0x00000b90


	//----- nvinfo : EIATTR_EXIT_INSTR_OFFSETS
	.align		4
.L_1235:
        /*0080*/ 	.byte	0x04, 0x1c
        /*0082*/ 	.short	(.L_1237 - .L_1236)


	//   ....[0]....
.L_1236:
        /*0084*/ 	.word	0x00000060


	//   ....[1]....
        /*0088*/ 	.word	0x00002d30


	//----- nvinfo : EIATTR_MAX_THREADS
	.align		4
.L_1237:
        /*008c*/ 	.byte	0x04, 0x05
        /*008e*/ 	.short	(.L_1239 - .L_1238)
.L_1238:
        /*0090*/ 	.word	0x00000200
        /*0094*/ 	.word	0x00000001
        /*0098*/ 	.word	0x00000001


	//----- nvinfo : EIATTR_CRS_STACK_SIZE
	.align		4
.L_1239:
        /*009c*/ 	.byte	0x04, 0x1e
        /*009e*/ 	.short	(.L_1241 - .L_1240)
.L_1240:
        /*00a0*/ 	.word	0x00000000


	//----- nvinfo : EIATTR_CBANK_PARAM_SIZE
	.align		4
.L_1241:
        /*00a4*/ 	.byte	0x03, 0x19
        /*00a6*/ 	.short	0x00a0


	//----- nvinfo : EIATTR_PARAM_CBANK
	.align		4
        /*00a8*/ 	.byte	0x04, 0x0a
        /*00aa*/ 	.short	(.L_1243 - .L_1242)
	.align		4
.L_1242:
        /*00ac*/ 	.word	index@(.nv.constant0._Z35group_norm_nhwc_fwd_one_pass_kernelI11Bf16IOFp32WLi128ELi32ELi512EEv26Group_norm_nhwc_fwd_params)
        /*00b0*/ 	.short	0x0210
        /*00b2*/ 	.short	0x00a0


	//----- nvinfo : EIATTR_SW_WAR
	.align		4
.L_1243:
        /*00b4*/ 	.byte	0x04, 0x36
        /*00b6*/ 	.short	(.L_1245 - .L_1244)
.L_1244:
        /*00b8*/ 	.word	0x00000008
.L_1245:


//--------------------- .nv.info._Z35group_norm_nhwc_fwd_one_pass_kernelI11Bf16IOFp32WLi256ELi32ELi512EEv26Group_norm_nhwc_fwd_params --------------------------
	.section	.nv.info._Z35group_norm_nhwc_fwd_one_pass_kernelI11Bf16IOFp32WLi256ELi32ELi512EEv26Group_norm_nhwc_fwd_params,"",@"SHT_CUDA_INFO"
	.sectionflags	@""
	.align	4


	//----- nvinfo : EIATTR_CUDA_API_VERSION
	.align		4
        /*0000*/ 	.byte	0x04, 0x37
        /*0002*/ 	.short	(.L_1247 - .L_1246)
.L_1246:
        /*0004*/ 	.word	0x00000082


	//----- nvinfo : EIATTR_KPARAM_INFO
	.align		4
.L_1247:
        /*0008*/ 	.byte	0x04, 0x17
        /*000a*/ 	.short	(.L_1249 - .L_1248)
.L_1248:
        /*000c*/ 	.word	0x00000000
        /*0010*/ 	.short	0x0000
        /*0012*/ 	.short	0x0000
        /*0014*/ 	.byte	0x00, 0xf0, 0x81, 0x02


	//----- nvinfo : EIATTR_SPARSE_MMA_MASK
	.align		4
.L_1249:
        /*0018*/ 	.byte	0x03, 0x50
        /*001a*/ 	.short	0x0000


	//----- nvinfo : EIATTR_MAXREG_COUNT
	.align		4
        /*001c*/ 	.byte	0x03, 0x1b
        /*001e*/ 	.short	0x0080


	//----- nvinfo : EIATTR_NUM_BARRIERS
	.align		4
        /*0020*/ 	.byte	0x02, 0x4c
        /*0022*/ 	.byte	0x01
	.zero		1


	//----- nvinfo : EIATTR_MERCURY_ISA_VERSION
	.align		4
        /*0024*/ 	.byte	0x03, 0x5f
        /*0026*/ 	.short	0x0101


	//----- nvinfo : EIATTR_COOP_GROUP_MASK_REGIDS
	.align		4
        /*0028*/ 	.byte	0x04, 0x29
        /*002a*/ 	.short	(.L_1251 - .L_1250)


	//   ....[0]....
.L_1250:
        /*002c*/ 	.word	0xffffffff


	//   ....[1]....
        /*0030*/ 	.word	0xffffffff


	//   ....[2]....
        /*0034*/ 	.word	0xffffffff


	//   ....[3]....
        /*0038*/ 	.word	0xffffffff


	//   ....[4]....
        /*003c*/ 	.word	0xffffffff


	//   ....[5]....
        /*0040*/ 	.word	0xffffffff


	//   ....[6]....
        /*0044*/ 	.word	0xffffffff


	//   ....[7]....
        /*0048*/ 	.word	0xffffffff


	//   ....[8]....
        /*004c*/ 	.word	0xffffffff


	//   ....[9]....
        /*0050*/ 	.word	0xffffffff


	//----- nvinfo : EIATTR_COOP_GROUP_INSTR_OFFSETS
	.align		4
.L_1251:
        /*0054*/ 	.byte	0x04, 0x28
        /*0056*/ 	.short	(.L_1253 - .L_1252)


	//   ....[0]....
.L_1252:
        /*0058*/ 	.word	0x00001080


	//   ....[1]....
        /*005c*/ 	.word	0x00001090


	//   ....[2]....
        /*0060*/ 	.word	0x000010c0


	//   ....[3]....
        /*0064*/ 	.word	0x000010d0


	//   ....[4]....
        /*0068*/ 	.word	0x00001110


	//   ....[5]....
        /*006c*/ 	.word	0x00001120


	//   ....[6]....
        /*0070*/ 	.word	0x00001160


	//   ....[7]....
        /*0074*/ 	.word	0x00001170


	//   ....[8]....
        /*0078*/ 	.word	0x000011b0


	//   ....[9]....
        /*007c*/ 	.word	0x000011c0


	//----- nvinfo : EIATTR_EXIT_INSTR_OFFSETS
	.align		4
.L_1253:
        /*0080*/ 	.byte	0x04, 0x1c
        /*0082*/ 	.short	(.L_1255 - .L_1254)


	//   ....[0]....
.L_1254:
        /*0084*/ 	.word	0x00000070


	//   ....[1]....
        /*0088*/ 	.word	0x00003b90


	//----- nvinfo : EIATTR_MAX_THREADS
	.align		4
.L_1255:
        /*008c*/ 	.byte	0x04, 0x05
        /*008e*/ 	.short	(.L_1257 - .L_1256)
.L_1256:
        /*0090*/ 	.word	0x00000200
        /*0094*/ 	.word	0x00000001
        /*0098*/ 	.word	0x00000001


	//----- nvinfo : EIATTR_CRS_STACK_SIZE
	.align		4
.L_1257:
        /*009c*/ 	.byte	0x04, 0x1e
        /*009e*/ 	.short	(.L_1259 - .L_1258)
.L_1258:
        /*00a0*/ 	.word	0x00000000


	//----- nvinfo : EIATTR_CBANK_PARAM_SIZE
	.align		4
.L_1259:
        /*00a4*/ 	.byte	0x03, 0x19
        /*00a6*/ 	.short	0x00a0


	//----- nvinfo : EIATTR_PARAM_CBANK
	.align		4
        /*00a8*/ 	.byte	0x04, 0x0a
        /*00aa*/ 	.short	(.L_1261 - .L_1260)
	.align		4
.L_1260:
        /*00ac*/ 	.word	index@(.nv.constant0._Z35group_norm_nhwc_fwd_one_pass_kernelI11Bf16IOFp32WLi256ELi32ELi512EEv26Group_norm_nhwc_fwd_params)
        /*00b0*/ 	.short	0x0210
        /*00b2*/ 	.short	0x00a0


	//----- nvinfo : EIATTR_SW_WAR
	.align		4
.L_1261:
        /*00b4*/ 	.byte	0x04, 0x36
        /*00b6*/ 	.short	(.L_1263 - .L_1262)
.L_1262:
        /*00b8*/ 	.word	0x00000008
.L_1263:


//--------------------- .nv.info._Z35group_norm_nhwc_fwd_one_pass_kernelI11Bf16IOFp32WLi512ELi32ELi512EEv26Group_norm_nhwc_fwd_params --------------------------
	.section	.nv.info._Z35group_norm_nhwc_fwd_one_pass_kernelI11Bf16IOFp32WLi512ELi32ELi512EEv26Group_norm_nhwc_fwd_params,"",@"SHT_CUDA_INFO"
	.sectionflags	@""
	.align	4


	//----- nvinfo : EIATTR_CUDA_API_VERSION
	.align		4
        /*0000*/ 	.byte	0x04, 0x37
        /*0002*/ 	.short	(.L_1265 - .L_1264)
.L_1264:
        /*0004*/ 	.word	0x00000082


	//----- nvinfo : EIATTR_KPARAM_INFO
	.align		4
.L_1265:
        /*0008*/ 	.byte	0x04, 0x17
        /*000a*/ 	.short	(.L_1267 - .L_1266)
.L_1266:
        /*000c*/ 	.word	0x00000000
        /*0010*/ 	.short	0x0000
        /*0012*/ 	.short	0x0000
        /*0014*/ 	.byte	0x00, 0xf0, 0x81, 0x02


	//----- nvinfo : EIATTR_SPARSE_MMA_MASK
	.align		4
.L_1267:
        /*0018*/ 	.byte	0x03, 0x50
        /*001a*/ 	.short	0x0000


	//----- nvinfo : EIATTR_MAXREG_COUNT
	.align		4
        /*001c*/ 	.byte	0x03, 0x1b
        /*001e*/ 	.short	0x0080


	//----- nvinfo : EIATTR_NUM_BARRIERS
	.align		4
        /*0020*/ 	.byte	0x02, 0x4c
        /*0022*/ 	.byte	0x01
	.zero		1


	//----- nvinfo : EIATTR_MERCURY_ISA_VERSION
	.align		4
        /*0024*/ 	.byte	0x03, 0x5f
        /*0026*/ 	.short	0x0101


	//----- nvinfo : EIATTR_COOP_GROUP_MASK_REGIDS
	.align		4
        /*0028*/ 	.byte	0x04, 0x29
        /*002a*/ 	.short	(.L_1269 - .L_1268)


	//   ....[0]....
.L_1268:
        /*002c*/ 	.word	0xffffffff


	//   ....[1]....
        /*0030*/ 	.word	0xffffffff


	//   ....[2]....
        /*0034*/ 	.word	0xffffffff


	//   ....[3]....
        /*0038*/ 	.word	0xffffffff


	//   ....[4]....
        /*003c*/ 	.word	0xffffffff


	//   ....[5]....
        /*0040*/ 	.word	0xffffffff


	//   ....[6]....
        /*0044*/ 	.word	0xffffffff


	//   ....[7]....
        /*0048*/ 	.word	0xffffffff


	//   ....[8]....
        /*004c*/ 	.word	0xffffffff


	//   ....[9]....
        /*0050*/ 	.word	0xffffffff


	//----- nvinfo : EIATTR_COOP_GROUP_INSTR_OFFSETS
	.align		4
.L_1269:
        /*0054*/ 	.byte	0x04, 0x28
        /*0056*/ 	.short	(.L_1271 - .L_1270)


	//   ....[0]....
.L_1270:
        /*0058*/ 	.word	0x00001de0


	//   ....[1]....
        /*005c*/ 	.word	0x00001df0


	//   ....[2]....
        /*0060*/ 	.word	0x00001e20


	//   ....[3]....
        /*0064*/ 	.word	0x00001e30


	//   ....[4]....
        /*0068*/ 	.word	0x00001e70


	//   ....[5]....
        /*006c*/ 	.word	0x00001e80


	//   ....[6]....
        /*0070*/ 	.word	0x00001ec0


	//   ....[7]....
        /*0074*/ 	.word	0x00001ed0


	//   ....[8]....
        /*0078*/ 	.word	0x00001f10


	//   ....[9]....
        /*007c*/ 	.word	0x00001f20


	//----- nvinfo : EIATTR_EXIT_INSTR_OFFSETS
	.align		4
.L_1271:
        /*0080*/ 	.byte	0x04, 0x1c
        /*0082*/ 	.short	(.L_1273 - .L_1272)


	//   ....[0]....
.L_1272:
        /*0084*/ 	.word	0x00000060


	//   ....[1]....
        /*0088*/ 	.word	0x00005c90


	//----- nvinfo : EIATTR_MAX_THREADS
	.align		4
.L_1273:
        /*008c*/ 	.byte	0x04, 0x05
        /*008e*/ 	.short	(.L_1275 - .L_1274)
.L_1274:
        /*0090*/ 	.word	0x00000200
        /*0094*/ 	.word	0x00000001
        /*0098*/ 	.word	0x00000001


	//----- nvinfo : EIATTR_CRS_STACK_SIZE
	.align		4
.L_1275:
        /*009c*/ 	.byte	0x04, 0x1e
        /*009e*/ 	.short	(.L_1277 - .L_1276)
.L_1276:
        /*00a0*/ 	.word	0x00000000


	//----- nvinfo : EIATTR_CBANK_PARAM_SIZE
	.align		4
.L_1277:
        /*00a4*/ 	.byte	0x03, 0x19
        /*00a6*/ 	.short	0x00a0


	//----- nvinfo : EIATTR_PARAM_CBANK
	.align		4
        /*00a8*/ 	.byte	0x04, 0x0a
        /*00aa*/ 	.short	(.L_1279 - .L_1278)
	.align		4
.L_1278:
        /*00ac*/ 	.word	index@(.nv.constant0._Z35group_norm_nhwc_fwd_one_pass_kernelI11Bf16IOFp32WLi512ELi32ELi512EEv26Group_norm_nhwc_fwd_params)
        /*00b0*/ 	.short	0x0210
        /*00b2*/ 	.short	0x00a0


	//----- nvinfo : EIATTR_SW_WAR
	.align		4
.L_1279:
        /*00b4*/ 	.byte	0x04, 0x36
        /*00b6*/ 	.short	(.L_1281 - .L_1280)
.L_1280:
        /*00b8*/ 	.word	0x00000008
.L_1281:


//--------------------- .nv.info._Z35group_norm_nhwc_fwd_one_pass_kernelI11Bf16IOBf16WLi64ELi32ELi512EEv26Group_norm_nhwc_fwd_params --------------------------
	.section	.nv.info._Z35group_norm_nhwc_fwd_one_pass_kernelI11Bf16IOBf16WLi64ELi32ELi512EEv26Group_norm_nhwc_fwd_params,"",@"SHT_CUDA_INFO"
	.sectionflags	@""
	.align	4


	//----- nvinfo : EIATTR_CUDA_API_VERSION
	.align		4
        /*0000*/ 	.byte	0x04, 0x37
        /*0002*/ 	.short	(.L_1283 - .L_1282)
.L_1282:
        /*0004*/ 	.word	0x00000082


	//----- nvinfo : EIATTR_KPARAM_INFO
	.align		4
.L_1283:
        /*0008*/ 	.byte	0x04, 0x17
        /*000a*/ 	.short	(.L_1285 - .L_1284)
.L_1284:
        /*000c*/ 	.word	0x00000000
        /*0010*/ 	.short	0x0000
        /*0012*/ 	.short	0x0000
        /*0014*/ 	.byte	0x00, 0xf0, 0x81, 0x02


	//----- nvinfo : EIATTR_SPARSE_MMA_MASK
	.align		4
.L_1285:
        /*0018*/ 	.byte	0x03, 0x50
        /*001a*/ 	.short	0x0000


	//----- nvinfo : EIATTR_MAXREG_COUNT
	.align		4
        /*001c*/ 	.byte	0x03, 0x1b
        /*001e*/ 	.short	0x0080


	//----- nvinfo : EIATTR_NUM_BARRIERS
	.align		4
        /*0020*/ 	.byte	0x02, 0x4c
        /*0022*/ 	.byte	0x01
	.zero		1


	//----- nvinfo : EIATTR_MERCURY_ISA_VERSION
	.align		4
        /*0024*/ 	.byte	0x03, 0x5f
        /*0026*/ 	.short	0x0101


	//----- nvinfo : EIATTR_COOP_GROUP_MASK_REGIDS
	.align		4
        /*0028*/ 	.byte	0x04, 0x29
        /*002a*/ 	.short	(.L_1287 - .L_1286)


	//   ....[0]....
.L_1286:
        /*002c*/ 	.word	0xffffffff


	//   ....[1]....
        /*0030*/ 	.word	0xffffffff


	//   ....[2]....
        /*0034*/ 	.word	0xffffffff


	//   ....[3]....
        /*0038*/ 	.word	0xffffffff


	//   ....[4]....
        /*003c*/ 	.word	0xffffffff


	//   ....[5]....
        /*0040*/ 	.word	0xffffffff


	//   ....[6]....
        /*0044*/ 	.word	0xffffffff


	//   ....[7]....
        /*0048*/ 	.word	0xffffffff


	//   ....[8]....
        /*004c*/ 	.word	0xffffffff


	//   ....[9]....
        /*0050*/ 	.word	0xffffffff


	//----- nvinfo : EIATTR_COOP_GROUP_INSTR_OFFSETS
	.align		4
.L_1287:
        /*0054*/ 	.byte	0x04, 0x28
        /*0056*/ 	.short	(.L_1289 - .L_1288)


	//   ....[0]....
.L_1288:
        /*0058*/ 	.word	0x00000720


	//   ....[1]....
        /*005c*/ 	.word	0x00000730


	//   ....[2]....
        /*0060*/ 	.word	0x00000760


	//   ....[3]....
        /*0064*/ 	.word	0x00000780


	//   ....[4]....
        /*0068*/ 	.word	0x000007b0


	//   ....[5]....
        /*006c*/ 	.word	0x000007d0


	//   ....[6]....
        /*0070*/ 	.word	0x00000800


	//   ....[7]....
        /*0074*/ 	.word	0x00000820


	//   ....[8]....
        /*0078*/ 	.word	0x00000850


	//   ....[9]....
        /*007c*/ 	.word	0x00000870


	//----- nvinfo : EIATTR_EXIT_INSTR_OFFSETS
	.align		4
.L_1289:
        /*0080*/ 	.byte	0x04, 0x1c
        /*0082*/ 	.short	(.L_1291 - .L_1290)


	//   ....[0]....
.L_1290:
        /*0084*/ 	.word	0x00000060


	//   ....[1]....
        /*0088*/ 	.word	0x00001d90


	//----- nvinfo : EIATTR_MAX_THREADS
	.align		4
.L_1291:
        /*008c*/ 	.byte	0x04, 0x05
        /*008e*/ 	.short	(.L_1293 - .L_1292)
.L_1292:
        /*0090*/ 	.word	0x00000200
        /*0094*/ 	.word	0x00000001
        /*0098*/ 	.word	0x00000001


	//----- nvinfo : EIATTR_CRS_STACK_SIZE
	.align		4
.L_1293:
        /*009c*/ 	.byte	0x04, 0x1e
        /*009e*/ 	.short	(.L_1295 - .L_1294)
.L_1294:
        /*00a0*/ 	.word	0x00000000


	//----- nvinfo : EIATTR_CBANK_PARAM_SIZE
	.align		4
.L_1295:
        /*00a4*/ 	.byte	0x03, 0x19
        /*00a6*/ 	.short	0x00a0


	//----- nvinfo : EIATTR_PARAM_CBANK
	.align		4
        /*00a8*/ 	.byte	0x04, 0x0a
        /*00aa*/ 	.short	(.L_1297 - .L_1296)
	.align		4
.L_1296:
        /*00ac*/ 	.word	index@(.nv.constant0._Z35group_norm_nhwc_fwd_one_pass_kernelI11Bf16IOBf16WLi64ELi32ELi512EEv26Group_norm_nhwc_fwd_params)
        /*00b0*/ 	.short	0x0210
        /*00b2*/ 	.short	0x00a0


	//----- nvinfo : EIATTR_SW_WAR
	.align		4
.L_1297:
        /*00b4*/ 	.byte	0x04, 0x36
        /*00b6*/ 	.short	(.L_1299 - .L_1298)
.L_1298:
        /*00b8*/ 	.word	0x00000008
.L_1299:


//--------------------- .nv.info._Z35group_norm_nhwc_fwd_one_pass_kernelI11Bf16IOBf16WLi128ELi32ELi512EEv26Group_norm_nhwc_fwd_params --------------------------
	.section	.nv.info._Z35group_norm_nhwc_fwd_one_pass_kernelI11Bf16IOBf16WLi128ELi32ELi512EEv26Group_norm_nhwc_fwd_params,"",@"SHT_CUDA_INFO"
	.sectionflags	@""
	.align	4


	//----- nvinfo : EIATTR_CUDA_API_VERSION
	.align		4
        /*0000*/ 	.byte	0x04, 0x37
        /*0002*/ 	.short	(.L_1301 - .L_1300)
.L_1300:
        /*0004*/ 	.word	0x00000082


	//----- nvinfo : EIATTR_KPARAM_INFO
	.align		4
.L_1301:
        /*0008*/ 	.byte	0x04, 0x17
        /*000a*/ 	.short	(.L_1303 - .L_1302)
.L_1302:
        /*000c*/ 	.word	0x00000000
        /*0010*/ 	.short	0x0000
        /*0012*/ 	.short	0x0000
        /*0014*/ 	.byte	0x00, 0xf0, 0x81, 0x02


	//----- nvinfo : EIATTR_SPARSE_MMA_MASK
	.align		4
.L_1303:
        /*0018*/ 	.byte	0x03, 0x50
        /*001a*/ 	.short	0x0000


	//----- nvinfo : EIATTR_MAXREG_COUNT
	.align		4
        /*001c*/ 	.byte	0x03, 0x1b
        /*001e*/ 	.short	0x0080


	//----- nvinfo : EIATTR_NUM_BARRIERS
	.align		4
        /*0020*/ 	.byte	0x02, 0x4c
        /*0022*/ 	.byte	0x01
	.zero		1


	//----- nvinfo : EIATTR_MERCURY_ISA_VERSION
	.align		4
        /*0024*/ 	.byte	0x03, 0x5f
        /*0026*/ 	.short	0x0101


	//----- nvinfo : EIATTR_COOP_GROUP_MASK_REGIDS
	.align		4
        /*0028*/ 	.byte	0x04, 0x29
        /*002a*/ 	.short	(.L_1305 - .L_1304)


	//   ....[0]....
.L_1304:
        /*002c*/ 	.word	0xffffffff


	//   ....[1]....
        /*0030*/ 	.word	0xffffffff


	//   ....[2]....
        /*0034*/ 	.word	0xffffffff


	//   ....[3]....
        /*0038*/ 	.word	0xffffffff


	//   ....[4]....
        /*003c*/ 	.word	0xffffffff


	//   ....[5]....
        /*0040*/ 	.word	0xffffffff


	//   ....[6]....
        /*0044*/ 	.word	0xffffffff


	//   ....[7]....
        /*0048*/ 	.word	0xffffffff


	//   ....[8]....
        /*004c*/ 	.word	0xffffffff


	//   ....[9]....
        /*0050*/ 	.word	0xffffffff


	//----- nvinfo : EIATTR_COOP_GROUP_INSTR_OFFSETS
	.align		4
.L_1305:
        /*0054*/ 	.byte	0x04, 0x28
        /*0056*/ 	.short	(.L_1307 - .L_1306)


	//   ....[0]....
.L_1306:
        /*0058*/ 	.word	0x00000a30


	//   ....[1]....
        /*005c*/ 	.word	0x00000a40


	//   ....[2]....
        /*0060*/ 	.word	0x00000a70


	//   ....[3]....
        /*0064*/ 	.word	0x00000a80


	//   ....[4]....
        /*0068*/ 	.word	0x00000ac0


	//   ....[5]....
        /*006c*/ 	.word	0x00000ad0


	//   ....[6]....
        /*0070*/ 	.word	0x00000b10


	//   ....[7]....
        /*0074*/ 	.word	0x00000b20


	//   ....[8]....
        /*0078*/ 	.word	0x00000b70


	//   ....[9]....
        /*007c*/ 	.word	0x00000b80


	//----- nvinfo : EIATTR_EXIT_INSTR_OFFSETS
	.align		4
.L_1307:
        /*0080*/ 	.byte	0x04, 0x1c
        /*0082*/ 	.short	(.L_1309 - .L_1308)


	//   ....[0]....
.L_1308:
        /*0084*/ 	.word	0x00000060


	//   ....[1]....
        /*0088*/ 	.word	0x00002d80


	//----- nvinfo : EIATTR_MAX_THREADS
	.align		4
.L_1309:
        /*008c*/ 	.byte	0x04, 0x05
        /*008e*/ 	.short	(.L_1311 - .L_1310)
.L_1310:
        /*0090*/ 	.word	0x00000200
        /*0094*/ 	.word	0x00000001
        /*0098*/ 	.word	0x00000001


	//----- nvinfo : EIATTR_CRS_STACK_SIZE
	.align		4
.L_1311:
        /*009c*/ 	.byte	0x04, 0x1e
        /*009e*/ 	.short	(.L_1313 - .L_1312)
.L_1312:
        /*00a0*/ 	.word	0x00000000


	//----- nvinfo : EIATTR_CBANK_PARAM_SIZE
	.align		4
.L_1313:
        /*00a4*/ 	.byte	0x03, 0x19
        /*00a6*/ 	.short	0x00a0


	//----- nvinfo : EIATTR_PARAM_CBANK
	.align		4
        /*00a8*/ 	.byte	0x04, 0x0a
        /*00aa*/ 	.short	(.L_1315 - .L_1314)
	.align		4
.L_1314:
        /*00ac*/ 	.word	index@(.nv.constant0._Z35group_norm_nhwc_fwd_one_pass_kernelI11Bf16IOBf16WLi128ELi32ELi512EEv26Group_norm_nhwc_fwd_params)
        /*00b0*/ 	.short	0x0210
        /*00b2*/ 	.short	0x00a0


	//----- nvinfo : EIATTR_SW_WAR
	.align		4
.L_1315:
        /*00b4*/ 	.byte	0x04, 0x36
        /*00b6*/ 	.short	(.L_1317 - .L_1316)
.L_1316:
        /*00b8*/ 	.word	0x00000008
.L_1317:


//--------------------- .nv.info._Z35group_norm_nhwc_fwd_one_pass_kernelI11Bf16IOBf16WLi256ELi32ELi512EEv26Group_norm_nhwc_fwd_params --------------------------
	.section	.nv.info._Z35group_norm_nhwc_fwd_one_pass_kernelI11Bf16IOBf16WLi256ELi32ELi512EEv26Group_norm_nhwc_fwd_params,"",@"SHT_CUDA_INFO"
	.sectionflags	@""
	.align	4


	//----- nvinfo : EIATTR_CUDA_API_VERSION
	.align		4
        /*0000*/ 	.byte	0x04, 0x37
        /*0002*/ 	.short	(.L_1319 - .L_1318)
.L_1318:
        /*0004*/ 	.word	0x00000082


	//----- nvinfo : EIATTR_KPARAM_INFO
	.align		4
.L_1319:
        /*0008*/ 	.byte	0x04, 0x17
        /*000a*/ 	.short	(.L_1321 - .L_1320)
.L_1320:
        /*000c*/ 	.word	0x00000000
        /*0010*/ 	.short	0x0000
        /*0012*/ 	.short	0x0000
        /*0014*/ 	.byte	0x00, 0xf0, 0x81, 0x02


	//----- nvinfo : EIATTR_SPARSE_MMA_MASK
	.align		4
.L_1321:
        /*0018*/ 	.byte	0x03, 0x50
        /*001a*/ 	.short	0x0000


	//----- nvinfo : EIATTR_MAXREG_COUNT
	.align		4
        /*001c*/ 	.byte	0x03, 0x1b
        /*001e*/ 	.short	0x0080


	//----- nvinfo : EIATTR_NUM_BARRIERS
	.align		4
        /*0020*/ 	.byte	0x02, 0x4c
        /*0022*/ 	.byte	0x01
	.zero		1


	//----- nvinfo : EIATTR_MERCURY_ISA_VERSION
	.align		4
        /*0024*/ 	.byte	0x03, 0x5f
        /*0026*/ 	.short	0x0101


	//----- nvinfo : EIATTR_COOP_GROUP_MASK_REGIDS
	.align		4
        /*0028*/ 	.byte	0x04, 0x29
        /*002a*/ 	.short	(.L_1323 - .L_1322)


	//   ....[0]....
.L_1322:
        /*002c*/ 	.word	0xffffffff


	//   ....[1]....
        /*0030*/ 	.word	0xffffffff


	//   ....[2]....
        /*0034*/ 	.word	0xffffffff


	//   ....[3]....
        /*0038*/ 	.word	0xffffffff


	//   ....[4]....
        /*003c*/ 	.word	0xffffffff


	//   ....[5]....
        /*0040*/ 	.word	0xffffffff


	//   ....[6]....
        /*0044*/ 	.word	0xffffffff


	//   ....[7]....
        /*0048*/ 	.word	0xffffffff


	//   ....[8]....
        /*004c*/ 	.word	0xffffffff


	//   ....[9]....
        /*0050*/ 	.word	0xffffffff


	//----- nvinfo : EIATTR_COOP_GROUP_INSTR_OFFSETS
	.align		4
.L_1323:
        /*0054*/ 	.byte	0x04, 0x28
        /*0056*/ 	.short	(.L_1325 - .L_1324)


	//   ....[0]....
.L_1324:
        /*0058*/ 	.word	0x00001040


	//   ....[1]....
        /*005c*/ 	.word	0x00001050


	//   ....[2]....
        /*0060*/ 	.word	0x00001080


	//   ....[3]....
        /*0064*/ 	.word	0x00001090


	//   ....[4]....
        /*0068*/ 	.word	0x000010d0


	//   ....[5]....
        /*006c*/ 	.word	0x000010e0


	//   ....[6]....
        /*0070*/ 	.word	0x00001120


	//   ....[7]....
        /*0074*/ 	.word	0x00001130


	//   ....[8]....
        /*0078*/ 	.word	0x00001170


	//   ....[9]....
        /*007c*/ 	.word	0x00001180


	//----- nvinfo : EIATTR_EXIT_INSTR_OFFSETS
	.align		4
.L_1325:
        /*0080*/ 	.byte	0x04, 0x1c
        /*0082*/ 	.short	(.L_1327 - .L_1326)


	//   ....[0]....
.L_1326:
        /*0084*/ 	.word	0x00000070


	//   ....[1]....
        /*0088*/ 	.word	0x00003c50


	//----- nvinfo : EIATTR_MAX_THREADS
	.align		4
.L_1327:
        /*008c*/ 	.byte	0x04, 0x05
        /*008e*/ 	.short	(.L_1329 - .L_1328)
.L_1328:
        /*0090*/ 	.word	0x00000200
        /*0094*/ 	.word	0x00000001
        /*0098*/ 	.word	0x00000001


	//----- nvinfo : EIATTR_CRS_STACK_SIZE
	.align		4
.L_1329:
        /*009c*/ 	.byte	0x04, 0x1e
        /*009e*/ 	.short	(.L_1331 - .L_1330)
.L_1330:
        /*00a0*/ 	.word	0x00000000


	//----- nvinfo : EIATTR_CBANK_PARAM_SIZE
	.align		4
.L_1331:
        /*00a4*/ 	.byte	0x03, 0x19
        /*00a6*/ 	.short	0x00a0


	//----- nvinfo : EIATTR_PARAM_CBANK
	.align		4
        /*00a8*/ 	.byte	0x04, 0x0a
        /*00aa*/ 	.short	(.L_1333 - .L_1332)
	.align		4
.L_1332:
        /*00ac*/ 	.word	index@(.nv.constant0._Z35group_norm_nhwc_fwd_one_pass_kernelI11Bf16IOBf16WLi256ELi32ELi512EEv26Group_norm_nhwc_fwd_params)
        /*00b0*/ 	.short	0x0210
        /*00b2*/ 	.short	0x00a0


	//----- nvinfo : EIATTR_SW_WAR
	.align		4
.L_1333:
        /*00b4*/ 	.byte	0x04, 0x36
        /*00b6*/ 	.short	(.L_1335 - .L_1334)
.L_1334:
        /*00b8*/ 	.word	0x00000008
.L_1335:


//--------------------- .nv.info._Z35group_norm_nhwc_fwd_one_pass_kernelI11Bf16IOBf16WLi512ELi32ELi512EEv26Group_norm_nhwc_fwd_params --------------------------
	.section	.nv.info._Z35group_norm_nhwc_fwd_one_pass_kernelI11Bf16IOBf16WLi512ELi32ELi512EEv26Group_norm_nhwc_fwd_params,"",@"SHT_CUDA_INFO"
	.sectionflags	@""
	.align	4


	//----- nvinfo : EIATTR_CUDA_API_VERSION
	.align		4
        /*0000*/ 	.byte	0x04, 0x37
        /*0002*/ 	.short	(.L_1337 - .L_1336)
.L_1336:
        /*0004*/ 	.word	0x00000082


	//----- nvinfo : EIATTR_KPARAM_INFO
	.align		4
.L_1337:
        /*0008*/ 	.byte	0x04, 0x17
        /*000a*/ 	.short	(.L_1339 - .L_1338)
.L_1338:
        /*000c*/ 	.word	0x00000000
        /*0010*/ 	.short	0x0000
        /*0012*/ 	.short	0x0000
        /*0014*/ 	.byte	0x00, 0xf0, 0x81, 0x02


	//----- nvinfo : EIATTR_SPARSE_MMA_MASK
	.align		4
.L_1339:
        /*0018*/ 	.byte	0x03, 0x50
        /*001a*/ 	.short	0x0000


	//----- nvinfo : EIATTR_MAXREG_COUNT
	.align		4
        /*001c*/ 	.byte	0x03, 0x1b
        /*001e*/ 	.short	0x0080


	//----- nvinfo : EIATTR_NUM_BARRIERS
	.align		4
        /*0020*/ 	.byte	0x02, 0x4c
        /*0022*/ 	.byte	0x01
	.zero		1


	//----- nvinfo : EIATTR_MERCURY_ISA_VERSION
	.align		4
        /*0024*/ 	.byte	0x03, 0x5f
        /*0026*/ 	.short	0x0101


	//----- nvinfo : EIATTR_COOP_GROUP_MASK_REGIDS
	.align		4
        /*0028*/ 	.byte	0x04, 0x29
        /*002a*/ 	.short	(.L_1341 - .L_1340)


	//   ....[0]....
.L_1340:
        /*002c*/ 	.word	0xffffffff


	//   ....[1]....
        /*0030*/ 	.word	0xffffffff


	//   ....[2]....
        /*0034*/ 	.word	0xffffffff


	//   ....[3]....
        /*0038*/ 	.word	0xffffffff


	//   ....[4]....
        /*003c*/ 	.word	0xffffffff


	//   ....[5]....
        /*0040*/ 	.word	0xffffffff


	//   ....[6]....
        /*0044*/ 	.word	0xffffffff


	//   ....[7]....
        /*0048*/ 	.word	0xffffffff


	//   ....[8]....
        /*004c*/ 	.word	0xffffffff


	//   ....[9]....
        /*0050*/ 	.word	0xffffffff


	//----- nvinfo : EIATTR_COOP_GROUP_INSTR_OFFSETS
	.align		4
.L_1341:
        /*0054*/ 	.byte	0x04, 0x28
        /*0056*/ 	.short	(.L_1343 - .L_1342)


	//   ....[0]....
.L_1342:
        /*0058*/ 	.word	0x00001de0


	//   ....[1]....
        /*005c*/ 	.word	0x00001df0


	//   ....[2]....
        /*0060*/ 	.word	0x00001e20


	//   ....[3]....
        /*0064*/ 	.word	0x00001e30


	//   ....[4]....
        /*0068*/ 	.word	0x00001e70


	//   ....[5]....
        /*006c*/ 	.word	0x00001e80


	//   ....[6]....
        /*0070*/ 	.word	0x00001ec0


	//   ....[7]....
        /*0074*/ 	.word	0x00001ed0


	//   ....[8]....
        /*0078*/ 	.word	0x00001f10


	//   ....[9]....
        /*007c*/ 	.word	0x00001f20


	//----- nvinfo : EIATTR_EXIT_INSTR_OFFSETS
	.align		4
.L_1343:
        /*0080*/ 	.byte	0x04, 0x1c
        /*0082*/ 	.short	(.L_1345 - .L_1344)


	//   ....[0]....
.L_1344:
        /*0084*/ 	.word	0x00000060


	//   ....[1]....
        /*0088*/ 	.word	0x00005cf0


	//----- nvinfo : EIATTR_MAX_THREADS
	.align		4
.L_1345:
        /*008c*/ 	.byte	0x04, 0x05
        /*008e*/ 	.short	(.L_1347 - .L_1346)
.L_1346:
        /*0090*/ 	.word	0x00000200
        /*0094*/ 	.word	0x00000001
        /*0098*/ 	.word	0x00000001


	//----- nvinfo : EIATTR_CRS_STACK_SIZE
	.align		4
.L_1347:
        /*009c*/ 	.byte	0x04, 0x1e
        /*009e*/ 	.short	(.L_1349 - .L_1348)
.L_1348:
        /*00a0*/ 	.word	0x00000000


	//----- nvinfo : EIATTR_CBANK_PARAM_SIZE
	.align		4
.L_1349:
        /*00a4*/ 	.byte	0x03, 0x19
        /*00a6*/ 	.short	0x00a0


	//----- nvinfo : EIATTR_PARAM_CBANK
	.align		4
        /*00a8*/ 	.byte	0x04, 0x0a
        /*00aa*/ 	.short	(.L_1351 - .L_1350)
	.align		4
.L_1350:
        /*00ac*/ 	.word	index@(.nv.constant0._Z35group_norm_nhwc_fwd_one_pass_kernelI11Bf16IOBf16WLi512ELi32ELi512EEv26Group_norm_nhwc_fwd_params)
        /*00b0*/ 	.short	0x0210
        /*00b2*/ 	.short	0x00a0


	//----- nvinfo : EIATTR_SW_WAR
	.align		4
.L_1351:
        /*00b4*/ 	.byte	0x04, 0x36
        /*00b6*/ 	.short	(.L_1353 - .L_1352)
.L_1352:
        /*00b8*/ 	.word	0x00000008
.L_1353:


//--------------------- .nv.info._Z35group_norm_nhwc_fwd_one_pass_kernelI11Bf16IOFp16WLi64ELi32ELi512EEv26Group_norm_nhwc_fwd_params --------------------------
	.section	.nv.info._Z35group_norm_nhwc_fwd_one_pass_kernelI11Bf16IOFp16WLi64ELi32ELi512EEv26Group_norm_nhwc_fwd_params,"",@"SHT_CUDA_INFO"
	.sectionflags	@""
	.align	4


	//----- nvinfo : EIATTR_CUDA_API_VERSION
	.align		4
        /*0000*/ 	.byte	0x04, 0x37
        /*0002*/ 	.short	(.L_1355 - .L_1354)
.L_1354:
        /*0004*/ 	.word	0x00000082


	//----- nvinfo : EIATTR_KPARAM_INFO
	.align		4
.L_1355:
        /*0008*/ 	.byte	0x04, 0x17
        /*000a*/ 	.short	(.L_1357 - .L_1356)
.L_1356:
        /*000c*/ 	.word	0x00000000
        /*0010*/ 	.short	0x0000
        /*0012*/ 	.short	0x0000
        /*0014*/ 	.byte	0x00, 0xf0, 0x81, 0x02


	//----- nvinfo : EIATTR_SPARSE_MMA_MASK
	.align		4
.L_1357:
        /*0018*/ 	.byte	0x03, 0x50
        /*001a*/ 	.short	0x0000


	//----- nvinfo : EIATTR_MAXREG_COUNT
	.align		4
        /*001c*/ 	.byte	0x03, 0x1b
        /*001e*/ 	.short	0x0080


	//----- nvinfo : EIATTR_NUM_BARRIERS
	.align		4
        /*0020*/ 	.byte	0x02, 0x4c
        /*0022*/ 	.byte	0x01
	.zero		1


	//----- nvinfo : EIATTR_MERCURY_ISA_VERSION
	.align		4
        /*0024*/ 	.byte	0x03, 0x5f
        /*0026*/ 	.short	0x0101


	//----- nvinfo : EIATTR_COOP_GROUP_MASK_REGIDS
	.align		4
        /*0028*/ 	.byte	0x04, 0x29
        /*002a*/ 	.short	(.L_1359 - .L_1358)


	//   ....[0]....
.L_1358:
        /*002c*/ 	.word	0xffffffff


	//   ....[1]....
        /*0030*/ 	.word	0xffffffff


	//   ....[2]....
        /*0034*/ 	.word	0xffffffff


	//   ....[3]....
        /*0038*/ 	.word	0xffffffff


	//   ....[4]....
        /*003c*/ 	.word	0xffffffff


	//   ....[5]....
        /*0040*/ 	.word	0xffffffff


	//   ....[6]....
        /*0044*/ 	.word	0xffffffff


	//   ....[7]....
        /*0048*/ 	.word	0xffffffff


	//   ....[8]....
        /*004c*/ 	.word	0xffffffff


	//   ....[9]....
        /*0050*/ 	.word	0xffffffff


	//----- nvinfo : EIATTR_COOP_GROUP_INSTR_OFFSETS
	.align		4
.L_1359:
        /*0054*/ 	.byte	0x04, 0x28
        /*0056*/ 	.short	(.L_1361 - .L_1360)


	//   ....[0]....
.L_1360:
        /*0058*/ 	.word	0x00000720


	//   ....[1]....
        /*005c*/ 	.word	0x00000730


	//   ....[2]....
        /*0060*/ 	.word	0x00000760


	//   ....[3]....
        /*0064*/ 	.word	0x00000780


	//   ....[4]....
        /*0068*/ 	.word	0x000007b0


	//   ....[5]....
        /*006c*/ 	.word	0x000007d0


	//   ....[6]....
        /*0070*/ 	.word	0x00000800


	//   ....[7]....
        /*0074*/ 	.word	0x00000820


	//   ....[8]....
        /*0078*/ 	.word	0x00000850


	//   ....[9]....
        /*007c*/ 	.word	0x00000870


	//----- nvinfo : EIATTR_EXIT_INSTR_OFFSETS
	.align		4
.L_1361:
        /*0080*/ 	.byte	0x04, 0x1c
        /*0082*/ 	.short	(.L_1363 - .L_1362)


	//   ....[0]....
.L_1362:
        /*0084*/ 	.word	0x00000060


	//   ....[1]....
        /*0088*/ 	.word	0x00001d90


	//----- nvinfo : EIATTR_MAX_THREADS
	.align		4
.L_1363:
        /*008c*/ 	.byte	0x04, 0x05
        /*008e*/ 	.short	(.L_1365 - .L_1364)
.L_1364:
        /*0090*/ 	.word	0x00000200
        /*0094*/ 	.word	0x00000001
        /*0098*/ 	.word	0x00000001


	//----- nvinfo : EIATTR_CRS_STACK_SIZE
	.align		4
.L_1365:
        /*009c*/ 	.byte	0x04, 0x1e
        /*009e*/ 	.short	(.L_1367 - .L_1366)
.L_1366:
        /*00a0*/ 	.word	0x00000000


	//----- nvinfo : EIATTR_CBANK_PARAM_SIZE
	.align		4
.L_1367:
        /*00a4*/ 	.byte	0x03, 0x19
        /*00a6*/ 	.short	0x00a0


	//----- nvinfo : EIATTR_PARAM_CBANK
	.align		4
        /*00a8*/ 	.byte	0x04, 0x0a
        /*00aa*/ 	.short	(.L_1369 - .L_1368)
	.align		4
.L_1368:
        /*00ac*/ 	.word	index@(.nv.constant0._Z35group_norm_nhwc_fwd_one_pass_kernelI11Bf16IOFp16WLi64ELi32ELi512EEv26Group_norm_nhwc_fwd_params)
        /*00b0*/ 	.short	0x0210
        /*00b2*/ 	.short	0x00a0


	//----- nvinfo : EIATTR_SW_WAR
	.align		4
.L_1369:
        /*00b4*/ 	.byte	0x04, 0x36
        /*00b6*/ 	.short	(.L_1371 - .L_1370)
.L_1370:
        /*00b8*/ 	.word	0x00000008
.L_1371:


//--------------------- .nv.info._Z35group_norm_nhwc_fwd_one_pass_kernelI11Bf16IOFp16WLi128ELi32ELi512EEv26Group_norm_nhwc_fwd_params --------------------------
	.section	.nv.info._Z35group_norm_nhwc_fwd_one_pass_kernelI11Bf16IOFp16WLi128ELi32ELi512EEv26Group_norm_nhwc_fwd_params,"",@"SHT_CUDA_INFO"
	.sectionflags	@""
	.align	4


	//----- nvinfo : EIATTR_CUDA_API_VERSION
	.align		4
        /*0000*/ 	.byte	0x04, 0x37
        /*0002*/ 	.short	(.L_1373 - .L_1372)
.L_1372:
        /*0004*/ 	.word	0x00000082


	//----- nvinfo : EIATTR_KPARAM_INFO
	.align		4
.L_1373:
        /*0008*/ 	.byte	0x04, 0x17
        /*000a*/ 	.short	(.L_1375 - .L_1374)
.L_1374:
        /*000c*/ 	.word	0x00000000
        /*0010*/ 	.short	0x0000
        /*0012*/ 	.short	0x0000
        /*0014*/ 	.byte	0x00, 0xf0, 0x81, 0x02


	//----- nvinfo : EIATTR_SPARSE_MMA_MASK
	.align		4
.L_1375:
        /*0018*/ 	.byte	0x03, 0x50
        /*001a*/ 	.short	0x0000


	//----- nvinfo : EIATTR_MAXREG_COUNT
	.align		4
        /*001c*/ 	.byte	0x03, 0x1b
        /*001e*/ 	.short	0x0080


	//----- nvinfo : EIATTR_NUM_BARRIERS
	.align		4
        /*0020*/ 	.byte	0x02, 0x4c
        /*0022*/ 	.byte	0x01
	.zero		1


	//----- nvinfo : EIATTR_MERCURY_ISA_VERSION
	.align		4
        /*0024*/ 	.byte	0x03, 0x5f
        /*0026*/ 	.short	0x0101


	//----- nvinfo : EIATTR_COOP_GROUP_MASK_REGIDS
	.align		4
        /*0028*/ 	.byte	0x04, 0x29
        /*002a*/ 	.short	(.L_1377 - .L_1376)


	//   ....[0]....
.L_1376:
        /*002c*/ 	.word	0xffffffff


	//   ....[1]....
        /*0030*/ 	.word	0xffffffff


	//   ....[2]....
        /*0034*/ 	.word	0xffffffff


	//   ....[3]....
        /*0038*/ 	.word	0xffffffff


	//   ....[4]....
        /*003c*/ 	.word	0xffffffff


	//   ....[5]....
        /*0040*/ 	.word	0xffffffff


	//   ....[6]....
        /*0044*/ 	.word	0xffffffff


	//   ....[7]....
        /*0048*/ 	.word	0xffffffff


	//   ....[8]....
        /*004c*/ 	.word	0xffffffff


	//   ....[9]....
        /*0050*/ 	.word	0xffffffff


	//----- nvinfo : EIATTR_COOP_GROUP_INSTR_OFFSETS
	.align		4
.L_1377:
        /*0054*/ 	.byte	0x04, 0x28
        /*0056*/ 	.short	(.L_1379 - .L_1378)


	//   ....[0]....
.L_1378:
        /*0058*/ 	.word	0x00000a30


	//   ....[1]....
        /*005c*/ 	.word	0x00000a40


	//   ....[2]....
        /*0060*/ 	.word	0x00000a70


	//   ....[3]....
        /*0064*/ 	.word	0x00000a80


	//   ....[4]....
        /*0068*/ 	.word	0x00000ac0


	//   ....[5]....
        /*006c*/ 	.word	0x00000ad0


	//   ....[6]....
        /*0070*/ 	.word	0x00000b10


	//   ....[7]....
        /*0074*/ 	.word	0x00000b20


	//   ....[8]....
        /*0078*/ 	.word	0x00000b70


	//   ....[9]....
        /*007c*/ 	.word	0x00000b80


	//----- nvinfo : EIATTR_EXIT_INSTR_OFFSETS
	.align		4
.L_1379:
        /*0080*/ 	.byte	0x04, 0x1c
        /*0082*/ 	.short	(.L_1381 - .L_1380)


	//   ....[0]....
.L_1380:
        /*0084*/ 	.word	0x00000060


	//   ....[1]....
        /*0088*/ 	.word	0x00002d80


	//----- nvinfo : EIATTR_MAX_THREADS
	.align		4
.L_1381:
        /*008c*/ 	.byte	0x04, 0x05
        /*008e*/ 	.short	(.L_1383 - .L_1382)
.L_1382:
        /*0090*/ 	.word	0x00000200
        /*0094*/ 	.word	0x00000001
        /*0098*/ 	.word	0x00000001


	//----- nvinfo : EIATTR_CRS_STACK_SIZE
	.align		4
.L_1383:
        /*009c*/ 	.byte	0x04, 0x1e
        /*009e*/ 	.short	(.L_1385 - .L_1384)
.L_1384:
        /*00a0*/ 	.word	0x00000000


	//----- nvinfo : EIATTR_CBANK_PARAM_SIZE
	.align		4
.L_1385:
        /*00a4*/ 	.byte	0x03, 0x19
        /*00a6*/ 	.short	0x00a0


	//----- nvinfo : EIATTR_PARAM_CBANK
	.align		4
        /*00a8*/ 	.byte	0x04, 0x0a
        /*00aa*/ 	.short	(.L_1387 - .L_1386)
	.align		4
.L_1386:
        /*00ac*/ 	.word	index@(.nv.constant0._Z35group_norm_nhwc_fwd_one_pass_kernelI11Bf16IOFp16WLi128ELi32ELi512EEv26Group_norm_nhwc_fwd_params)
        /*00b0*/ 	.short	0x0210
        /*00b2*/ 	.short	0x00a0


	//----- nvinfo : EIATTR_SW_WAR
	.align		4
.L_1387:
        /*00b4*/ 	.byte	0x04, 0x36
        /*00b6*/ 	.short	(.L_1389 - .L_1388)
.L_1388:
        /*00b8*/ 	.word	0x00000008
.L_1389:


//--------------------- .nv.info._Z35group_norm_nhwc_fwd_one_pass_kernelI11Bf16IOFp16WLi256ELi32ELi512EEv26Group_norm_nhwc_fwd_params --------------------------
	.section	.nv.info._Z35group_norm_nhwc_fwd_one_pass_kernelI11Bf16IOFp16WLi256ELi32ELi512EEv26Group_norm_nhwc_fwd_params,"",@"SHT_CUDA_INFO"
	.sectionflags	@""
	.align	4


	//----- nvinfo : EIATTR_CUDA_API_VERSION
	.align		4
        /*0000*/ 	.byte	0x04, 0x37
        /*0002*/ 	.short	(.L_1391 - .L_1390)
.L_1390:
        /*0004*/ 	.word	0x00000082


	//----- nvinfo : EIATTR_KPARAM_INFO
	.align		4
.L_1391:
        /*0008*/ 	.byte	0x04, 0x17
        /*000a*/ 	.short	(.L_1393 - .L_1392)
.L_1392:
        /*000c*/ 	.word	0x00000000
        /*0010*/ 	.short	0x0000
        /*0012*/ 	.short	0x0000
        /*0014*/ 	.byte	0x00, 0xf0, 0x81, 0x02


	//----- nvinfo : EIATTR_SPARSE_MMA_MASK
	.align		4
.L_1393:
        /*0018*/ 	.byte	0x03, 0x50
        /*001a*/ 	.short	0x0000


	//----- nvinfo : EIATTR_MAXREG_COUNT
	.align		4
        /*001c*/ 	.byte	0x03, 0x1b
        /*001e*/ 	.short	0x0080


	//----- nvinfo : EIATTR_NUM_BARRIERS
	.align		4
        /*0020*/ 	.byte	0x02, 0x4c
        /*0022*/ 	.byte	0x01
	.zero		1


	//----- nvinfo : EIATTR_MERCURY_ISA_VERSION
	.align		4
        /*0024*/ 	.byte	0x03, 0x5f
        /*0026*/ 	.short	0x0101


	//----- nvinfo : EIATTR_COOP_GROUP_MASK_REGIDS
	.align		4
        /*0028*/ 	.byte	0x04, 0x29
        /*002a*/ 	.short	(.L_1395 - .L_1394)


	//   ....[0]....
.L_1394:
        /*002c*/ 	.word	0xffffffff


	//   ....[1]....
        /*0030*/ 	.word	0xffffffff


	//   ....[2]....
        /*0034*/ 	.word	0xffffffff


	//   ....[3]....
        /*0038*/ 	.word	0xffffffff


	//   ....[4]....
        /*003c*/ 	.word	0xffffffff


	//   ....[5]....
        /*0040*/ 	.word	0xffffffff


	//   ....[6]....
        /*0044*/ 	.word	0xffffffff


	//   ....[7]....
        /*0048*/ 	.word	0xffffffff


	//   ....[8]....
        /*004c*/ 	.word	0xffffffff


	//   ....[9]....
        /*0050*/ 	.word	0xffffffff


	//----- nvinfo : EIATTR_COOP_GROUP_INSTR_OFFSETS
	.align		4
.L_1395:
        /*0054*/ 	.byte	0x04, 0x28
        /*0056*/ 	.short	(.L_1397 - .L_1396)


	//   ....[0]....
.L_1396:
        /*0058*/ 	.word	0x00001040


	//   ....[1]....
        /*005c*/ 	.word	0x00001050


	//   ....[2]....
        /*0060*/ 	.word	0x00001080


	//   ....[3]....
        /*0064*/ 	.word	0x00001090


	//   ....[4]....
        /*0068*/ 	.word	0x000010d0


	//   ....[5]....
        /*006c*/ 	.word	0x000010e0


	//   ....[6]....
        /*0070*/ 	.word	0x00001120


	//   ....[7]....
        /*0074*/ 	.word	0x00001130


	//   ....[8]....
        /*0078*/ 	.word	0x00001170


	//   ....[9]....
        /*007c*/ 	.word	0x00001180


	//----- nvinfo : EIATTR_EXIT_INSTR_OFFSETS
	.align		4
.L_1397:
        /*0080*/ 	.byte	0x04, 0x1c
        /*0082*/ 	.short	(.L_1399 - .L_1398)


	//   ....[0]....
.L_1398:
        /*0084*/ 	.word	0x00000070


	//   ....[1]....
        /*0088*/ 	.word	0x00003c50


	//----- nvinfo : EIATTR_MAX_THREADS
	.align		4
.L_1399:
        /*008c*/ 	.byte	0x04, 0x05
        /*008e*/ 	.short	(.L_1401 - .L_1400)
.L_1400:
        /*0090*/ 	.word	0x00000200
        /*0094*/ 	.word	0x00000001
        /*0098*/ 	.word	0x00000001


	//----- nvinfo : EIATTR_CRS_STACK_SIZE
	.align		4
.L_1401:
        /*009c*/ 	.byte	0x04, 0x1e
        /*009e*/ 	.short	(.L_1403 - .L_1402)
.L_1402:
        /*00a0*/ 	.word	0x00000000


	//----- nvinfo : EIATTR_CBANK_PARAM_SIZE
	.align		4
.L_1403:
        /*00a4*/ 	.byte	0x03, 0x19
        /*00a6*/ 	.short	0x00a0


	//----- nvinfo : EIATTR_PARAM_CBANK
	.align		4
        /*00a8*/ 	.byte	0x04, 0x0a
        /*00aa*/ 	.short	(.L_1405 - .L_1404)
	.align		4
.L_1404:
        /*00ac*/ 	.word	index@(.nv.constant0._Z35group_norm_nhwc_fwd_one_pass_kernelI11Bf16IOFp16WLi256ELi32ELi512EEv26Group_norm_nhwc_fwd_params)
        /*00b0*/ 	.short	0x0210
        /*00b2*/ 	.short	0x00a0


	//----- nvinfo : EIATTR_SW_WAR
	.align		4
.L_1405:
        /*00b4*/ 	.byte	0x04, 0x36
        /*00b6*/ 	.short	(.L_1407 - .L_1406)
.L_1406:
        /*00b8*/ 	.word	0x00000008
.L_1407:


//--------------------- .nv.info._Z35group_norm_nhwc_fwd_one_pass_kernelI11Bf16IOFp16WLi512ELi32ELi512EEv26Group_norm_nhwc_fwd_params --------------------------
	.section	.nv.info._Z35group_norm_nhwc_fwd_one_pass_kernelI11Bf16IOFp16WLi512ELi32ELi512EEv26Group_norm_nhwc_fwd_params,"",@"SHT_CUDA_INFO"
	.sectionflags	@""
	.align	4


	//----- nvinfo : EIATTR_CUDA_API_VERSION
	.align		4
        /*0000*/ 	.byte	0x04, 0x37
        /*0002*/ 	.short	(.L_1409 - .L_1408)
.L_1408:
        /*0004*/ 	.word	0x00000082


	//----- nvinfo : EIATTR_KPARAM_INFO
	.align		4
.L_1409:
        /*0008*/ 	.byte	0x04, 0x17
        /*000a*/ 	.short	(.L_1411 - .L_1410)
.L_1410:
        /*000c*/ 	.word	0x00000000
        /*0010*/ 	.short	0x0000
        /*0012*/ 	.short	0x0000
        /*0014*/ 	.byte	0x00, 0xf0, 0x81, 0x02


	//----- nvinfo : EIATTR_SPARSE_MMA_MASK
	.align		4
.L_1411:
        /*0018*/ 	.byte	0x03, 0x50
        /*001a*/ 	.short	0x0000


	//----- nvinfo : EIATTR_MAXREG_COUNT
	.align		4
        /*001c*/ 	.byte	0x03, 0x1b
        /*001e*/ 	.short	0x0080


	//----- nvinfo : EIATTR_NUM_BARRIERS
	.align		4
        /*0020*/ 	.byte	0x02, 0x4c
        /*0022*/ 	.byte	0x01
	.zero		1


	//----- nvinfo : EIATTR_MERCURY_ISA_VERSION
	.align		4
        /*0024*/ 	.byte	0x03, 0x5f
        /*0026*/ 	.short	0x0101


	//----- nvinfo : EIATTR_COOP_GROUP_MASK_REGIDS
	.align		4
        /*0028*/ 	.byte	0x04, 0x29
        /*002a*/ 	.short	(.L_1413 - .L_1412)


	//   ....[0]....
.L_1412:
        /*002c*/ 	.word	0xffffffff


	//   ....[1]....
        /*0030*/ 	.word	0xffffffff


	//   ....[2]....
        /*0034*/ 	.word	0xffffffff


	//   ....[3]....
        /*0038*/ 	.word	0xffffffff


	//   ....[4]....
        /*003c*/ 	.word	0xffffffff


	//   ....[5]....
        /*0040*/ 	.word	0xffffffff


	//   ....[6]....
        /*0044*/ 	.word	0xffffffff


	//   ....[7]....
        /*0048*/ 	.word	0xffffffff


	//   ....[8]....
        /*004c*/ 	.word	0xffffffff


	//   ....[9]....
        /*0050*/ 	.word	0xffffffff


	//----- nvinfo : EIATTR_COOP_GROUP_INSTR_OFFSETS
	.align		4
.L_1413:
        /*0054*/ 	.byte	0x04, 0x28
        /*0056*/ 	.short	(.L_1415 - .L_1414)


	//   ....[0]....
.L_1414:
        /*0058*/ 	.word	0x00001de0


	//   ....[1]....
        /*005c*/ 	.word	0x00001df0


	//   ....[2]....
        /*0060*/ 	.word	0x00001e20


	//   ....[3]....
        /*0064*/ 	.word	0x00001e30


	//   ....[4]....
        /*0068*/ 	.word	0x00001e70


	//   ....[5]....
        /*006c*/ 	.word	0x00001e80


	//   ....[6]....
        /*0070*/ 	.word	0x00001ec0


	//   ....[7]....
        /*0074*/ 	.word	0x00001ed0


	//   ....[8]....
        /*0078*/ 	.word	0x00001f10


	//   ....[9]....
        /*007c*/ 	.word	0x00001f20


	//----- nvinfo : EIATTR_EXIT_INSTR_OFFSETS
	.align		4
.L_1415:
        /*0080*/ 	.byte	0x04, 0x1c
        /*0082*/ 	.short	(.L_1417 - .L_1416)


	//   ....[0]....
.L_1416:
        /*0084*/ 	.word	0x00000060


	//   ....[1]....
        /*0088*/ 	.word	0x00005cf0


	//----- nvinfo : EIATTR_MAX_THREADS
	.align		4
.L_1417:
        /*008c*/ 	.byte	0x04, 0x05
        /*008e*/ 	.short	(.L_1419 - .L_1418)
.L_1418:
        /*0090*/ 	.word	0x00000200
        /*0094*/ 	.word	0x00000001
        /*0098*/ 	.word	0x00000001


	//----- nvinfo : EIATTR_CRS_STACK_SIZE
	.align		4
.L_1419:
        /*009c*/ 	.byte	0x04, 0x1e
        /*009e*/ 	.short	(.L_1421 - .L_1420)
.L_1420:
        /*00a0*/ 	.word	0x00000000


	//----- nvinfo : EIATTR_CBANK_PARAM_SIZE
	.align		4
.L_1421:
        /*00a4*/ 	.byte	0x03, 0x19
        /*00a6*/ 	.short	0x00a0


	//----- nvinfo : EIATTR_PARAM_CBANK
	.align		4
        /*00a8*/ 	.byte	0x04, 0x0a
        /*00aa*/ 	.short	(.L_1423 - .L_1422)
	.align		4
.L_1422:
        /*00ac*/ 	.word	index@(.nv.constant0._Z35group_norm_nhwc_fwd_one_pass_kernelI11Bf16IOFp16WLi512ELi32ELi512EEv26Group_norm_nhwc_fwd_params)
        /*00b0*/ 	.short	0x0210
        /*00b2*/ 	.short	0x00a0


	//----- nvinfo : EIATTR_SW_WAR
	.align		4
.L_1423:
        /*00b4*/ 	.byte	0x04, 0x36
        /*00b6*/ 	.short	(.L_1425 - .L_1424)
.L_1424:
        /*00b8*/ 	.word	0x00000008
.L_1425:


//--------------------- .nv.info._Z35group_norm_nhwc_fwd_one_pass_kernelI11Fp16IOFp32WLi64ELi32ELi512EEv26Group_norm_nhwc_fwd_params --------------------------
	.section	.nv.info._Z35group_norm_nhwc_fwd_one_pass_kernelI11Fp16IOFp32WLi64ELi32ELi512EEv26Group_norm_nhwc_fwd_params,"",@"SHT_CUDA_INFO"
	.sectionflags	@""
	.align	4


	//----- nvinfo : EIATTR_CUDA_API_VERSION
	.align		4
        /*0000*/ 	.byte	0x04, 0x37
        /*0002*/ 	.short	(.L_1427 - .L_1426)
.L_1426:
        /*0004*/ 	.word	0x00000082


	//----- nvinfo : EIATTR_KPARAM_INFO
	.align		4
.L_1427:
        /*0008*/ 	.byte	0x04, 0x17
        /*000a*/ 	.short	(.L_1429 - .L_1428)
.L_1428:
        /*000c*/ 	.word	0x00000000
        /*0010*/ 	.short	0x0000
        /*0012*/ 	.short	0x0000
        /*0014*/ 	.byte	0x00, 0xf0, 0x81, 0x02


	//----- nvinfo : EIATTR_SPARSE_MMA_MASK
	.align		4
.L_1429:
        /*0018*/ 	.byte	0x03, 0x50
        /*001a*/ 	.short	0x0000


	//----- nvinfo : EIATTR_MAXREG_COUNT
	.align		4
        /*001c*/ 	.byte	0x03, 0x1b
        /*001e*/ 	.short	0x0080


	//----- nvinfo : EIATTR_NUM_BARRIERS
	.align		4
        /*0020*/ 	.byte	0x02, 0x4c
        /*0022*/ 	.byte	0x01
	.zero		1


	//----- nvinfo : EIATTR_MERCURY_ISA_VERSION
	.align		4
        /*0024*/ 	.byte	0x03, 0x5f
        /*0026*/ 	.short	0x0101


	//----- nvinfo : EIATTR_COOP_GROUP_MASK_REGIDS
	.align		4
        /*0028*/ 	.byte	0x04, 0x29
        /*002a*/ 	.short	(.L_1431 - .L_1430)


	//   ....[0]....
.L_1430:
        /*002c*/ 	.word	0xffffffff


	//   ....[1]....
        /*0030*/ 	.word	0xffffffff


	//   ....[2]....
        /*0034*/ 	.word	0xffffffff


	//   ....[3]....
        /*0038*/ 	.word	0xffffffff


	//   ....[4]....
        /*003c*/ 	.word	0xffffffff


	//   ....[5]....
        /*0040*/ 	.word	0xffffffff


	//   ....[6]....
        /*0044*/ 	.word	0xffffffff


	//   ....[7]....
        /*0048*/ 	.word	0xffffffff


	//   ....[8]....
        /*004c*/ 	.word	0xffffffff


	//   ....[9]....
        /*0050*/ 	.word	0xffffffff


	//----- nvinfo : EIATTR_COOP_GROUP_INSTR_OFFSETS
	.align		4
.L_1431:
        /*0054*/ 	.byte	0x04, 0x28
        /*0056*/ 	.short	(.L_1433 - .L_1432)


	//   ....[0]....
.L_1432:
        /*0058*/ 	.word	0x00000700


	//   ....[1]....
        /*005c*/ 	.word	0x00000710


	//   ....[2]....
        /*0060*/ 	.word	0x00000740


	//   ....[3]....
        /*0064*/ 	.word	0x00000760


	//   ....[4]....
        /*0068*/ 	.word	0x00000790


	//   ....[5]....
        /*006c*/ 	.word	0x000007b0


	//   ....[6]....
        /*0070*/ 	.word	0x000007e0


	//   ....[7]....
        /*0074*/ 	.word	0x00000800


	//   ....[8]....
        /*0078*/ 	.word	0x00000830


	//   ....[9]....
        /*007c*/ 	.word	0x00000850


	//----- nvinfo : EIATTR_EXIT_INSTR_OFFSETS
	.align		4
.L_1433:
        /*0080*/ 	.byte	0x04, 0x1c
        /*0082*/ 	.short	(.L_1435 - .L_1434)


	//   ....[0]....
.L_1434:
        /*0084*/ 	.word	0x00000060


	//   ....[1]....
        /*0088*/ 	.word	0x00001d00


	//----- nvinfo : EIATTR_MAX_THREADS
	.align		4
.L_1435:
        /*008c*/ 	.byte	0x04, 0x05
        /*008e*/ 	.short	(.L_1437 - .L_1436)
.L_1436:
        /*0090*/ 	.word	0x00000200
        /*0094*/ 	.word	0x00000001
        /*0098*/ 	.word	0x00000001


	//----- nvinfo : EIATTR_CRS_STACK_SIZE
	.align		4
.L_1437:
        /*009c*/ 	.byte	0x04, 0x1e
        /*009e*/ 	.short	(.L_1439 - .L_1438)
.L_1438:
        /*00a0*/ 	.word	0x00000000


	//----- nvinfo : EIATTR_CBANK_PARAM_SIZE
	.align		4
.L_1439:
        /*00a4*/ 	.byte	0x03, 0x19
        /*00a6*/ 	.short	0x00a0


	//----- nvinfo : EIATTR_PARAM_CBANK
	.align		4
        /*00a8*/ 	.byte	0x04, 0x0a
        /*00aa*/ 	.short	(.L_1441 - .L_1440)
	.align		4
.L_1440:
        /*00ac*/ 	.word	index@(.nv.constant0._Z35group_norm_nhwc_fwd_one_pass_kernelI11Fp16IOFp32WLi64ELi32ELi512EEv26Group_norm_nhwc_fwd_params)
        /*00b0*/ 	.short	0x0210
        /*00b2*/ 	.short	0x00a0


	//----- nvinfo : EIATTR_SW_WAR
	.align		4
.L_1441:
        /*00b4*/ 	.byte	0x04, 0x36
        /*00b6*/ 	.short	(.L_1443 - .L_1442)
.L_1442:
        /*00b8*/ 	.word	0x00000008
.L_1443:


//--------------------- .nv.info._Z35group_norm_nhwc_fwd_one_pass_kernelI11Fp16IOFp32WLi128ELi32ELi512EEv26Group_norm_nhwc_fwd_params --------------------------
	.section	.nv.info._Z35group_norm_nhwc_fwd_one_pass_kernelI11Fp16IOFp32WLi128ELi32ELi512EEv26Group_norm_nhwc_fwd_params,"",@"SHT_CUDA_INFO"
	.sectionflags	@""
	.align	4


	//----- nvinfo : EIATTR_CUDA_API_VERSION
	.align		4
        /*0000*/ 	.byte	0x04, 0x37
        /*0002*/ 	.short	(.L_1445 - .L_1444)
.L_1444:
        /*0004*/ 	.word	0x00000082


	//----- nvinfo : EIATTR_KPARAM_INFO
	.align		4
.L_1445:
        /*0008*/ 	.byte	0x04, 0x17
        /*000a*/ 	.short	(.L_1447 - .L_1446)
.L_1446:
        /*000c*/ 	.word	0x00000000
        /*0010*/ 	.short	0x0000
        /*0012*/ 	.short	0x0000
        /*0014*/ 	.byte	0x00, 0xf0, 0x81, 0x02


	//----- nvinfo : EIATTR_SPARSE_MMA_MASK
	.align		4
.L_1447:
        /*0018*/ 	.byte	0x03, 0x50
        /*001a*/ 	.short	0x0000


	//----- nvinfo : EIATTR_MAXREG_COUNT
	.align		4
        /*001c*/ 	.byte	0x03, 0x1b
        /*001e*/ 	.short	0x0080


	//----- nvinfo : EIATTR_NUM_BARRIERS
	.align		4
        /*0020*/ 	.byte	0x02, 0x4c
        /*0022*/ 	.byte	0x01
	.zero		1


	//----- nvinfo : EIATTR_MERCURY_ISA_VERSION
	.align		4
        /*0024*/ 	.byte	0x03, 0x5f
        /*0026*/ 	.short	0x0101


	//----- nvinfo : EIATTR_COOP_GROUP_MASK_REGIDS
	.align		4
        /*0028*/ 	.byte	0x04, 0x29
        /*002a*/ 	.short	(.L_1449 - .L_1448)


	//   ....[0]....
.L_1448:
        /*002c*/ 	.word	0xffffffff


	//   ....[1]....
        /*0030*/ 	.word	0xffffffff


	//   ....[2]....
        /*0034*/ 	.word	0xffffffff


	//   ....[3]....
        /*0038*/ 	.word	0xffffffff


	//   ....[4]....
        /*003c*/ 	.word	0xffffffff


	//   ....[5]....
        /*0040*/ 	.word	0xffffffff


	//   ....[6]....
        /*0044*/ 	.word	0xffffffff


	//   ....[7]....
        /*0048*/ 	.word	0xffffffff


	//   ....[8]....
        /*004c*/ 	.word	0xffffffff


	//   ....[9]....
        /*0050*/ 	.word	0xffffffff


	//----- nvinfo : EIATTR_COOP_GROUP_INSTR_OFFSETS
	.align		4
.L_1449:
        /*0054*/ 	.byte	0x04, 0x28
        /*0056*/ 	.short	(.L_1451 - .L_1450)


	//   ....[0]....
.L_1450:
        /*0058*/ 	.word	0x00000a00


	//   ....[1]....
        /*005c*/ 	.word	0x00000a10


	//   ....[2]....
        /*0060*/ 	.word	0x00000a40


	//   ....[3]....
        /*0064*/ 	.word	0x00000a50


	//   ....[4]....
        /*0068*/ 	.word	0x00000a90


	//   ....[5]....
        /*006c*/ 	.word	0x00000aa0


	//   ....[6]....
        /*0070*/ 	.word	0x00000ae0


	//   ....[7]....
        /*0074*/ 	.word	0x00000af0


	//   ....[8]....
        /*0078*/ 	.word	0x00000b40


	//   ....[9]....
        /*007c*/ 	.word	0x00000b50


	//----- nvinfo : EIATTR_EXIT_INSTR_OFFSETS
	.align		4
.L_1451:
        /*0080*/ 	.byte	0x04, 0x1c
        /*0082*/ 	.short	(.L_1453 - .L_1452)


	//   ....[0]....
.L_1452:
        /*0084*/ 	.word	0x00000060


	//   ....[1]....
        /*0088*/ 	.word	0x00002d00


	//----- nvinfo : EIATTR_MAX_THREADS
	.align		4
.L_1453:
        /*008c*/ 	.byte	0x04, 0x05
        /*008e*/ 	.short	(.L_1455 - .L_1454)
.L_1454:
        /*0090*/ 	.word	0x00000200
        /*0094*/ 	.word	0x00000001
        /*0098*/ 	.word	0x00000001


	//----- nvinfo : EIATTR_CRS_STACK_SIZE
	.align		4
.L_1455:
        /*009c*/ 	.byte	0x04, 0x1e
        /*009e*/ 	.short	(.L_1457 - .L_1456)
.L_1456:
        /*00a0*/ 	.word	0x00000000


	//----- nvinfo : EIATTR_CBANK_PARAM_SIZE
	.align		4
.L_1457:
        /*00a4*/ 	.byte	0x03, 0x19
        /*00a6*/ 	.short	0x00a0


	//----- nvinfo : EIATTR_PARAM_CBANK
	.align		4
        /*00a8*/ 	.byte	0x04, 0x0a
        /*00aa*/ 	.short	(.L_1459 - .L_1458)
	.align		4
.L_1458:
        /*00ac*/ 	.word	index@(.nv.constant0._Z35group_norm_nhwc_fwd_one_pass_kernelI11Fp16IOFp32WLi128ELi32ELi512EEv26Group_norm_nhwc_fwd_params)
        /*00b0*/ 	.short	0x0210
        /*00b2*/ 	.short	0x00a0


	//----- nvinfo : EIATTR_SW_WAR
	.align		4
.L_1459:
        /*00b4*/ 	.byte	0x04, 0x36
        /*00b6*/ 	.short	(.L_1461 - .L_1460)
.L_1460:
        /*00b8*/ 	.word	0x00000008
.L_1461:


//--------------------- .nv.info._Z35group_norm_nhwc_fwd_one_pass_kernelI11Fp16IOFp32WLi256ELi32ELi512EEv26Group_norm_nhwc_fwd_params --------------------------
	.section	.nv.info._Z35group_norm_nhwc_fwd_one_pass_kernelI11Fp16IOFp32WLi256ELi32ELi512EEv26Group_norm_nhwc_fwd_params,"",@"SHT_CUDA_INFO"
	.sectionflags	@""
	.align	4


	//----- nvinfo : EIATTR_CUDA_API_VERSION
	.align		4
        /*0000*/ 	.byte	0x04, 0x37
        /*0002*/ 	.short	(.L_1463 - .L_1462)
.L_1462:
        /*0004*/ 	.word	0x00000082


	//----- nvinfo : EIATTR_KPARAM_INFO
	.align		4
.L_1463:
        /*0008*/ 	.byte	0x04, 0x17
        /*000a*/ 	.short	(.L_1465 - .L_1464)
.L_1464:
        /*000c*/ 	.word	0x00000000
        /*0010*/ 	.short	0x0000
        /*0012*/ 	.short	0x0000
        /*0014*/ 	.byte	0x00, 0xf0, 0x81, 0x02


	//----- nvinfo : EIATTR_SPARSE_MMA_MASK
	.align		4
.L_1465:
        /*0018*/ 	.byte	0x03, 0x50
        /*001a*/ 	.short	0x0000


	//----- nvinfo : EIATTR_MAXREG_COUNT
	.align		4
        /*001c*/ 	.byte	0x03, 0x1b
        /*001e*/ 	.short	0x0080


	//----- nvinfo : EIATTR_NUM_BARRIERS
	.align		4
        /*0020*/ 	.byte	0x02, 0x4c
        /*0022*/ 	.byte	0x01
	.zero		1


	//----- nvinfo : EIATTR_MERCURY_ISA_VERSION
	.align		4
        /*0024*/ 	.byte	0x03, 0x5f
        /*0026*/ 	.short	0x0101


	//----- nvinfo : EIATTR_COOP_GROUP_MASK_REGIDS
	.align		4
        /*0028*/ 	.byte	0x04, 0x29
        /*002a*/ 	.short	(.L_1467 - .L_1466)


	//   ....[0]....
.L_1466:
        /*002c*/ 	.word	0xffffffff


	//   ....[1]....
        /*0030*/ 	.word	0xffffffff


	//   ....[2]....
        /*0034*/ 	.word	0xffffffff


	//   ....[3]....
        /*0038*/ 	.word	0xffffffff


	//   ....[4]....
        /*003c*/ 	.word	0xffffffff


	//   ....[5]....
        /*0040*/ 	.word	0xffffffff


	//   ....[6]....
        /*0044*/ 	.word	0xffffffff


	//   ....[7]....
        /*0048*/ 	.word	0xffffffff


	//   ....[8]....
        /*004c*/ 	.word	0xffffffff


	//   ....[9]....
        /*0050*/ 	.word	0xffffffff


	//----- nvinfo : EIATTR_COOP_GROUP_INSTR_OFFSETS
	.align		4
.L_1467:
        /*0054*/ 	.byte	0x04, 0x28
        /*0056*/ 	.short	(.L_1469 - .L_1468)


	//   ....[0]....
.L_1468:
        /*0058*/ 	.word	0x00001070


	//   ....[1]....
        /*005c*/ 	.word	0x00001080


	//   ....[2]....
        /*0060*/ 	.word	0x000010b0


	//   ....[3]....
        /*0064*/ 	.word	0x000010c0


	//   ....[4]....
        /*0068*/ 	.word	0x00001100


	//   ....[5]....
        /*006c*/ 	.word	0x00001110


	//   ....[6]....
        /*0070*/ 	.word	0x00001150


	//   ....[7]....
        /*0074*/ 	.word	0x00001160


	//   ....[8]....
        /*0078*/ 	.word	0x000011a0


	//   ....[9]....
        /*007c*/ 	.word	0x000011b0


	//----- nvinfo : EIATTR_EXIT_INSTR_OFFSETS
	.align		4
.L_1469:
        /*0080*/ 	.byte	0x04, 0x1c
        /*0082*/ 	.short	(.L_1471 - .L_1470)


	//   ....[0]....
.L_1470:
        /*0084*/ 	.word	0x00000070


	//   ....[1]....
        /*0088*/ 	.word	0x00003c40


	//----- nvinfo : EIATTR_MAX_THREADS
	.align		4
.L_1471:
        /*008c*/ 	.byte	0x04, 0x05
        /*008e*/ 	.short	(.L_1473 - .L_1472)
.L_1472:
        /*0090*/ 	.word	0x00000200
        /*0094*/ 	.word	0x00000001
        /*0098*/ 	.word	0x00000001


	//----- nvinfo : EIATTR_CRS_STACK_SIZE
	.align		4
.L_1473:
        /*009c*/ 	.byte	0x04, 0x1e
        /*009e*/ 	.short	(.L_1475 - .L_1474)
.L_1474:
        /*00a0*/ 	.word	0x00000000


	//----- nvinfo : EIATTR_CBANK_PARAM_SIZE
	.align		4
.L_1475:
        /*00a4*/ 	.byte	0x03, 0x19
        /*00a6*/ 	.short	0x00a0


	//----- nvinfo : EIATTR_PARAM_CBANK
	.align		4
        /*00a8*/ 	.byte	0x04, 0x0a
        /*00aa*/ 	.short	(.L_1477 - .L_1476)
	.align		4
.L_1476:
        /*00ac*/ 	.word	index@(.nv.constant0._Z35group_norm_nhwc_fwd_one_pass_kernelI11Fp16IOFp32WLi256ELi32ELi512EEv26Group_norm_nhwc_fwd_params)
        /*00b0*/ 	.short	0x0210
        /*00b2*/ 	.short	0x00a0


	//----- nvinfo : EIATTR_SW_WAR
	.align		4
.L_1477:
        /*00b4*/ 	.byte	0x04, 0x36
        /*00b6*/ 	.short	(.L_1479 - .L_1478)
.L_1478:
        /*00b8*/ 	.word	0x00000008
.L_1479:


//--------------------- .nv.info._Z35group_norm_nhwc_fwd_one_pass_kernelI11Fp16IOFp32WLi512ELi32ELi512EEv26Group_norm_nhwc_fwd_params --------------------------
	.section	.nv.info._Z35group_norm_nhwc_fwd_one_pass_kernelI11Fp16IOFp32WLi512ELi32ELi512EEv26Group_norm_nhwc_fwd_params,"",@"SHT_CUDA_INFO"
	.sectionflags	@""
	.align	4


	//----- nvinfo : EIATTR_CUDA_API_VERSION
	.align		4
        /*0000*/ 	.byte	0x04, 0x37
        /*0002*/ 	.short	(.L_1481 - .L_1480)
.L_1480:
        /*0004*/ 	.word	0x00000082


	//----- nvinfo : EIATTR_KPARAM_INFO
	.align		4
.L_1481:
        /*0008*/ 	.byte	0x04, 0x17
        /*000a*/ 	.short	(.L_1483 - .L_1482)
.L_1482:
        /*000c*/ 	.word	0x00000000
        /*0010*/ 	.short	0x0000
        /*0012*/ 	.short	0x0000
        /*0014*/ 	.byte	0x00, 0xf0, 0x81, 0x02


	//----- nvinfo : EIATTR_SPARSE_MMA_MASK
	.align		4
.L_1483:
        /*0018*/ 	.byte	0x03, 0x50
        /*001a*/ 	.short	0x0000


	//----- nvinfo : EIATTR_MAXREG_COUNT
	.align		4
        /*001c*/ 	.byte	0x03, 0x1b
        /*001e*/ 	.short	0x0080


	//----- nvinfo : EIATTR_NUM_BARRIERS
	.align		4
        /*0020*/ 	.byte	0x02, 0x4c
        /*0022*/ 	.byte	0x01
	.zero		1


	//----- nvinfo : EIATTR_MERCURY_ISA_VERSION
	.align		4
        /*0024*/ 	.byte	0x03, 0x5f
        /*0026*/ 	.short	0x0101


	//----- nvinfo : EIATTR_COOP_GROUP_MASK_REGIDS
	.align		4
        /*0028*/ 	.byte	0x04, 0x29
        /*002a*/ 	.short	(.L_1485 - .L_1484)


	//   ....[0]....
.L_1484:
        /*002c*/ 	.word	0xffffffff


	//   ....[1]....
        /*0030*/ 	.word	0xffffffff


	//   ....[2]....
        /*0034*/ 	.word	0xffffffff


	//   ....[3]....
        /*0038*/ 	.word	0xffffffff


	//   ....[4]....
        /*003c*/ 	.word	0xffffffff


	//   ....[5]....
        /*0040*/ 	.word	0xffffffff


	//   ....[6]....
        /*0044*/ 	.word	0xffffffff


	//   ....[7]....
        /*0048*/ 	.word	0xffffffff


	//   ....[8]....
        /*004c*/ 	.word	0xffffffff


	//   ....[9]....
        /*0050*/ 	.word	0xffffffff


	//----- nvinfo : EIATTR_COOP_GROUP_INSTR_OFFSETS
	.align		4
.L_1485:
        /*0054*/ 	.byte	0x04, 0x28
        /*0056*/ 	.short	(.L_1487 - .L_1486)


	//   ....[0]....
.L_1486:
        /*0058*/ 	.word	0x00001c40


	//   ....[1]....
        /*005c*/ 	.word	0x00001c50


	//   ....[2]....
        /*0060*/ 	.word	0x00001c90


	//   ....[3]....
        /*0064*/ 	.word	0x00001ca0


	//   ....[4]....
        /*0068*/ 	.word	0x00001ce0


	//   ....[5]....
        /*006c*/ 	.word	0x00001cf0


	//   ....[6]....
        /*0070*/ 	.word	0x00001d30


	//   ....[7]....
        /*0074*/ 	.word	0x00001d40


	//   ....[8]....
        /*0078*/ 	.word	0x00001d80


	//   ....[9]....
        /*007c*/ 	.word	0x00001d90


	//----- nvinfo : EIATTR_EXIT_INSTR_OFFSETS
	.align		4
.L_1487:
        /*0080*/ 	.byte	0x04, 0x1c
        /*0082*/ 	.short	(.L_1489 - .L_1488)


	//   ....[0]....
.L_1488:
        /*0084*/ 	.word	0x00000070


	//   ....[1]....
        /*0088*/ 	.word	0x00005bc0


	//----- nvinfo : EIATTR_MAX_THREADS
	.align		4
.L_1489:
        /*008c*/ 	.byte	0x04, 0x05
        /*008e*/ 	.short	(.L_1491 - .L_1490)
.L_1490:
        /*0090*/ 	.word	0x00000200
        /*0094*/ 	.word	0x00000001
        /*0098*/ 	.word	0x00000001


	//----- nvinfo : EIATTR_CRS_STACK_SIZE
	.align		4
.L_1491:
        /*009c*/ 	.byte	0x04, 0x1e
        /*009e*/ 	.short	(.L_1493 - .L_1492)
.L_1492:
        /*00a0*/ 	.word	0x00000000


	//----- nvinfo : EIATTR_CBANK_PARAM_SIZE
	.align		4
.L_1493:
        /*00a4*/ 	.byte	0x03, 0x19
        /*00a6*/ 	.short	0x00a0


	//----- nvinfo : EIATTR_PARAM_CBANK
	.align		4
        /*00a8*/ 	.byte	0x04, 0x0a
        /*00aa*/ 	.short	(.L_1495 - .L_1494)
	.align		4
.L_1494:
        /*00ac*/ 	.word	index@(.nv.constant0._Z35group_norm_nhwc_fwd_one_pass_kernelI11Fp16IOFp32WLi512ELi32ELi512EEv26Group_norm_nhwc_fwd_params)
        /*00b0*/ 	.short	0x0210
        /*00b2*/ 	.short	0x00a0


	//----- nvinfo : EIATTR_SW_WAR
	.align		4
.L_1495:
        /*00b4*/ 	.byte	0x04, 0x36
        /*00b6*/ 	.short	(.L_1497 - .L_1496)
.L_1496:
        /*00b8*/ 	.word	0x00000008
.L_1497:


//--------------------- .nv.info._Z35group_norm_nhwc_fwd_one_pass_kernelI11Fp16IOBf16WLi64ELi32ELi512EEv26Group_norm_nhwc_fwd_params --------------------------
	.section	.nv.info._Z35group_norm_nhwc_fwd_one_pass_kernelI11Fp16IOBf16WLi64ELi32ELi512EEv26Group_norm_nhwc_fwd_params,"",@"SHT_CUDA_INFO"
	.sectionflags	@""
	.align	4


	//----- nvinfo : EIATTR_CUDA_API_VERSION
	.align		4
        /*0000*/ 	.byte	0x04, 0x37
        /*0002*/ 	.short	(.L_1499 - .L_1498)
.L_1498:
        /*0004*/ 	.word	0x00000082


	//----- nvinfo : EIATTR_KPARAM_INFO
	.align		4
.L_1499:
        /*0008*/ 	.byte	0x04, 0x17
        /*000a*/ 	.short	(.L_1501 - .L_1500)
.L_1500:
        /*000c*/ 	.word	0x00000000
        /*0010*/ 	.short	0x0000
        /*0012*/ 	.short	0x0000
        /*0014*/ 	.byte	0x00, 0xf0, 0x81, 0x02


	//----- nvinfo : EIATTR_SPARSE_MMA_MASK
	.align		4
.L_1501:
        /*0018*/ 	.byte	0x03, 0x50
        /*001a*/ 	.short	0x0000


	//----- nvinfo : EIATTR_MAXREG_COUNT
	.align		4
        /*001c*/ 	.byte	0x03, 0x1b
        /*001e*/ 	.short	0x0080


	//----- nvinfo : EIATTR_NUM_BARRIERS
	.align		4
        /*0020*/ 	.byte	0x02, 0x4c
        /*0022*/ 	.byte	0x01
	.zero		1


	//----- nvinfo : EIATTR_MERCURY_ISA_VERSION
	.align		4
        /*0024*/ 	.byte	0x03, 0x5f
        /*0026*/ 	.short	0x0101


	//----- nvinfo : EIATTR_COOP_GROUP_MASK_REGIDS
	.align		4
        /*0028*/ 	.byte	0x04, 0x29
        /*002a*/ 	.short	(.L_1503 - .L_1502)


	//   ....[0]....
.L_1502:
        /*002c*/ 	.word	0xffffffff


	//   ....[1]....
        /*0030*/ 	.word	0xffffffff


	//   ....[2]....
        /*0034*/ 	.word	0xffffffff


	//   ....[3]....
        /*0038*/ 	.word	0xffffffff


	//   ....[4]....
        /*003c*/ 	.word	0xffffffff


	//   ....[5]....
        /*0040*/ 	.word	0xffffffff


	//   ....[6]....
        /*0044*/ 	.word	0xffffffff


	//   ....[7]....
        /*0048*/ 	.word	0xffffffff


	//   ....[8]....
        /*004c*/ 	.word	0xffffffff


	//   ....[9]....
        /*0050*/ 	.word	0xffffffff


	//----- nvinfo : EIATTR_COOP_GROUP_INSTR_OFFSETS
	.align		4
.L_1503:
        /*0054*/ 	.byte	0x04, 0x28
        /*0056*/ 	.short	(.L_1505 - .L_1504)


	//   ....[0]....
.L_1504:
        /*0058*/ 	.word	0x00000700


	//   ....[1]....
        /*005c*/ 	.word	0x00000710


	//   ....[2]....
        /*0060*/ 	.word	0x00000740


	//   ....[3]....
        /*0064*/ 	.word	0x00000760


	//   ....[4]....
        /*0068*/ 	.word	0x00000790


	//   ....[5]....
        /*006c*/ 	.word	0x000007b0


	//   ....[6]....
        /*0070*/ 	.word	0x000007e0


	//   ....[7]....
        /*0074*/ 	.word	0x00000800


	//   ....[8]....
        /*0078*/ 	.word	0x00000830


	//   ....[9]....
        /*007c*/ 	.word	0x00000850


	//----- nvinfo : EIATTR_EXIT_INSTR_OFFSETS
	.align		4
.L_1505:
        /*0080*/ 	.byte	0x04, 0x1c
        /*0082*/ 	.short	(.L_1507 - .L_1506)


	//   ....[0]....
.L_1506:
        /*0084*/ 	.word	0x00000060


	//   ....[1]....
        /*0088*/ 	.word	0x00001d40


	//----- nvinfo : EIATTR_MAX_THREADS
	.align		4
.L_1507:
        /*008c*/ 	.byte	0x04, 0x05
        /*008e*/ 	.short	(.L_1509 - .L_1508)
.L_1508:
        /*0090*/ 	.word	0x00000200
        /*0094*/ 	.word	0x00000001
        /*0098*/ 	.word	0x00000001


	//----- nvinfo : EIATTR_CRS_STACK_SIZE
	.align		4
.L_1509:
        /*009c*/ 	.byte	0x04, 0x1e
        /*009e*/ 	.short	(.L_1511 - .L_1510)
.L_1510:
        /*00a0*/ 	.word	0x00000000


	//----- nvinfo : EIATTR_CBANK_PARAM_SIZE
	.align		4
.L_1511:
        /*00a4*/ 	.byte	0x03, 0x19
        /*00a6*/ 	.short	0x00a0


	//----- nvinfo : EIATTR_PARAM_CBANK
	.align		4
        /*00a8*/ 	.byte	0x04, 0x0a
        /*00aa*/ 	.short	(.L_1513 - .L_1512)
	.align		4
.L_1512:
        /*00ac*/ 	.word	index@(.nv.constant0._Z35group_norm_nhwc_fwd_one_pass_kernelI11Fp16IOBf16WLi64ELi32ELi512EEv26Group_norm_nhwc_fwd_params)
        /*00b0*/ 	.short	0x0210
        /*00b2*/ 	.short	0x00a0


	//----- nvinfo : EIATTR_SW_WAR
	.align		4
.L_1513:
        /*00b4*/ 	.byte	0x04, 0x36
        /*00b6*/ 	.short	(.L_1515 - .L_1514)
.L_1514:
        /*00b8*/ 	.word	0x00000008
.L_1515:


//--------------------- .nv.info._Z35group_norm_nhwc_fwd_one_pass_kernelI11Fp16IOBf16WLi128ELi32ELi512EEv26Group_norm_nhwc_fwd_params --------------------------
	.section	.nv.info._Z35group_norm_nhwc_fwd_one_pass_kernelI11Fp16IOBf16WLi128ELi32ELi512EEv26Group_norm_nhwc_fwd_params,"",@"SHT_CUDA_INFO"
	.sectionflags	@""
	.align	4


	//----- nvinfo : EIATTR_CUDA_API_VERSION
	.align		4
        /*0000*/ 	.byte	0x04, 0x37
        /*0002*/ 	.short	(.L_1517 - .L_1516)
.L_1516:
        /*0004*/ 	.word	0x00000082


	//----- nvinfo : EIATTR_KPARAM_INFO
	.align		4
.L_1517:
        /*0008*/ 	.byte	0x04, 0x17
        /*000a*/ 	.short	(.L_1519 - .L_1518)
.L_1518:
        /*000c*/ 	.word	0x00000000
        /*0010*/ 	.short	0x0000
        /*0012*/ 	.short	0x0000
        /*0014*/ 	.byte	0x00, 0xf0, 0x81, 0x02


	//----- nvinfo : EIATTR_SPARSE_MMA_MASK
	.align		4
.L_1519:
        /*0018*/ 	.byte	0x03, 0x50
        /*001a*/ 	.short	0x0000


	//----- nvinfo : EIATTR_MAXREG_COUNT
	.align		4
        /*001c*/ 	.byte	0x03, 0x1b
        /*001e*/ 	.short	0x0080


	//----- nvinfo : EIATTR_NUM_BARRIERS
	.align		4
        /*0020*/ 	.byte	0x02, 0x4c
        /*0022*/ 	.byte	0x01
	.zero		1


	//----- nvinfo : EIATTR_MERCURY_ISA_VERSION
	.align		4
        /*0024*/ 	.byte	0x03, 0x5f
        /*0026*/ 	.short	0x0101


	//----- nvinfo : EIATTR_COOP_GROUP_MASK_REGIDS
	.align		4
        /*0028*/ 	.byte	0x04, 0x29
        /*002a*/ 	.short	(.L_1521 - .L_1520)


	//   ....[0]....
.L_1520:
        /*002c*/ 	.word	0xffffffff


	//   ....[1]....
        /*0030*/ 	.word	0xffffffff


	//   ....[2]....
        /*0034*/ 	.word	0xffffffff


	//   ....[3]....
        /*0038*/ 	.word	0xffffffff


	//   ....[4]....
        /*003c*/ 	.word	0xffffffff


	//   ....[5]....
        /*0040*/ 	.word	0xffffffff


	//   ....[6]....
        /*0044*/ 	.word	0xffffffff


	//   ....[7]....
        /*0048*/ 	.word	0xffffffff


	//   ....[8]....
        /*004c*/ 	.word	0xffffffff


	//   ....[9]....
        /*0050*/ 	.word	0xffffffff


	//----- nvinfo : EIATTR_COOP_GROUP_INSTR_OFFSETS
	.align		4
.L_1521:
        /*0054*/ 	.byte	0x04, 0x28
        /*0056*/ 	.short	(.L_1523 - .L_1522)


	//   ....[0]....
.L_1522:
        /*0058*/ 	.word	0x000009f0


	//   ....[1]....
        /*005c*/ 	.word	0x00000a00


	//   ....[2]....
        /*0060*/ 	.word	0x00000a30


	//   ....[3]....
        /*0064*/ 	.word	0x00000a40


	//   ....[4]....
        /*0068*/ 	.word	0x00000a80


	//   ....[5]....
        /*006c*/ 	.word	0x00000a90


	//   ....[6]....
        /*0070*/ 	.word	0x00000ad0


	//   ....[7]....
        /*0074*/ 	.word	0x00000ae0


	//   ....[8]....
        /*0078*/ 	.word	0x00000b30


	//   ....[9]....
        /*007c*/ 	.word	0x00000b40


	//----- nvinfo : EIATTR_EXIT_INSTR_OFFSETS
	.align		4
.L_1523:
        /*0080*/ 	.byte	0x04, 0x1c
        /*0082*/ 	.short	(.L_1525 - .L_1524)


	//   ....[0]....
.L_1524:
        /*0084*/ 	.word	0x00000060


	//   ....[1]....
        /*0088*/ 	.word	0x00002d60


	//----- nvinfo : EIATTR_MAX_THREADS
	.align		4
.L_1525:
        /*008c*/ 	.byte	0x04, 0x05
        /*008e*/ 	.short	(.L_1527 - .L_1526)
.L_1526:
        /*0090*/ 	.word	0x00000200
        /*0094*/ 	.word	0x00000001
        /*0098*/ 	.word	0x00000001


	//----- nvinfo : EIATTR_CRS_STACK_SIZE
	.align		4
.L_1527:
        /*009c*/ 	.byte	0x04, 0x1e
        /*009e*/ 	.short	(.L_1529 - .L_1528)
.L_1528:
        /*00a0*/ 	.word	0x00000000


	//----- nvinfo : EIATTR_CBANK_PARAM_SIZE
	.align		4
.L_1529:
        /*00a4*/ 	.byte	0x03, 0x19
        /*00a6*/ 	.short	0x00a0


	//----- nvinfo : EIATTR_PARAM_CBANK
	.align		4
        /*00a8*/ 	.byte	0x04, 0x0a
        /*00aa*/ 	.short	(.L_1531 - .L_1530)
	.align		4
.L_1530:
        /*00ac*/ 	.word	index@(.nv.constant0._Z35group_norm_nhwc_fwd_one_pass_kernelI11Fp16IOBf16WLi128ELi32ELi512EEv26Group_norm_nhwc_fwd_params)
        /*00b0*/ 	.short	0x0210
        /*00b2*/ 	.short	0x00a0


	//----- nvinfo : EIATTR_SW_WAR
	.align		4
.L_1531:
        /*00b4*/ 	.byte	0x04, 0x36
        /*00b6*/ 	.short	(.L_1533 - .L_1532)
.L_1532:
        /*00b8*/ 	.word	0x00000008
.L_1533:


//--------------------- .nv.info._Z35group_norm_nhwc_fwd_one_pass_kernelI11Fp16IOBf16WLi256ELi32ELi512EEv26Group_norm_nhwc_fwd_params --------------------------
	.section	.nv.info._Z35group_norm_nhwc_fwd_one_pass_kernelI11Fp16IOBf16WLi256ELi32ELi512EEv26Group_norm_nhwc_fwd_params,"",@"SHT_CUDA_INFO"
	.sectionflags	@""
	.align	4


	//----- nvinfo : EIATTR_CUDA_API_VERSION
	.align		4
        /*0000*/ 	.byte	0x04, 0x37
        /*0002*/ 	.short	(.L_1535 - .L_1534)
.L_1534:
        /*0004*/ 	.word	0x00000082


	//----- nvinfo : EIATTR_KPARAM_INFO
	.align		4
.L_1535:
        /*0008*/ 	.byte	0x04, 0x17
        /*000a*/ 	.short	(.L_1537 - .L_1536)
.L_1536:
        /*000c*/ 	.word	0x00000000
        /*0010*/ 	.short	0x0000
        /*0012*/ 	.short	0x0000
        /*0014*/ 	.byte	0x00, 0xf0, 0x81, 0x02


	//----- nvinfo : EIATTR_SPARSE_MMA_MASK
	.align		4
.L_1537:
        /*0018*/ 	.byte	0x03, 0x50
        /*001a*/ 	.short	0x0000


	//----- nvinfo : EIATTR_MAXREG_COUNT
	.align		4
        /*001c*/ 	.byte	0x03, 0x1b
        /*001e*/ 	.short	0x0080


	//----- nvinfo : EIATTR_NUM_BARRIERS
	.align		4
        /*0020*/ 	.byte	0x02, 0x4c
        /*0022*/ 	.byte	0x01
	.zero		1


	//----- nvinfo : EIATTR_MERCURY_ISA_VERSION
	.align		4
        /*0024*/ 	.byte	0x03, 0x5f
        /*0026*/ 	.short	0x0101


	//----- nvinfo : EIATTR_COOP_GROUP_MASK_REGIDS
	.align		4
        /*0028*/ 	.byte	0x04, 0x29
        /*002a*/ 	.short	(.L_1539 - .L_1538)


	//   ....[0]....
.L_1538:
        /*002c*/ 	.word	0xffffffff


	//   ....[1]....
        /*0030*/ 	.word	0xffffffff


	//   ....[2]....
        /*0034*/ 	.word	0xffffffff


	//   ....[3]....
        /*0038*/ 	.word	0xffffffff


	//   ....[4]....
        /*003c*/ 	.word	0xffffffff


	//   ....[5]....
        /*0040*/ 	.word	0xffffffff


	//   ....[6]....
        /*0044*/ 	.word	0xffffffff


	//   ....[7]....
        /*0048*/ 	.word	0xffffffff


	//   ....[8]....
        /*004c*/ 	.word	0xffffffff


	//   ....[9]....
        /*0050*/ 	.word	0xffffffff


	//----- nvinfo : EIATTR_COOP_GROUP_INSTR_OFFSETS
	.align		4
.L_1539:
        /*0054*/ 	.byte	0x04, 0x28
        /*0056*/ 	.short	(.L_1541 - .L_1540)


	//   ....[0]....
.L_1540:
        /*0058*/ 	.word	0x00001070


	//   ....[1]....
        /*005c*/ 	.word	0x00001080


	//   ....[2]....
        /*0060*/ 	.word	0x000010b0


	//   ....[3]....
        /*0064*/ 	.word	0x000010c0


	//   ....[4]....
        /*0068*/ 	.word	0x00001100


	//   ....[5]....
        /*006c*/ 	.word	0x00001110


	//   ....[6]....
        /*0070*/ 	.word	0x00001150


	//   ....[7]....
        /*0074*/ 	.word	0x00001160


	//   ....[8]....
        /*0078*/ 	.word	0x000011a0


	//   ....[9]....
        /*007c*/ 	.word	0x000011b0


	//----- nvinfo : EIATTR_EXIT_INSTR_OFFSETS
	.align		4
.L_1541:
        /*0080*/ 	.byte	0x04, 0x1c
        /*0082*/ 	.short	(.L_1543 - .L_1542)


	//   ....[0]....
.L_1542:
        /*0084*/ 	.word	0x00000070


	//   ....[1]....
        /*0088*/ 	.word	0x00003d30


	//----- nvinfo : EIATTR_MAX_THREADS
	.align		4
.L_1543:
        /*008c*/ 	.byte	0x04, 0x05
        /*008e*/ 	.short	(.L_1545 - .L_1544)
.L_1544:
        /*0090*/ 	.word	0x00000200
        /*0094*/ 	.word	0x00000001
        /*0098*/ 	.word	0x00000001


	//----- nvinfo : EIATTR_CRS_STACK_SIZE
	.align		4
.L_1545:
        /*009c*/ 	.byte	0x04, 0x1e
        /*009e*/ 	.short	(.L_1547 - .L_1546)
.L_1546:
        /*00a0*/ 	.word	0x00000000


	//----- nvinfo : EIATTR_CBANK_PARAM_SIZE
	.align		4
.L_1547:
        /*00a4*/ 	.byte	0x03, 0x19
        /*00a6*/ 	.short	0x00a0


	//----- nvinfo : EIATTR_PARAM_CBANK
	.align		4
        /*00a8*/ 	.byte	0x04, 0x0a
        /*00aa*/ 	.short	(.L_1549 - .L_1548)
	.align		4
.L_1548:
        /*00ac*/ 	.word	index@(.nv.constant0._Z35group_norm_nhwc_fwd_one_pass_kernelI11Fp16IOBf16WLi256ELi32ELi512EEv26Group_norm_nhwc_fwd_params)
        /*00b0*/ 	.short	0x0210
        /*00b2*/ 	.short	0x00a0


	//----- nvinfo : EIATTR_SW_WAR
	.align		4
.L_1549:
        /*00b4*/ 	.byte	0x04, 0x36
        /*00b6*/ 	.short	(.L_1551 - .L_1550)
.L_1550:
        /*00b8*/ 	.word	0x00000008
.L_1551:


//--------------------- .nv.info._Z35group_norm_nhwc_fwd_one_pass_kernelI11Fp16IOBf16WLi512ELi32ELi512EEv26Group_norm_nhwc_fwd_params --------------------------
	.section	.nv.info._Z35group_norm_nhwc_fwd_one_pass_kernelI11Fp16IOBf16WLi512ELi32ELi512EEv26Group_norm_nhwc_fwd_params,"",@"SHT_CUDA_INFO"
	.sectionflags	@""
	.align	4


	//----- nvinfo : EIATTR_CUDA_API_VERSION
	.align		4
        /*0000*/ 	.byte	0x04, 0x37
        /*0002*/ 	.short	(.L_1553 - .L_1552)
.L_1552:
        /*0004*/ 	.word	0x00000082


	//----- nvinfo : EIATTR_KPARAM_INFO
	.align		4
.L_1553:
        /*0008*/ 	.byte	0x04, 0x17
        /*000a*/ 	.short	(.L_1555 - .L_1554)
.L_1554:
        /*000c*/ 	.word	0x00000000
        /*0010*/ 	.short	0x0000
        /*0012*/ 	.short	0x0000
        /*0014*/ 	.byte	0x00, 0xf0, 0x81, 0x02


	//----- nvinfo : EIATTR_SPARSE_MMA_MASK
	.align		4
.L_1555:
        /*0018*/ 	.byte	0x03, 0x50
        /*001a*/ 	.short	0x0000


	//----- nvinfo : EIATTR_MAXREG_COUNT
	.align		4
        /*001c*/ 	.byte	0x03, 0x1b
        /*001e*/ 	.short	0x0080


	//----- nvinfo : EIATTR_NUM_BARRIERS
	.align		4
        /*0020*/ 	.byte	0x02, 0x4c
        /*0022*/ 	.byte	0x01
	.zero		1


	//----- nvinfo : EIATTR_MERCURY_ISA_VERSION
	.align		4
        /*0024*/ 	.byte	0x03, 0x5f
        /*0026*/ 	.short	0x0101


	//----- nvinfo : EIATTR_COOP_GROUP_MASK_REGIDS
	.align		4
        /*0028*/ 	.byte	0x04, 0x29
        /*002a*/ 	.short	(.L_1557 - .L_1556)


	//   ....[0]....
.L_1556:
        /*002c*/ 	.word	0xffffffff


	//   ....[1]....
        /*0030*/ 	.word	0xffffffff


	//   ....[2]....
        /*0034*/ 	.word	0xffffffff


	//   ....[3]....
        /*0038*/ 	.word	0xffffffff


	//   ....[4]....
        /*003c*/ 	.word	0xffffffff


	//   ....[5]....
        /*0040*/ 	.word	0xffffffff


	//   ....[6]....
        /*0044*/ 	.word	0xffffffff


	//   ....[7]....
        /*0048*/ 	.word	0xffffffff


	//   ....[8]....
        /*004c*/ 	.word	0xffffffff


	//   ....[9]....
        /*0050*/ 	.word	0xffffffff


	//----- nvinfo : EIATTR_COOP_GROUP_INSTR_OFFSETS
	.align		4
.L_1557:
        /*0054*/ 	.byte	0x04, 0x28
        /*0056*/ 	.short	(.L_1559 - .L_1558)


	//   ....[0]....
.L_1558:
        /*0058*/ 	.word	0x00001c40


	//   ....[1]....
        /*005c*/ 	.word	0x00001c50


	//   ....[2]....
        /*0060*/ 	.word	0x00001c90


	//   ....[3]....
        /*0064*/ 	.word	0x00001ca0


	//   ....[4]....
        /*0068*/ 	.word	0x00001ce0


	//   ....[5]....
        /*006c*/ 	.word	0x00001cf0


	//   ....[6]....
        /*0070*/ 	.word	0x00001d30


	//   ....[7]....
        /*0074*/ 	.word	0x00001d40


	//   ....[8]....
        /*0078*/ 	.word	0x00001d80


	//   ....[9]....
        /*007c*/ 	.word	0x00001d90


	//----- nvinfo : EIATTR_EXIT_INSTR_OFFSETS
	.align		4
.L_1559:
        /*0080*/ 	.byte	0x04, 0x1c
        /*0082*/ 	.short	(.L_1561 - .L_1560)


	//   ....[0]....
.L_1560:
        /*0084*/ 	.word	0x00000070


	//   ....[1]....
        /*0088*/ 	.word	0x00005c20


	//----- nvinfo : EIATTR_MAX_THREADS
	.align		4
.L_1561:
        /*008c*/ 	.byte	0x04, 0x05
        /*008e*/ 	.short	(.L_1563 - .L_1562)
.L_1562:
        /*0090*/ 	.word	0x00000200
        /*0094*/ 	.word	0x00000001
        /*0098*/ 	.word	0x00000001


	//----- nvinfo : EIATTR_CRS_STACK_SIZE
	.align		4
.L_1563:
        /*009c*/ 	.byte	0x04, 0x1e
        /*009e*/ 	.short	(.L_1565 - .L_1564)
.L_1564:
        /*00a0*/ 	.word	0x00000000


	//----- nvinfo : EIATTR_CBANK_PARAM_SIZE
	.align		4
.L_1565:
        /*00a4*/ 	.byte	0x03, 0x19
        /*00a6*/ 	.short	0x00a0


	//----- nvinfo : EIATTR_PARAM_CBANK
	.align		4
        /*00a8*/ 	.byte	0x04, 0x0a
        /*00aa*/ 	.short	(.L_1567 - .L_1566)
	.align		4
.L_1566:
        /*00ac*/ 	.word	index@(.nv.constant0._Z35group_norm_nhwc_fwd_one_pass_kernelI11Fp16IOBf16WLi512ELi32ELi512EEv26Group_norm_nhwc_fwd_params)
        /*00b0*/ 	.short	0x0210
        /*00b2*/ 	.short	0x00a0


	//----- nvinfo : EIATTR_SW_WAR
	.align		4
.L_1567:
        /*00b4*/ 	.byte	0x04, 0x36
        /*00b6*/ 	.short	(.L_1569 - .L_1568)
.L_1568:
        /*00b8*/ 	.word	0x00000008
.L_1569:


//--------------------- .nv.info._Z35group_norm_nhwc_fwd_one_pass_kernelI11Fp16IOFp16WLi64ELi32ELi512EEv26Group_norm_nhwc_fwd_params --------------------------
	.section	.nv.info._Z35group_norm_nhwc_fwd_one_pass_kernelI11Fp16IOFp16WLi64ELi32ELi512EEv26Group_norm_nhwc_fwd_params,"",@"SHT_CUDA_INFO"
	.sectionflags	@""
	.align	4


	//----- nvinfo : EIATTR_CUDA_API_VERSION
	.align		4
        /*0000*/ 	.byte	0x04, 0x37
        /*0002*/ 	.short	(.L_1571 - .L_1570)
.L_1570:
        /*0004*/ 	.word	0x00000082


	//----- nvinfo : EIATTR_KPARAM_INFO
	.align		4
.L_1571:
        /*0008*/ 	.byte	0x04, 0x17
        /*000a*/ 	.short	(.L_1573 - .L_1572)
.L_1572:
        /*000c*/ 	.word	0x00000000
        /*0010*/ 	.short	0x0000
        /*0012*/ 	.short	0x0000
        /*0014*/ 	.byte	0x00, 0xf0, 0x81, 0x02


	//----- nvinfo : EIATTR_SPARSE_MMA_MASK
	.align		4
.L_1573:
        /*0018*/ 	.byte	0x03, 0x50
        /*001a*/ 	.short	0x0000


	//----- nvinfo : EIATTR_MAXREG_COUNT
	.align		4
        /*001c*/ 	.byte	0x03, 0x1b
        /*001e*/ 	.short	0x0080


	//----- nvinfo : EIATTR_NUM_BARRIERS
	.align		4
        /*0020*/ 	.byte	0x02, 0x4c
        /*0022*/ 	.byte	0x01
	.zero		1


	//----- nvinfo : EIATTR_MERCURY_ISA_VERSION
	.align		4
        /*0024*/ 	.byte	0x03, 0x5f
        /*0026*/ 	.short	0x0101


	//----- nvinfo : EIATTR_COOP_GROUP_MASK_REGIDS
	.align		4
        /*0028*/ 	.byte	0x04, 0x29
        /*002a*/ 	.short	(.L_1575 - .L_1574)


	//   ....[0]....
.L_1574:
        /*002c*/ 	.word	0xffffffff


	//   ....[1]....
        /*0030*/ 	.word	0xffffffff


	//   ....[2]....
        /*0034*/ 	.word	0xffffffff


	//   ....[3]....
        /*0038*/ 	.word	0xffffffff


	//   ....[4]....
        /*003c*/ 	.word	0xffffffff


	//   ....[5]....
        /*0040*/ 	.word	0xffffffff


	//   ....[6]....
        /*0044*/ 	.word	0xffffffff


	//   ....[7]....
        /*0048*/ 	.word	0xffffffff


	//   ....[8]....
        /*004c*/ 	.word	0xffffffff


	//   ....[9]....
        /*0050*/ 	.word	0xffffffff


	//----- nvinfo : EIATTR_COOP_GROUP_INSTR_OFFSETS
	.align		4
.L_1575:
        /*0054*/ 	.byte	0x04, 0x28
        /*0056*/ 	.short	(.L_1577 - .L_1576)


	//   ....[0]....
.L_1576:
        /*0058*/ 	.word	0x00000700


	//   ....[1]....
        /*005c*/ 	.word	0x00000710


	//   ....[2]....
        /*0060*/ 	.word	0x00000740


	//   ....[3]....
        /*0064*/ 	.word	0x00000760


	//   ....[4]....
        /*0068*/ 	.word	0x00000790


	//   ....[5]....
        /*006c*/ 	.word	0x000007b0


	//   ....[6]....
        /*0070*/ 	.word	0x000007e0


	//   ....[7]....
        /*0074*/ 	.word	0x00000800


	//   ....[8]....
        /*0078*/ 	.word	0x00000830


	//   ....[9]....
        /*007c*/ 	.word	0x00000850


	//----- nvinfo : EIATTR_EXIT_INSTR_OFFSETS
	.align		4
.L_1577:
        /*0080*/ 	.byte	0x04, 0x1c
        /*0082*/ 	.short	(.L_1579 - .L_1578)


	//   ....[0]....
.L_1578:
        /*0084*/ 	.word	0x00000060


	//   ....[1]....
        /*0088*/ 	.word	0x00001d40


	//----- nvinfo : EIATTR_MAX_THREADS
	.align		4
.L_1579:
        /*008c*/ 	.byte	0x04, 0x05
        /*008e*/ 	.short	(.L_1581 - .L_1580)
.L_1580:
        /*0090*/ 	.word	0x00000200
        /*0094*/ 	.word	0x00000001
        /*0098*/ 	.word	0x00000001


	//----- nvinfo : EIATTR_CRS_STACK_SIZE
	.align		4
.L_1581:
        /*009c*/ 	.byte	0x04, 0x1e
        /*009e*/ 	.short	(.L_1583 - .L_1582)
.L_1582:
        /*00a0*/ 	.word	0x00000000


	//----- nvinfo : EIATTR_CBANK_PARAM_SIZE
	.align		4
.L_1583:
        /*00a4*/ 	.byte	0x03, 0x19
        /*00a6*/ 	.short	0x00a0


	//----- nvinfo : EIATTR_PARAM_CBANK
	.align		4
        /*00a8*/ 	.byte	0x04, 0x0a
        /*00aa*/ 	.short	(.L_1585 - .L_1584)
	.align		4
.L_1584:
        /*00ac*/ 	.word	index@(.nv.constant0._Z35group_norm_nhwc_fwd_one_pass_kernelI11Fp16IOFp16WLi64ELi32ELi512EEv26Group_norm_nhwc_fwd_params)
        /*00b0*/ 	.short	0x0210
        /*00b2*/ 	.short	0x00a0


	//----- nvinfo : EIATTR_SW_WAR
	.align		4
.L_1585:
        /*00b4*/ 	.byte	0x04, 0x36
        /*00b6*/ 	.short	(.L_1587 - .L_1586)
.L_1586:
        /*00b8*/ 	.word	0x00000008
.L_1587:


//--------------------- .nv.info._Z35group_norm_nhwc_fwd_one_pass_kernelI11Fp16IOFp16WLi128ELi32ELi512EEv26Group_norm_nhwc_fwd_params --------------------------
	.section	.nv.info._Z35group_norm_nhwc_fwd_one_pass_kernelI11Fp16IOFp16WLi128ELi32ELi512EEv26Group_norm_nhwc_fwd_params,"",@"SHT_CUDA_INFO"
	.sectionflags	@""
	.align	4


	//----- nvinfo : EIATTR_CUDA_API_VERSION
	.align		4
        /*0000*/ 	.byte	0x04, 0x37
        /*0002*/ 	.short	(.L_1589 - .L_1588)
.L_1588:
        /*0004*/ 	.word	0x00000082


	//----- nvinfo : EIATTR_KPARAM_INFO
	.align		4
.L_1589:
        /*0008*/ 	.byte	0x04, 0x17
        /*000a*/ 	.short	(.L_1591 - .L_1590)
.L_1590:
        /*000c*/ 	.word	0x00000000
        /*0010*/ 	.short	0x0000
        /*0012*/ 	.short	0x0000
        /*0014*/ 	.byte	0x00, 0xf0, 0x81, 0x02


	//----- nvinfo : EIATTR_SPARSE_MMA_MASK
	.align		4
.L_1591:
        /*0018*/ 	.byte	0x03, 0x50
        /*001a*/ 	.short	0x0000


	//----- nvinfo : EIATTR_MAXREG_COUNT
	.align		4
        /*001c*/ 	.byte	0x03, 0x1b
        /*001e*/ 	.short	0x0080


	//----- nvinfo : EIATTR_NUM_BARRIERS
	.align		4
        /*0020*/ 	.byte	0x02, 0x4c
        /*0022*/ 	.byte	0x01
	.zero		1


	//----- nvinfo : EIATTR_MERCURY_ISA_VERSION
	.align		4
        /*0024*/ 	.byte	0x03, 0x5f
        /*0026*/ 	.short	0x0101


	//----- nvinfo : EIATTR_COOP_GROUP_MASK_REGIDS
	.align		4
        /*0028*/ 	.byte	0x04, 0x29
        /*002a*/ 	.short	(.L_1593 - .L_1592)


	//   ....[0]....
.L_1592:
        /*002c*/ 	.word	0xffffffff


	//   ....[1]....
        /*0030*/ 	.word	0xffffffff


	//   ....[2]....
        /*0034*/ 	.word	0xffffffff


	//   ....[3]....
        /*0038*/ 	.word	0xffffffff


	//   ....[4]....
        /*003c*/ 	.word	0xffffffff


	//   ....[5]....
        /*0040*/ 	.word	0xffffffff


	//   ....[6]....
        /*0044*/ 	.word	0xffffffff


	//   ....[7]....
        /*0048*/ 	.word	0xffffffff


	//   ....[8]....
        /*004c*/ 	.word	0xffffffff


	//   ....[9]....
        /*0050*/ 	.word	0xffffffff


	//----- nvinfo : EIATTR_COOP_GROUP_INSTR_OFFSETS
	.align		4
.L_1593:
        /*0054*/ 	.byte	0x04, 0x28
        /*0056*/ 	.short	(.L_1595 - .L_1594)


	//   ....[0]....
.L_1594:
        /*0058*/ 	.word	0x000009f0


	//   ....[1]....
        /*005c*/ 	.word	0x00000a00


	//   ....[2]....
        /*0060*/ 	.word	0x00000a30


	//   ....[3]....
        /*0064*/ 	.word	0x00000a40


	//   ....[4]....
        /*0068*/ 	.word	0x00000a80


	//   ....[5]....
        /*006c*/ 	.word	0x00000a90


	//   ....[6]....
        /*0070*/ 	.word	0x00000ad0


	//   ....[7]....
        /*0074*/ 	.word	0x00000ae0


	//   ....[8]....
        /*0078*/ 	.word	0x00000b30


	//   ....[9]....
        /*007c*/ 	.word	0x00000b40


	//----- nvinfo : EIATTR_EXIT_INSTR_OFFSETS
	.align		4
.L_1595:
        /*0080*/ 	.byte	0x04, 0x1c
        /*0082*/ 	.short	(.L_1597 - .L_1596)


	//   ....[0]....
.L_1596:
        /*0084*/ 	.word	0x00000060


	//   ....[1]....
        /*0088*/ 	.word	0x00002d60


	//----- nvinfo : EIATTR_MAX_THREADS
	.align		4
.L_1597:
        /*008c*/ 	.byte	0x04, 0x05
        /*008e*/ 	.short	(.L_1599 - .L_1598)
.L_1598:
        /*0090*/ 	.word	0x00000200
        /*0094*/ 	.word	0x00000001
        /*0098*/ 	.word	0x00000001


	//----- nvinfo : EIATTR_CRS_STACK_SIZE
	.align		4
.L_1599:
        /*009c*/ 	.byte	0x04, 0x1e
        /*009e*/ 	.short	(.L_1601 - .L_1600)
.L_1600:
        /*00a0*/ 	.word	0x00000000


	//----- nvinfo : EIATTR_CBANK_PARAM_SIZE
	.align		4
.L_1601:
        /*00a4*/ 	.byte	0x03, 0x19
        /*00a6*/ 	.short	0x00a0


	//----- nvinfo : EIATTR_PARAM_CBANK
	.align		4
        /*00a8*/ 	.byte	0x04, 0x0a
        /*00aa*/ 	.short	(.L_1603 - .L_1602)
	.align		4
.L_1602:
        /*00ac*/ 	.word	index@(.nv.constant0._Z35group_norm_nhwc_fwd_one_pass_kernelI11Fp16IOFp16WLi128ELi32ELi512EEv26Group_norm_nhwc_fwd_params)
        /*00b0*/ 	.short	0x0210
        /*00b2*/ 	.short	0x00a0


	//----- nvinfo : EIATTR_SW_WAR
	.align		4
.L_1603:
        /*00b4*/ 	.byte	0x04, 0x36
        /*00b6*/ 	.short	(.L_1605 - .L_1604)
.L_1604:
        /*00b8*/ 	.word	0x00000008
.L_1605:


//--------------------- .nv.info._Z35group_norm_nhwc_fwd_one_pass_kernelI11Fp16IOFp16WLi256ELi32ELi512EEv26Group_norm_nhwc_fwd_params --------------------------
	.section	.nv.info._Z35group_norm_nhwc_fwd_one_pass_kernelI11Fp16IOFp16WLi256ELi32ELi512EEv26Group_norm_nhwc_fwd_params,"",@"SHT_CUDA_INFO"
	.sectionflags	@""
	.align	4


	//----- nvinfo : EIATTR_CUDA_API_VERSION
	.align		4
        /*0000*/ 	.byte	0x04, 0x37
        /*0002*/ 	.short	(.L_1607 - .L_1606)
.L_1606:
        /*0004*/ 	.word	0x00000082


	//----- nvinfo : EIATTR_KPARAM_INFO
	.align		4
.L_1607:
        /*0008*/ 	.byte	0x04, 0x17
        /*000a*/ 	.short	(.L_1609 - .L_1608)
.L_1608:
        /*000c*/ 	.word	0x00000000
        /*0010*/ 	.short	0x0000
        /*0012*/ 	.short	0x0000
        /*0014*/ 	.byte	0x00, 0xf0, 0x81, 0x02


	//----- nvinfo : EIATTR_SPARSE_MMA_MASK
	.align		4
.L_1609:
        /*0018*/ 	.byte	0x03, 0x50
        /*001a*/ 	.short	0x0000


	//----- nvinfo : EIATTR_MAXREG_COUNT
	.align		4
        /*001c*/ 	.byte	0x03, 0x1b
        /*001e*/ 	.short	0x0080


	//----- nvinfo : EIATTR_NUM_BARRIERS
	.align		4
        /*0020*/ 	.byte	0x02, 0x4c
        /*0022*/ 	.byte	0x01
	.zero		1


	//----- nvinfo : EIATTR_MERCURY_ISA_VERSION
	.align		4
        /*0024*/ 	.byte	0x03, 0x5f
        /*0026*/ 	.short	0x0101


	//----- nvinfo : EIATTR_COOP_GROUP_MASK_REGIDS
	.align		4
        /*0028*/ 	.byte	0x04, 0x29
        /*002a*/ 	.short	(.L_1611 - .L_1610)


	//   ....[0]....
.L_1610:
        /*002c*/ 	.word	0xffffffff


	//   ....[1]....
        /*0030*/ 	.word	0xffffffff


	//   ....[2]....
        /*0034*/ 	.word	0xffffffff


	//   ....[3]....
        /*0038*/ 	.word	0xffffffff


	//   ....[4]....
        /*003c*/ 	.word	0xffffffff


	//   ....[5]....
        /*0040*/ 	.word	0xffffffff


	//   ....[6]....
        /*0044*/ 	.word	0xffffffff


	//   ....[7]....
        /*0048*/ 	.word	0xffffffff


	//   ....[8]....
        /*004c*/ 	.word	0xffffffff


	//   ....[9]....
        /*0050*/ 	.word	0xffffffff


	//----- nvinfo : EIATTR_COOP_GROUP_INSTR_OFFSETS
	.align		4
.L_1611:
        /*0054*/ 	.byte	0x04, 0x28
        /*0056*/ 	.short	(.L_1613 - .L_1612)


	//   ....[0]....
.L_1612:
        /*0058*/ 	.word	0x00001070


	//   ....[1]....
        /*005c*/ 	.word	0x00001080


	//   ....[2]....
        /*0060*/ 	.word	0x000010b0


	//   ....[3]....
        /*0064*/ 	.word	0x000010c0


	//   ....[4]....
        /*0068*/ 	.word	0x00001100


	//   ....[5]....
        /*006c*/ 	.word	0x00001110


	//   ....[6]....
        /*0070*/ 	.word	0x00001150


	//   ....[7]....
        /*0074*/ 	.word	0x00001160


	//   ....[8]....
        /*0078*/ 	.word	0x000011a0


	//   ....[9]....
        /*007c*/ 	.word	0x000011b0


	//----- nvinfo : EIATTR_EXIT_INSTR_OFFSETS
	.align		4
.L_1613:
        /*0080*/ 	.byte	0x04, 0x1c
        /*0082*/ 	.short	(.L_1615 - .L_1614)


	//   ....[0]....
.L_1614:
        /*0084*/ 	.word	0x00000070


	//   ....[1]....
        /*0088*/ 	.word	0x00003d30


	//----- nvinfo : EIATTR_MAX_THREADS
	.align		4
.L_1615:
        /*008c*/ 	.byte	0x04, 0x05
        /*008e*/ 	.short	(.L_1617 - .L_1616)
.L_1616:
        /*0090*/ 	.word	0x00000200
        /*0094*/ 	.word	0x00000001
        /*0098*/ 	.word	0x00000001


	//----- nvinfo : EIATTR_CRS_STACK_SIZE
	.align		4
.L_1617:
        /*009c*/ 	.byte	0x04, 0x1e
        /*009e*/ 	.short	(.L_1619 - .L_1618)
.L_1618:
        /*00a0*/ 	.word	0x00000000


	//----- nvinfo : EIATTR_CBANK_PARAM_SIZE
	.align		4
.L_1619:
        /*00a4*/ 	.byte	0x03, 0x19
        /*00a6*/ 	.short	0x00a0


	//----- nvinfo : EIATTR_PARAM_CBANK
	.align		4
        /*00a8*/ 	.byte	0x04, 0x0a
        /*00aa*/ 	.short	(.L_1621 - .L_1620)
	.align		4
.L_1620:
        /*00ac*/ 	.word	index@(.nv.constant0._Z35group_norm_nhwc_fwd_one_pass_kernelI11Fp16IOFp16WLi256ELi32ELi512EEv26Group_norm_nhwc_fwd_params)
        /*00b0*/ 	.short	0x0210
        /*00b2*/ 	.short	0x00a0


	//----- nvinfo : EIATTR_SW_WAR
	.align		4
.L_1621:
        /*00b4*/ 	.byte	0x04, 0x36
        /*00b6*/ 	.short	(.L_1623 - .L_1622)
.L_1622:
        /*00b8*/ 	.word	0x00000008
.L_1623:


//--------------------- .nv.info._Z35group_norm_nhwc_fwd_one_pass_kernelI11Fp16IOFp16WLi512ELi32ELi512EEv26Group_norm_nhwc_fwd_params --------------------------
	.section	.nv.info._Z35group_norm_nhwc_fwd_one_pass_kernelI11Fp16IOFp16WLi512ELi32ELi512EEv26Group_norm_nhwc_fwd_params,"",@"SHT_CUDA_INFO"
	.sectionflags	@""
	.align	4


	//----- nvinfo : EIATTR_CUDA_API_VERSION
	.align		4
        /*0000*/ 	.byte	0x04, 0x37
        /*0002*/ 	.short	(.L_1625 - .L_1624)
.L_1624:
        /*0004*/ 	.word	0x00000082


	//----- nvinfo : EIATTR_KPARAM_INFO
	.align		4
.L_1625:
        /*0008*/ 	.byte	0x04, 0x17
        /*000a*/ 	.short	(.L_1627 - .L_1626)
.L_1626:
        /*000c*/ 	.word	0x00000000
        /*0010*/ 	.short	0x0000
        /*0012*/ 	.short	0x0000
        /*0014*/ 	.byte	0x00, 0xf0, 0x81, 0x02


	//----- nvinfo : EIATTR_SPARSE_MMA_MASK
	.align		4
.L_1627:
        /*0018*/ 	.byte	0x03, 0x50
        /*001a*/ 	.short	0x0000


	//----- nvinfo : EIATTR_MAXREG_COUNT
	.align		4
        /*001c*/ 	.byte	0x03, 0x1b
        /*001e*/ 	.short	0x0080


	//----- nvinfo : EIATTR_NUM_BARRIERS
	.align		4
        /*0020*/ 	.byte	0x02, 0x4c
        /*0022*/ 	.byte	0x01
	.zero		1


	//----- nvinfo : EIATTR_MERCURY_ISA_VERSION
	.align		4
        /*0024*/ 	.byte	0x03, 0x5f
        /*0026*/ 	.short	0x0101


	//----- nvinfo : EIATTR_COOP_GROUP_MASK_REGIDS
	.align		4
        /*0028*/ 	.byte	0x04, 0x29
        /*002a*/ 	.short	(.L_1629 - .L_1628)


	//   ....[0]....
.L_1628:
        /*002c*/ 	.word	0xffffffff


	//   ....[1]....
        /*0030*/ 	.word	0xffffffff


	//   ....[2]....
        /*0034*/ 	.word	0xffffffff


	//   ....[3]....
        /*0038*/ 	.word	0xffffffff


	//   ....[4]....
        /*003c*/ 	.word	0xffffffff


	//   ....[5]....
        /*0040*/ 	.word	0xffffffff


	//   ....[6]....
        /*0044*/ 	.word	0xffffffff


	//   ....[7]....
        /*0048*/ 	.word	0xffffffff


	//   ....[8]....
        /*004c*/ 	.word	0xffffffff


	//   ....[9]....
        /*0050*/ 	.word	0xffffffff


	//----- nvinfo : EIATTR_COOP_GROUP_INSTR_OFFSETS
	.align		4
.L_1629:
        /*0054*/ 	.byte	0x04, 0x28
        /*0056*/ 	.short	(.L_1631 - .L_1630)


	//   ....[0]....
.L_1630:
        /*0058*/ 	.word	0x00001c40


	//   ....[1]....
        /*005c*/ 	.word	0x00001c50


	//   ....[2]....
        /*0060*/ 	.word	0x00001c90


	//   ....[3]....
        /*0064*/ 	.word	0x00001ca0


	//   ....[4]....
        /*0068*/ 	.word	0x00001ce0


	//   ....[5]....
        /*006c*/ 	.word	0x00001cf0


	//   ....[6]....
        /*0070*/ 	.word	0x00001d30


	//   ....[7]....
        /*0074*/ 	.word	0x00001d40


	//   ....[8]....
        /*0078*/ 	.word	0x00001d80


	//   ....[9]....
        /*007c*/ 	.word	0x00001d90


	//----- nvinfo : EIATTR_EXIT_INSTR_OFFSETS
	.align		4
.L_1631:
        /*0080*/ 	.byte	0x04, 0x1c
        /*0082*/ 	.short	(.L_1633 - .L_1632)


	//   ....[0]....
.L_1632:
        /*0084*/ 	.word	0x00000070


	//   ....[1]....
        /*0088*/ 	.word	0x00005c20


	//----- nvinfo : EIATTR_MAX_THREADS
	.align		4
.L_1633:
        /*008c*/ 	.byte	0x04, 0x05
        /*008e*/ 	.short	(.L_1635 - .L_1634)
.L_1634:
        /*0090*/ 	.word	0x00000200
        /*0094*/ 	.word	0x00000001
        /*0098*/ 	.word	0x00000001


	//----- nvinfo : EIATTR_CRS_STACK_SIZE
	.align		4
.L_1635:
        /*009c*/ 	.byte	0x04, 0x1e
        /*009e*/ 	.short	(.L_1637 - .L_1636)
.L_1636:
        /*00a0*/ 	.word	0x00000000


	//----- nvinfo : EIATTR_CBANK_PARAM_SIZE
	.align		4
.L_1637:
        /*00a4*/ 	.byte	0x03, 0x19
        /*00a6*/ 	.short	0x00a0


	//----- nvinfo : EIATTR_PARAM_CBANK
	.align		4
        /*00a8*/ 	.byte	0x04, 0x0a
        /*00aa*/ 	.short	(.L_1639 - .L_1638)
	.align		4
.L_1638:
        /*00ac*/ 	.word	index@(.nv.constant0._Z35group_norm_nhwc_fwd_one_pass_kernelI11Fp16IOFp16WLi512ELi32ELi512EEv26Group_norm_nhwc_fwd_params)
        /*00b0*/ 	.short	0x0210
        /*00b2*/ 	.short	0x00a0


	//----- nvinfo : EIATTR_SW_WAR
	.align		4
.L_1639:
        /*00b4*/ 	.byte	0x04, 0x36
        /*00b6*/ 	.short	(.L_1641 - .L_1640)
.L_1640:
        /*00b8*/ 	.word	0x00000008
.L_1641:


//--------------------- .nv.info._Z35group_norm_nhwc_fwd_one_pass_kernelI11Fp32IOFp32WLi64ELi32ELi512EEv26Group_norm_nhwc_fwd_params --------------------------
	.section	.nv.info._Z35group_norm_nhwc_fwd_one_pass_kernelI11Fp32IOFp32WLi64ELi32ELi512EEv26Group_norm_nhwc_fwd_params,"",@"SHT_CUDA_INFO"
	.sectionflags	@""
	.align	4


	//----- nvinfo : EIATTR_CUDA_API_VERSION
	.align		4
        /*0000*/ 	.byte	0x04, 0x37
        /*0002*/ 	.short	(.L_1643 - .L_1642)
.L_1642:
        /*0004*/ 	.word	0x00000082


	//----- nvinfo : EIATTR_KPARAM_INFO
	.align		4
.L_1643:
        /*0008*/ 	.byte	0x04, 0x17
        /*000a*/ 	.short	(.L_1645 - .L_1644)
.L_1644:
        /*000c*/ 	.word	0x00000000
        /*0010*/ 	.short	0x0000
        /*0012*/ 	.short	0x0000
        /*0014*/ 	.byte	0x00, 0xf0, 0x81, 0x02


	//----- nvinfo : EIATTR_SPARSE_MMA_MASK
	.align		4
.L_1645:
        /*0018*/ 	.byte	0x03, 0x50
        /*001a*/ 	.short	0x0000


	//----- nvinfo : EIATTR_MAXREG_COUNT
	.align		4
        /*001c*/ 	.byte	0x03, 0x1b
        /*001e*/ 	.short	0x0080


	//----- nvinfo : EIATTR_NUM_BARRIERS
	.align		4
        /*0020*/ 	.byte	0x02, 0x4c
        /*0022*/ 	.byte	0x01
	.zero		1


	//----- nvinfo : EIATTR_MERCURY_ISA_VERSION
	.align		4
        /*0024*/ 	.byte	0x03, 0x5f
        /*0026*/ 	.short	0x0101


	//----- nvinfo : EIATTR_COOP_GROUP_MASK_REGIDS
	.align		4
        /*0028*/ 	.byte	0x04, 0x29
        /*002a*/ 	.short	(.L_1647 - .L_1646)


	//   ....[0]....
.L_1646:
        /*002c*/ 	.word	0xffffffff


	//   ....[1]....
        /*0030*/ 	.word	0xffffffff


	//   ....[2]....
        /*0034*/ 	.word	0xffffffff


	//   ....[3]....
        /*0038*/ 	.word	0xffffffff


	//   ....[4]....
        /*003c*/ 	.word	0xffffffff


	//   ....[5]....
        /*0040*/ 	.word	0xffffffff


	//   ....[6]....
        /*0044*/ 	.word	0xffffffff


	//   ....[7]....
        /*0048*/ 	.word	0xffffffff


	//   ....[8]....
        /*004c*/ 	.word	0xffffffff


	//   ....[9]....
        /*0050*/ 	.word	0xffffffff


	//----- nvinfo : EIATTR_COOP_GROUP_INSTR_OFFSETS
	.align		4
.L_1647:
        /*0054*/ 	.byte	0x04, 0x28
        /*0056*/ 	.short	(.L_1649 - .L_1648)


	//   ....[0]....
.L_1648:
        /*0058*/ 	.word	0x000006c0


	//   ....[1]....
        /*005c*/ 	.word	0x000006d0


	//   ....[2]....
        /*0060*/ 	.word	0x00000700


	//   ....[3]....
        /*0064*/ 	.word	0x00000720


	//   ....[4]....
        /*0068*/ 	.word	0x00000750


	//   ....[5]....
        /*006c*/ 	.word	0x00000770


	//   ....[6]....
        /*0070*/ 	.word	0x000007a0


	//   ....[7]....
        /*0074*/ 	.word	0x000007c0


	//   ....[8]....
        /*0078*/ 	.word	0x000007f0


	//   ....[9]....
        /*007c*/ 	.word	0x00000810


	//----- nvinfo : EIATTR_EXIT_INSTR_OFFSETS
	.align		4
.L_1649:
        /*0080*/ 	.byte	0x04, 0x1c
        /*0082*/ 	.short	(.L_1651 - .L_1650)


	//   ....[0]....
.L_1650:
        /*0084*/ 	.word	0x00000060


	//   ....[1]....
        /*0088*/ 	.word	0x00001c70


	//----- nvinfo : EIATTR_MAX_THREADS
	.align		4
.L_1651:
        /*008c*/ 	.byte	0x04, 0x05
        /*008e*/ 	.short	(.L_1653 - .L_1652)
.L_1652:
        /*0090*/ 	.word	0x00000200
        /*0094*/ 	.word	0x00000001
        /*0098*/ 	.word	0x00000001


	//----- nvinfo : EIATTR_CRS_STACK_SIZE
	.align		4
.L_1653:
        /*009c*/ 	.byte	0x04, 0x1e
        /*009e*/ 	.short	(.L_1655 - .L_1654)
.L_1654:
        /*00a0*/ 	.word	0x00000000


	//----- nvinfo : EIATTR_CBANK_PARAM_SIZE
	.align		4
.L_1655:
        /*00a4*/ 	.byte	0x03, 0x19
        /*00a6*/ 	.short	0x00a0


	//----- nvinfo : EIATTR_PARAM_CBANK
	.align		4
        /*00a8*/ 	.byte	0x04, 0x0a
        /*00aa*/ 	.short	(.L_1657 - .L_1656)
	.align		4
.L_1656:
        /*00ac*/ 	.word	index@(.nv.constant0._Z35group_norm_nhwc_fwd_one_pass_kernelI11Fp32IOFp32WLi64ELi32ELi512EEv26Group_norm_nhwc_fwd_params)
        /*00b0*/ 	.short	0x0210
        /*00b2*/ 	.short	0x00a0


	//----- nvinfo : EIATTR_SW_WAR
	.align		4
.L_1657:
        /*00b4*/ 	.byte	0x04, 0x36
        /*00b6*/ 	.short	(.L_1659 - .L_1658)
.L_1658:
        /*00b8*/ 	.word	0x00000008
.L_1659:


//--------------------- .nv.info._Z35group_norm_nhwc_fwd_one_pass_kernelI11Fp32IOFp32WLi128ELi32ELi512EEv26Group_norm_nhwc_fwd_params --------------------------
	.section	.nv.info._Z35group_norm_nhwc_fwd_one_pass_kernelI11Fp32IOFp32WLi128ELi32ELi512EEv26Group_norm_nhwc_fwd_params,"",@"SHT_CUDA_INFO"
	.sectionflags	@""
	.align	4


	//----- nvinfo : EIATTR_CUDA_API_VERSION
	.align		4
        /*0000*/ 	.byte	0x04, 0x37
        /*0002*/ 	.short	(.L_1661 - .L_1660)
.L_1660:
        /*0004*/ 	.word	0x00000082


	//----- nvinfo : EIATTR_KPARAM_INFO
	.align		4
.L_1661:
        /*0008*/ 	.byte	0x04, 0x17
        /*000a*/ 	.short	(.L_1663 - .L_1662)
.L_1662:
        /*000c*/ 	.word	0x00000000
        /*0010*/ 	.short	0x0000
        /*0012*/ 	.short	0x0000
        /*0014*/ 	.byte	0x00, 0xf0, 0x81, 0x02


	//----- nvinfo : EIATTR_SPARSE_MMA_MASK
	.align		4
.L_1663:
        /*0018*/ 	.byte	0x03, 0x50
        /*001a*/ 	.short	0x0000


	//----- nvinfo : EIATTR_MAXREG_COUNT
	.align		4
        /*001c*/ 	.byte	0x03, 0x1b
        /*001e*/ 	.short	0x0080


	//----- nvinfo : EIATTR_NUM_BARRIERS
	.align		4
        /*0020*/ 	.byte	0x02, 0x4c
        /*0022*/ 	.byte	0x01
	.zero		1


	//----- nvinfo : EIATTR_MERCURY_ISA_VERSION
	.align		4
        /*0024*/ 	.byte	0x03, 0x5f
        /*0026*/ 	.short	0x0101


	//----- nvinfo : EIATTR_COOP_GROUP_MASK_REGIDS
	.align		4
        /*0028*/ 	.byte	0x04, 0x29
        /*002a*/ 	.short	(.L_1665 - .L_1664)


	//   ....[0]....
.L_1664:
        /*002c*/ 	.word	0xffffffff


	//   ....[1]....
        /*0030*/ 	.word	0xffffffff


	//   ....[2]....
        /*0034*/ 	.word	0xffffffff


	//   ....[3]....
        /*0038*/ 	.word	0xffffffff


	//   ....[4]....
        /*003c*/ 	.word	0xffffffff


	//   ....[5]....
        /*0040*/ 	.word	0xffffffff


	//   ....[6]....
        /*0044*/ 	.word	0xffffffff


	//   ....[7]....
        /*0048*/ 	.word	0xffffffff


	//   ....[8]....
        /*004c*/ 	.word	0xffffffff


	//   ....[9]....
        /*0050*/ 	.word	0xffffffff


	//----- nvinfo : EIATTR_COOP_GROUP_INSTR_OFFSETS
	.align		4
.L_1665:
        /*0054*/ 	.byte	0x04, 0x28
        /*0056*/ 	.short	(.L_1667 - .L_1666)


	//   ....[0]....
.L_1666:
        /*0058*/ 	.word	0x00000920


	//   ....[1]....
        /*005c*/ 	.word	0x00000930


	//   ....[2]....
        /*0060*/ 	.word	0x00000960


	//   ....[3]....
        /*0064*/ 	.word	0x00000970


	//   ....[4]....
        /*0068*/ 	.word	0x000009b0


	//   ....[5]....
        /*006c*/ 	.word	0x000009c0


	//   ....[6]....
        /*0070*/ 	.word	0x00000a00


	//   ....[7]....
        /*0074*/ 	.word	0x00000a10


	//   ....[8]....
        /*0078*/ 	.word	0x00000a60


	//   ....[9]....
        /*007c*/ 	.word	0x00000a70


	//----- nvinfo : EIATTR_EXIT_INSTR_OFFSETS
	.align		4
.L_1667:
        /*0080*/ 	.byte	0x04, 0x1c
        /*0082*/ 	.short	(.L_1669 - .L_1668)


	//   ....[0]....
.L_1668:
        /*0084*/ 	.word	0x00000060


	//   ....[1]....
        /*0088*/ 	.word	0x00002390


	//----- nvinfo : EIATTR_MAX_THREADS
	.align		4
.L_1669:
        /*008c*/ 	.byte	0x04, 0x05
        /*008e*/ 	.short	(.L_1671 - .L_1670)
.L_1670:
        /*0090*/ 	.word	0x00000200
        /*0094*/ 	.word	0x00000001
        /*0098*/ 	.word	0x00000001


	//----- nvinfo : EIATTR_CRS_STACK_SIZE
	.align		4
.L_1671:
        /*009c*/ 	.byte	0x04, 0x1e
        /*009e*/ 	.short	(.L_1673 - .L_1672)
.L_1672:
        /*00a0*/ 	.word	0x00000000


	//----- nvinfo : EIATTR_CBANK_PARAM_SIZE
	.align		4
.L_1673:
        /*00a4*/ 	.byte	0x03, 0x19
        /*00a6*/ 	.short	0x00a0


	//----- nvinfo : EIATTR_PARAM_CBANK
	.align		4
        /*00a8*/ 	.byte	0x04, 0x0a
        /*00aa*/ 	.short	(.L_1675 - .L_1674)
	.align		4
.L_1674:
        /*00ac*/ 	.word	index@(.nv.constant0._Z35group_norm_nhwc_fwd_one_pass_kernelI11Fp32IOFp32WLi128ELi32ELi512EEv26Group_norm_nhwc_fwd_params)
        /*00b0*/ 	.short	0x0210
        /*00b2*/ 	.short	0x00a0


	//----- nvinfo : EIATTR_SW_WAR
	.align		4
.L_1675:
        /*00b4*/ 	.byte	0x04, 0x36
        /*00b6*/ 	.short	(.L_1677 - .L_1676)
.L_1676:
        /*00b8*/ 	.word	0x00000008
.L_1677:


//--------------------- .nv.info._Z35group_norm_nhwc_fwd_one_pass_kernelI11Fp32IOFp32WLi256ELi32ELi512EEv26Group_norm_nhwc_fwd_params --------------------------
	.section	.nv.info._Z35group_norm_nhwc_fwd_one_pass_kernelI11Fp32IOFp32WLi256ELi32ELi512EEv26Group_norm_nhwc_fwd_params,"",@"SHT_CUDA_INFO"
	.sectionflags	@""
	.align	4


	//----- nvinfo : EIATTR_CUDA_API_VERSION
	.align		4
        /*0000*/ 	.byte	0x04, 0x37
        /*0002*/ 	.short	(.L_1679 - .L_1678)
.L_1678:
        /*0004*/ 	.word	0x00000082


	//----- nvinfo : EIATTR_KPARAM_INFO
	.align		4
.L_1679:
        /*0008*/ 	.byte	0x04, 0x17
        /*000a*/ 	.short	(.L_1681 - .L_1680)
.L_1680:
        /*000c*/ 	.word	0x00000000
        /*0010*/ 	.short	0x0000
        /*0012*/ 	.short	0x0000
        /*0014*/ 	.byte	0x00, 0xf0, 0x81, 0x02


	//----- nvinfo : EIATTR_SPARSE_MMA_MASK
	.align		4
.L_1681:
        /*0018*/ 	.byte	0x03, 0x50
        /*001a*/ 	.short	0x0000


	//----- nvinfo : EIATTR_MAXREG_COUNT
	.align		4
        /*001c*/ 	.byte	0x03, 0x1b
        /*001e*/ 	.short	0x0080


	//----- nvinfo : EIATTR_NUM_BARRIERS
	.align		4
        /*0020*/ 	.byte	0x02, 0x4c
        /*0022*/ 	.byte	0x01
	.zero		1


	//----- nvinfo : EIATTR_MERCURY_ISA_VERSION
	.align		4
        /*0024*/ 	.byte	0x03, 0x5f
        /*0026*/ 	.short	0x0101


	//----- nvinfo : EIATTR_COOP_GROUP_MASK_REGIDS
	.align		4
        /*0028*/ 	.byte	0x04, 0x29
        /*002a*/ 	.short	(.L_1683 - .L_1682)


	//   ....[0]....
.L_1682:
        /*002c*/ 	.word	0xffffffff


	//   ....[1]....
        /*0030*/ 	.word	0xffffffff


	//   ....[2]....
        /*0034*/ 	.word	0xffffffff


	//   ....[3]....
        /*0038*/ 	.word	0xffffffff


	//   ....[4]....
        /*003c*/ 	.word	0xffffffff


	//   ....[5]....
        /*0040*/ 	.word	0xffffffff


	//   ....[6]....
        /*0044*/ 	.word	0xffffffff


	//   ....[7]....
        /*0048*/ 	.word	0xffffffff


	//   ....[8]....
        /*004c*/ 	.word	0xffffffff


	//   ....[9]....
        /*0050*/ 	.word	0xffffffff


	//----- nvinfo : EIATTR_COOP_GROUP_INSTR_OFFSETS
	.align		4
.L_1683:
        /*0054*/ 	.byte	0x04, 0x28
        /*0056*/ 	.short	(.L_1685 - .L_1684)


	//   ....[0]....
.L_1684:
        /*0058*/ 	.word	0x00000f10


	//   ....[1]....
        /*005c*/ 	.word	0x00000f20


	//   ....[2]....
        /*0060*/ 	.word	0x00000f50


	//   ....[3]....
        /*0064*/ 	.word	0x00000f60


	//   ....[4]....
        /*0068*/ 	.word	0x00000fa0


	//   ....[5]....
        /*006c*/ 	.word	0x00000fb0


	//   ....[6]....
        /*0070*/ 	.word	0x00000ff0


	//   ....[7]....
        /*0074*/ 	.word	0x00001000


	//   ....[8]....
        /*0078*/ 	.word	0x00001040


	//   ....[9]....
        /*007c*/ 	.word	0x00001050


	//----- nvinfo : EIATTR_EXIT_INSTR_OFFSETS
	.align		4
.L_1685:
        /*0080*/ 	.byte	0x04, 0x1c
        /*0082*/ 	.short	(.L_1687 - .L_1686)


	//   ....[0]....
.L_1686:
        /*0084*/ 	.word	0x00000070


	//   ....[1]....
        /*0088*/ 	.word	0x00003810


	//----- nvinfo : EIATTR_MAX_THREADS
	.align		4
.L_1687:
        /*008c*/ 	.byte	0x04, 0x05
        /*008e*/ 	.short	(.L_1689 - .L_1688)
.L_1688:
        /*0090*/ 	.word	0x00000200
        /*0094*/ 	.word	0x00000001
        /*0098*/ 	.word	0x00000001


	//----- nvinfo : EIATTR_CRS_STACK_SIZE
	.align		4
.L_1689:
        /*009c*/ 	.byte	0x04, 0x1e
        /*009e*/ 	.short	(.L_1691 - .L_1690)
.L_1690:
        /*00a0*/ 	.word	0x00000000


	//----- nvinfo : EIATTR_CBANK_PARAM_SIZE
	.align		4
.L_1691:
        /*00a4*/ 	.byte	0x03, 0x19
        /*00a6*/ 	.short	0x00a0


	//----- nvinfo : EIATTR_PARAM_CBANK
	.align		4
        /*00a8*/ 	.byte	0x04, 0x0a
        /*00aa*/ 	.short	(.L_1693 - .L_1692)
	.align		4
.L_1692:
        /*00ac*/ 	.word	index@(.nv.constant0._Z35group_norm_nhwc_fwd_one_pass_kernelI11Fp32IOFp32WLi256ELi32ELi512EEv26Group_norm_nhwc_fwd_params)
        /*00b0*/ 	.short	0x0210
        /*00b2*/ 	.short	0x00a0


	//----- nvinfo : EIATTR_SW_WAR
	.align		4
.L_1693:
        /*00b4*/ 	.byte	0x04, 0x36
        /*00b6*/ 	.short	(.L_1695 - .L_1694)
.L_1694:
        /*00b8*/ 	.word	0x00000008
.L_1695:


//--------------------- .nv.info._Z35group_norm_nhwc_fwd_one_pass_kernelI11Fp32IOFp32WLi512ELi32ELi512EEv26Group_norm_nhwc_fwd_params --------------------------
	.section	.nv.info._Z35group_norm_nhwc_fwd_one_pass_kernelI11Fp32IOFp32WLi512ELi32ELi512EEv26Group_norm_nhwc_fwd_params,"",@"SHT_CUDA_INFO"
	.sectionflags	@""
	.align	4


	//----- nvinfo : EIATTR_CUDA_API_VERSION
	.align		4
        /*0000*/ 	.byte	0x04, 0x37
        /*0002*/ 	.short	(.L_1697 - .L_1696)
.L_1696:
        /*0004*/ 	.word	0x00000082


	//----- nvinfo : EIATTR_KPARAM_INFO
	.align		4
.L_1697:
        /*0008*/ 	.byte	0x04, 0x17
        /*000a*/ 	.short	(.L_1699 - .L_1698)
.L_1698:
        /*000c*/ 	.word	0x00000000
        /*0010*/ 	.short	0x0000
        /*0012*/ 	.short	0x0000
        /*0014*/ 	.byte	0x00, 0xf0, 0x81, 0x02


	//----- nvinfo : EIATTR_SPARSE_MMA_MASK
	.align		4
.L_1699:
        /*0018*/ 	.byte	0x03, 0x50
        /*001a*/ 	.short	0x0000


	//----- nvinfo : EIATTR_MAXREG_COUNT
	.align		4
        /*001c*/ 	.byte	0x03, 0x1b
        /*001e*/ 	.short	0x0080


	//----- nvinfo : EIATTR_NUM_BARRIERS
	.align		4
        /*0020*/ 	.byte	0x02, 0x4c
        /*0022*/ 	.byte	0x01
	.zero		1


	//----- nvinfo : EIATTR_MERCURY_ISA_VERSION
	.align		4
        /*0024*/ 	.byte	0x03, 0x5f
        /*0026*/ 	.short	0x0101


	//----- nvinfo : EIATTR_COOP_GROUP_MASK_REGIDS
	.align		4
        /*0028*/ 	.byte	0x04, 0x29
        /*002a*/ 	.short	(.L_1701 - .L_1700)


	//   ....[0]....
.L_1700:
        /*002c*/ 	.word	0xffffffff


	//   ....[1]....
        /*0030*/ 	.word	0xffffffff


	//   ....[2]....
        /*0034*/ 	.word	0xffffffff


	//   ....[3]....
        /*0038*/ 	.word	0xffffffff


	//   ....[4]....
        /*003c*/ 	.word	0xffffffff


	//   ....[5]....
        /*0040*/ 	.word	0xffffffff


	//   ....[6]....
        /*0044*/ 	.word	0xffffffff


	//   ....[7]....
        /*0048*/ 	.word	0xffffffff


	//   ....[8]....
        /*004c*/ 	.word	0xffffffff


	//   ....[9]....
        /*0050*/ 	.word	0xffffffff


	//----- nvinfo : EIATTR_COOP_GROUP_INSTR_OFFSETS
	.align		4
.L_1701:
        /*0054*/ 	.byte	0x04, 0x28
        /*0056*/ 	.short	(.L_1703 - .L_1702)


	//   ....[0]....
.L_1702:
        /*0058*/ 	.word	0x00001bb0


	//   ....[1]....
        /*005c*/ 	.word	0x00001bc0


	//   ....[2]....
        /*0060*/ 	.word	0x00001bf0


	//   ....[3]....
        /*0064*/ 	.word	0x00001c00


	//   ....[4]....
        /*0068*/ 	.word	0x00001c40


	//   ....[5]....
        /*006c*/ 	.word	0x00001c50


	//   ....[6]....
        /*0070*/ 	.word	0x00001c90


	//   ....[7]....
        /*0074*/ 	.word	0x00001ca0


	//   ....[8]....
        /*0078*/ 	.word	0x00001ce0


	//   ....[9]....
        /*007c*/ 	.word	0x00001cf0


	//----- nvinfo : EIATTR_EXIT_INSTR_OFFSETS
	.align		4
.L_1703:
        /*0080*/ 	.byte	0x04, 0x1c
        /*0082*/ 	.short	(.L_1705 - .L_1704)


	//   ....[0]....
.L_1704:
        /*0084*/ 	.word	0x00000060


	//   ....[1]....
        /*0088*/ 	.word	0x00004da0


	//----- nvinfo : EIATTR_MAX_THREADS
	.align		4
.L_1705:
        /*008c*/ 	.byte	0x04, 0x05
        /*008e*/ 	.short	(.L_1707 - .L_1706)
.L_1706:
        /*0090*/ 	.word	0x00000200
        /*0094*/ 	.word	0x00000001
        /*0098*/ 	.word	0x00000001


	//----- nvinfo : EIATTR_CRS_STACK_SIZE
	.align		4
.L_1707:
        /*009c*/ 	.byte	0x04, 0x1e
        /*009e*/ 	.short	(.L_1709 - .L_1708)
.L_1708:
        /*00a0*/ 	.word	0x00000000


	//----- nvinfo : EIATTR_CBANK_PARAM_SIZE
	.align		4
.L_1709:
        /*00a4*/ 	.byte	0x03, 0x19
        /*00a6*/ 	.short	0x00a0


	//----- nvinfo : EIATTR_PARAM_CBANK
	.align		4
        /*00a8*/ 	.byte	0x04, 0x0a
        /*00aa*/ 	.short	(.L_1711 - .L_1710)
	.align		4
.L_1710:
        /*00ac*/ 	.word	index@(.nv.constant0._Z35group_norm_nhwc_fwd_one_pass_kernelI11Fp32IOFp32WLi512ELi32ELi512EEv26Group_norm_nhwc_fwd_params)
        /*00b0*/ 	.short	0x0210
        /*00b2*/ 	.short	0x00a0


	//----- nvinfo : EIATTR_SW_WAR
	.align		4
.L_1711:
        /*00b4*/ 	.byte	0x04, 0x36
        /*00b6*/ 	.short	(.L_1713 - .L_1712)
.L_1712:
        /*00b8*/ 	.word	0x00000008
.L_1713:


//--------------------- .nv.info._Z35group_norm_nhwc_fwd_one_pass_kernelI11Fp32IOBf16WLi64ELi32ELi512EEv26Group_norm_nhwc_fwd_params --------------------------
	.section	.nv.info._Z35group_norm_nhwc_fwd_one_pass_kernelI11Fp32IOBf16WLi64ELi32ELi512EEv26Group_norm_nhwc_fwd_params,"",@"SHT_CUDA_INFO"
	.sectionflags	@""
	.align	4


	//----- nvinfo : EIATTR_CUDA_API_VERSION
	.align		4
        /*0000*/ 	.byte	0x04, 0x37
        /*0002*/ 	.short	(.L_1715 - .L_1714)
.L_1714:
        /*0004*/ 	.word	0x00000082


	//----- nvinfo : EIATTR_KPARAM_INFO
	.align		4
.L_1715:
        /*0008*/ 	.byte	0x04, 0x17
        /*000a*/ 	.short	(.L_1717 - .L_1716)
.L_1716:
        /*000c*/ 	.word	0x00000000
        /*0010*/ 	.short	0x0000
        /*0012*/ 	.short	0x0000
        /*0014*/ 	.byte	0x00, 0xf0, 0x81, 0x02


	//----- nvinfo : EIATTR_SPARSE_MMA_MASK
	.align		4
.L_1717:
        /*0018*/ 	.byte	0x03, 0x50
        /*001a*/ 	.short	0x0000


	//----- nvinfo : EIATTR_MAXREG_COUNT
	.align		4
        /*001c*/ 	.byte	0x03, 0x1b
        /*001e*/ 	.short	0x0080


	//----- nvinfo : EIATTR_NUM_BARRIERS
	.align		4
        /*0020*/ 	.byte	0x02, 0x4c
        /*0022*/ 	.byte	0x01
	.zero		1


	//----- nvinfo : EIATTR_MERCURY_ISA_VERSION
	.align		4
        /*0024*/ 	.byte	0x03, 0x5f
        /*0026*/ 	.short	0x0101


	//----- nvinfo : EIATTR_COOP_GROUP_MASK_REGIDS
	.align		4
        /*0028*/ 	.byte	0x04, 0x29
        /*002a*/ 	.short	(.L_1719 - .L_1718)


	//   ....[0]....
.L_1718:
        /*002c*/ 	.word	0xffffffff


	//   ....[1]....
        /*0030*/ 	.word	0xffffffff


	//   ....[2]....
        /*0034*/ 	.word	0xffffffff


	//   ....[3]....
        /*0038*/ 	.word	0xffffffff


	//   ....[4]....
        /*003c*/ 	.word	0xffffffff


	//   ....[5]....
        /*0040*/ 	.word	0xffffffff


	//   ....[6]....
        /*0044*/ 	.word	0xffffffff


	//   ....[7]....
        /*0048*/ 	.word	0xffffffff


	//   ....[8]....
        /*004c*/ 	.word	0xffffffff


	//   ....[9]....
        /*0050*/ 	.word	0xffffffff


	//----- nvinfo : EIATTR_COOP_GROUP_INSTR_OFFSETS
	.align		4
.L_1719:
        /*0054*/ 	.byte	0x04, 0x28
        /*0056*/ 	.short	(.L_1721 - .L_1720)


	//   ....[0]....
.L_1720:
        /*0058*/ 	.word	0x000006c0


	//   ....[1]....
        /*005c*/ 	.word	0x000006d0


	//   ....[2]....
        /*0060*/ 	.word	0x00000700


	//   ....[3]....
        /*0064*/ 	.word	0x00000720


	//   ....[4]....
        /*0068*/ 	.word	0x00000750


	//   ....[5]....
        /*006c*/ 	.word	0x00000770


	//   ....[6]....
        /*0070*/ 	.word	0x000007a0


	//   ....[7]....
        /*0074*/ 	.word	0x000007c0


	//   ....[8]....
        /*0078*/ 	.word	0x000007f0


	//   ....[9]....
        /*007c*/ 	.word	0x00000810


	//----- nvinfo : EIATTR_EXIT_INSTR_OFFSETS
	.align		4
.L_1721:
        /*0080*/ 	.byte	0x04, 0x1c
        /*0082*/ 	.short	(.L_1723 - .L_1722)


	//   ....[0]....
.L_1722:
        /*0084*/ 	.word	0x00000060


	//   ....[1]....
        /*0088*/ 	.word	0x00001cb0


	//----- nvinfo : EIATTR_MAX_THREADS
	.align		4
.L_1723:
        /*008c*/ 	.byte	0x04, 0x05
        /*008e*/ 	.short	(.L_1725 - .L_1724)
.L_1724:
        /*0090*/ 	.word	0x00000200
        /*0094*/ 	.word	0x00000001
        /*0098*/ 	.word	0x00000001


	//----- nvinfo : EIATTR_CRS_STACK_SIZE
	.align		4
.L_1725:
        /*009c*/ 	.byte	0x04, 0x1e
        /*009e*/ 	.short	(.L_1727 - .L_1726)
.L_1726:
        /*00a0*/ 	.word	0x00000000


	//----- nvinfo : EIATTR_CBANK_PARAM_SIZE
	.align		4
.L_1727:
        /*00a4*/ 	.byte	0x03, 0x19
        /*00a6*/ 	.short	0x00a0


	//----- nvinfo : EIATTR_PARAM_CBANK
	.align		4
        /*00a8*/ 	.byte	0x04, 0x0a
        /*00aa*/ 	.short	(.L_1729 - .L_1728)
	.align		4
.L_1728:
        /*00ac*/ 	.word	index@(.nv.constant0._Z35group_norm_nhwc_fwd_one_pass_kernelI11Fp32IOBf16WLi64ELi32ELi512EEv26Group_norm_nhwc_fwd_params)
        /*00b0*/ 	.short	0x0210
        /*00b2*/ 	.short	0x00a0


	//----- nvinfo : EIATTR_SW_WAR
	.align		4
.L_1729:
        /*00b4*/ 	.byte	0x04, 0x36
        /*00b6*/ 	.short	(.L_1731 - .L_1730)
.L_1730:
        /*00b8*/ 	.word	0x00000008
.L_1731:


//--------------------- .nv.info._Z35group_norm_nhwc_fwd_one_pass_kernelI11Fp32IOBf16WLi128ELi32ELi512EEv26Group_norm_nhwc_fwd_params --------------------------
	.section	.nv.info._Z35group_norm_nhwc_fwd_one_pass_kernelI11Fp32IOBf16WLi128ELi32ELi512EEv26Group_norm_nhwc_fwd_params,"",@"SHT_CUDA_INFO"
	.sectionflags	@""
	.align	4


	//----- nvinfo : EIATTR_CUDA_API_VERSION
	.align		4
        /*0000*/ 	.byte	0x04, 0x37
        /*0002*/ 	.short	(.L_1733 - .L_1732)
.L_1732:
        /*0004*/ 	.word	0x00000082


	//----- nvinfo : EIATTR_KPARAM_INFO
	.align		4
.L_1733:
        /*0008*/ 	.byte	0x04, 0x17
        /*000a*/ 	.short	(.L_1735 - .L_1734)
.L_1734:
        /*000c*/ 	.word	0x00000000
        /*0010*/ 	.short	0x0000
        /*0012*/ 	.short	0x0000
        /*0014*/ 	.byte	0x00, 0xf0, 0x81, 0x02


	//----- nvinfo : EIATTR_SPARSE_MMA_MASK
	.align		4
.L_1735:
        /*0018*/ 	.byte	0x03, 0x50
        /*001a*/ 	.short	0x0000


	//----- nvinfo : EIATTR_MAXREG_COUNT
	.align		4
        /*001c*/ 	.byte	0x03, 0x1b
        /*001e*/ 	.short	0x0080


	//----- nvinfo : EIATTR_NUM_BARRIERS
	.align		4
        /*0020*/ 	.byte	0x02, 0x4c
        /*0022*/ 	.byte	0x01
	.zero		1


	//----- nvinfo : EIATTR_MERCURY_ISA_VERSION
	.align		4
        /*0024*/ 	.byte	0x03, 0x5f
        /*0026*/ 	.short	0x0101


	//----- nvinfo : EIATTR_COOP_GROUP_MASK_REGIDS
	.align		4
        /*0028*/ 	.byte	0x04, 0x29
        /*002a*/ 	.short	(.L_1737 - .L_1736)


	//   ....[0]....
.L_1736:
        /*002c*/ 	.word	0xffffffff


	//   ....[1]....
        /*0030*/ 	.word	0xffffffff


	//   ....[2]....
        /*0034*/ 	.word	0xffffffff


	//   ....[3]....
        /*0038*/ 	.word	0xffffffff


	//   ....[4]....
        /*003c*/ 	.word	0xffffffff


	//   ....[5]....
        /*0040*/ 	.word	0xffffffff


	//   ....[6]....
        /*0044*/ 	.word	0xffffffff


	//   ....[7]....
        /*0048*/ 	.word	0xffffffff


	//   ....[8]....
        /*004c*/ 	.word	0xffffffff


	//   ....[9]....
        /*0050*/ 	.word	0xffffffff


	//----- nvinfo : EIATTR_COOP_GROUP_INSTR_OFFSETS
	.align		4
.L_1737:
        /*0054*/ 	.byte	0x04, 0x28
        /*0056*/ 	.short	(.L_1739 - .L_1738)


	//   ....[0]....
.L_1738:
        /*0058*/ 	.word	0x00000920


	//   ....[1]....
        /*005c*/ 	.word	0x00000930


	//   ....[2]....
        /*0060*/ 	.word	0x00000960


	//   ....[3]....
        /*0064*/ 	.word	0x00000970


	//   ....[4]....
        /*0068*/ 	.word	0x000009b0


	//   ....[5]....
        /*006c*/ 	.word	0x000009c0


	//   ....[6]....
        /*0070*/ 	.word	0x00000a00


	//   ....[7]....
        /*0074*/ 	.word	0x00000a10


	//   ....[8]....
        /*0078*/ 	.word	0x00000a60


	//   ....[9]....
        /*007c*/ 	.word	0x00000a70


	//----- nvinfo : EIATTR_EXIT_INSTR_OFFSETS
	.align		4
.L_1739:
        /*0080*/ 	.byte	0x04, 0x1c
        /*0082*/ 	.short	(.L_1741 - .L_1740)


	//   ....[0]....
.L_1740:
        /*0084*/ 	.word	0x00000060


	//   ....[1]....
        /*0088*/ 	.word	0x000023f0


	//----- nvinfo : EIATTR_MAX_THREADS
	.align		4
.L_1741:
        /*008c*/ 	.byte	0x04, 0x05
        /*008e*/ 	.short	(.L_1743 - .L_1742)
.L_1742:
        /*0090*/ 	.word	0x00000200
        /*0094*/ 	.word	0x00000001
        /*0098*/ 	.word	0x00000001


	//----- nvinfo : EIATTR_CRS_STACK_SIZE
	.align		4
.L_1743:
        /*009c*/ 	.byte	0x04, 0x1e
        /*009e*/ 	.short	(.L_1745 - .L_1744)
.L_1744:
        /*00a0*/ 	.word	0x00000000


	//----- nvinfo : EIATTR_CBANK_PARAM_SIZE
	.align		4
.L_1745:
        /*00a4*/ 	.byte	0x03, 0x19
        /*00a6*/ 	.short	0x00a0


	//----- nvinfo : EIATTR_PARAM_CBANK
	.align		4
        /*00a8*/ 	.byte	0x04, 0x0a
        /*00aa*/ 	.short	(.L_1747 - .L_1746)
	.align		4
.L_1746:
        /*00ac*/ 	.word	index@(.nv.constant0._Z35group_norm_nhwc_fwd_one_pass_kernelI11Fp32IOBf16WLi128ELi32ELi512EEv26Group_norm_nhwc_fwd_params)
        /*00b0*/ 	.short	0x0210
        /*00b2*/ 	.short	0x00a0


	//----- nvinfo : EIATTR_SW_WAR
	.align		4
.L_1747:
        /*00b4*/ 	.byte	0x04, 0x36
        /*00b6*/ 	.short	(.L_1749 - .L_1748)
.L_1748:
        /*00b8*/ 	.word	0x00000008
.L_1749:


//--------------------- .nv.info._Z35group_norm_nhwc_fwd_one_pass_kernelI11Fp32IOBf16WLi256ELi32ELi512EEv26Group_norm_nhwc_fwd_params --------------------------
	.section	.nv.info._Z35group_norm_nhwc_fwd_one_pass_kernelI11Fp32IOBf16WLi256ELi32ELi512EEv26Group_norm_nhwc_fwd_params,"",@"SHT_CUDA_INFO"
	.sectionflags	@""
	.align	4


	//----- nvinfo : EIATTR_CUDA_API_VERSION
	.align		4
        /*0000*/ 	.byte	0x04, 0x37
        /*0002*/ 	.short	(.L_1751 - .L_1750)
.L_1750:
        /*0004*/ 	.word	0x00000082


	//----- nvinfo : EIATTR_KPARAM_INFO
	.align		4
.L_1751:
        /*0008*/ 	.byte	0x04, 0x17
        /*000a*/ 	.short	(.L_1753 - .L_1752)
.L_1752:
        /*000c*/ 	.word	0x00000000
        /*0010*/ 	.short	0x0000
        /*0012*/ 	.short	0x0000
        /*0014*/ 	.byte	0x00, 0xf0, 0x81, 0x02


	//----- nvinfo : EIATTR_SPARSE_MMA_MASK
	.align		4
.L_1753:
        /*0018*/ 	.byte	0x03, 0x50
        /*001a*/ 	.short	0x0000


	//----- nvinfo : EIATTR_MAXREG_COUNT
	.align		4
        /*001c*/ 	.byte	0x03, 0x1b
        /*001e*/ 	.short	0x0080


	//----- nvinfo : EIATTR_NUM_BARRIERS
	.align		4
        /*0020*/ 	.byte	0x02, 0x4c
        /*0022*/ 	.byte	0x01
	.zero		1


	//----- nvinfo : EIATTR_MERCURY_ISA_VERSION
	.align		4
        /*0024*/ 	.byte	0x03, 0x5f
        /*0026*/ 	.short	0x0101


	//----- nvinfo : EIATTR_COOP_GROUP_MASK_REGIDS
	.align		4
        /*0028*/ 	.byte	0x04, 0x29
        /*002a*/ 	.short	(.L_1755 - .L_1754)


	//   ....[0]....
.L_1754:
        /*002c*/ 	.word	0xffffffff


	//   ....[1]....
        /*0030*/ 	.word	0xffffffff


	//   ....[2]....
        /*0034*/ 	.word	0xffffffff


	//   ....[3]....
        /*0038*/ 	.word	0xffffffff


	//   ....[4]....
        /*003c*/ 	.word	0xffffffff


	//   ....[5]....
        /*0040*/ 	.word	0xffffffff


	//   ....[6]....
        /*0044*/ 	.word	0xffffffff


	//   ....[7]....
        /*0048*/ 	.word	0xffffffff


	//   ....[8]....
        /*004c*/ 	.word	0xffffffff


	//   ....[9]....
        /*0050*/ 	.word	0xffffffff


	//----- nvinfo : EIATTR_COOP_GROUP_INSTR_OFFSETS
	.align		4
.L_1755:
        /*0054*/ 	.byte	0x04, 0x28
        /*0056*/ 	.short	(.L_1757 - .L_1756)


	//   ....[0]....
.L_1756:
        /*0058*/ 	.word	0x00000f10


	//   ....[1]....
        /*005c*/ 	.word	0x00000f20


	//   ....[2]....
        /*0060*/ 	.word	0x00000f50


	//   ....[3]....
        /*0064*/ 	.word	0x00000f60


	//   ....[4]....
        /*0068*/ 	.word	0x00000fa0


	//   ....[5]....
        /*006c*/ 	.word	0x00000fb0


	//   ....[6]....
        /*0070*/ 	.word	0x00000ff0


	//   ....[7]....
        /*0074*/ 	.word	0x00001000


	//   ....[8]....
        /*0078*/ 	.word	0x00001040


	//   ....[9]....
        /*007c*/ 	.word	0x00001050


	//----- nvinfo : EIATTR_EXIT_INSTR_OFFSETS
	.align		4
.L_1757:
        /*0080*/ 	.byte	0x04, 0x1c
        /*0082*/ 	.short	(.L_1759 - .L_1758)


	//   ....[0]....
.L_1758:
        /*0084*/ 	.word	0x00000070


	//   ....[1]....
        /*0088*/ 	.word	0x00003870


	//----- nvinfo : EIATTR_MAX_THREADS
	.align		4
.L_1759:
        /*008c*/ 	.byte	0x04, 0x05
        /*008e*/ 	.short	(.L_1761 - .L_1760)
.L_1760:
        /*0090*/ 	.word	0x00000200
        /*0094*/ 	.word	0x00000001
        /*0098*/ 	.word	0x00000001


	//----- nvinfo : EIATTR_CRS_STACK_SIZE
	.align		4
.L_1761:
        /*009c*/ 	.byte	0x04, 0x1e
        /*009e*/ 	.short	(.L_1763 - .L_1762)
.L_1762:
        /*00a0*/ 	.word	0x00000000


	//----- nvinfo : EIATTR_CBANK_PARAM_SIZE
	.align		4
.L_1763:
        /*00a4*/ 	.byte	0x03, 0x19
        /*00a6*/ 	.short	0x00a0


	//----- nvinfo : EIATTR_PARAM_CBANK
	.align		4
        /*00a8*/ 	.byte	0x04, 0x0a
        /*00aa*/ 	.short	(.L_1765 - .L_1764)
	.align		4
.L_1764:
        /*00ac*/ 	.word	index@(.nv.constant0._Z35group_norm_nhwc_fwd_one_pass_kernelI11Fp32IOBf16WLi256ELi32ELi512EEv26Group_norm_nhwc_fwd_params)
        /*00b0*/ 	.short	0x0210
        /*00b2*/ 	.short	0x00a0


	//----- nvinfo : EIATTR_SW_WAR
	.align		4
.L_1765:
        /*00b4*/ 	.byte	0x04, 0x36
        /*00b6*/ 	.short	(.L_1767 - .L_1766)
.L_1766:
        /*00b8*/ 	.word	0x00000008
.L_1767:


//--------------------- .nv.info._Z35group_norm_nhwc_fwd_one_pass_kernelI11Fp32IOBf16WLi512ELi32ELi512EEv26Group_norm_nhwc_fwd_params --------------------------
	.section	.nv.info._Z35group_norm_nhwc_fwd_one_pass_kernelI11Fp32IOBf16WLi512ELi32ELi512EEv26Group_norm_nhwc_fwd_params,"",@"SHT_CUDA_INFO"
	.sectionflags	@""
	.align	4


	//----- nvinfo : EIATTR_CUDA_API_VERSION
	.align		4
        /*0000*/ 	.byte	0x04, 0x37
        /*0002*/ 	.short	(.L_1769 - .L_1768)
.L_1768:
        /*0004*/ 	.word	0x00000082


	//----- nvinfo : EIATTR_KPARAM_INFO
	.align		4
.L_1769:
        /*0008*/ 	.byte	0x04, 0x17
        /*000a*/ 	.short	(.L_1771 - .L_1770)
.L_1770:
        /*000c*/ 	.word	0x00000000
        /*0010*/ 	.short	0x0000
        /*0012*/ 	.short	0x0000
        /*0014*/ 	.byte	0x00, 0xf0, 0x81, 0x02


	//----- nvinfo : EIATTR_SPARSE_MMA_MASK
	.align		4
.L_1771:
        /*0018*/ 	.byte	0x03, 0x50
        /*001a*/ 	.short	0x0000


	//----- nvinfo : EIATTR_MAXREG_COUNT
	.align		4
        /*001c*/ 	.byte	0x03, 0x1b
        /*001e*/ 	.short	0x0080


	//----- nvinfo : EIATTR_NUM_BARRIERS
	.align		4
        /*0020*/ 	.byte	0x02, 0x4c
        /*0022*/ 	.byte	0x01
	.zero		1


	//----- nvinfo : EIATTR_MERCURY_ISA_VERSION
	.align		4
        /*0024*/ 	.byte	0x03, 0x5f
        /*0026*/ 	.short	0x0101


	//----- nvinfo : EIATTR_COOP_GROUP_MASK_REGIDS
	.align		4
        /*0028*/ 	.byte	0x04, 0x29
        /*002a*/ 	.short	(.L_1773 - .L_1772)


	//   ....[0]....
.L_1772:
        /*002c*/ 	.word	0xffffffff


	//   ....[1]....
        /*0030*/ 	.word	0xffffffff


	//   ....[2]....
        /*0034*/ 	.word	0xffffffff


	//   ....[3]....
        /*0038*/ 	.word	0xffffffff


	//   ....[4]....
        /*003c*/ 	.word	0xffffffff


	//   ....[5]....
        /*0040*/ 	.word	0xffffffff


	//   ....[6]....
        /*0044*/ 	.word	0xffffffff


	//   ....[7]....
        /*0048*/ 	.word	0xffffffff


	//   ....[8]....
        /*004c*/ 	.word	0xffffffff


	//   ....[9]....
        /*0050*/ 	.word	0xffffffff


	//----- nvinfo : EIATTR_COOP_GROUP_INSTR_OFFSETS
	.align		4
.L_1773:
        /*0054*/ 	.byte	0x04, 0x28
        /*0056*/ 	.short	(.L_1775 - .L_1774)


	//   ....[0]....
.L_1774:
        /*0058*/ 	.word	0x00001bc0


	//   ....[1]....
        /*005c*/ 	.word	0x00001bd0


	//   ....[2]....
        /*0060*/ 	.word	0x00001c00


	//   ....[3]....
        /*0064*/ 	.word	0x00001c10


	//   ....[4]....
        /*0068*/ 	.word	0x00001c50


	//   ....[5]....
        /*006c*/ 	.word	0x00001c60


	//   ....[6]....
        /*0070*/ 	.word	0x00001ca0


	//   ....[7]....
        /*0074*/ 	.word	0x00001cb0


	//   ....[8]....
        /*0078*/ 	.word	0x00001cf0


	//   ....[9]....
        /*007c*/ 	.word	0x00001d00


	//----- nvinfo : EIATTR_EXIT_INSTR_OFFSETS
	.align		4
.L_1775:
        /*0080*/ 	.byte	0x04, 0x1c
        /*0082*/ 	.short	(.L_1777 - .L_1776)


	//   ....[0]....
.L_1776:
        /*0084*/ 	.word	0x00000060


	//   ....[1]....
        /*0088*/ 	.word	0x00004e10


	//----- nvinfo : EIATTR_MAX_THREADS
	.align		4
.L_1777:
        /*008c*/ 	.byte	0x04, 0x05
        /*008e*/ 	.short	(.L_1779 - .L_1778)
.L_1778:
        /*0090*/ 	.word	0x00000200
        /*0094*/ 	.word	0x00000001
        /*0098*/ 	.word	0x00000001


	//----- nvinfo : EIATTR_CRS_STACK_SIZE
	.align		4
.L_1779:
        /*009c*/ 	.byte	0x04, 0x1e
        /*009e*/ 	.short	(.L_1781 - .L_1780)
.L_1780:
        /*00a0*/ 	.word	0x00000000


	//----- nvinfo : EIATTR_CBANK_PARAM_SIZE
	.align		4
.L_1781:
        /*00a4*/ 	.byte	0x03, 0x19
        /*00a6*/ 	.short	0x00a0


	//----- nvinfo : EIATTR_PARAM_CBANK
	.align		4
        /*00a8*/ 	.byte	0x04, 0x0a
        /*00aa*/ 	.short	(.L_1783 - .L_1782)
	.align		4
.L_1782:
        /*00ac*/ 	.word	index@(.nv.constant0._Z35group_norm_nhwc_fwd_one_pass_kernelI11Fp32IOBf16WLi512ELi32ELi512EEv26Group_norm_nhwc_fwd_params)
        /*00b0*/ 	.short	0x0210
        /*00b2*/ 	.short	0x00a0


	//----- nvinfo : EIATTR_SW_WAR
	.align		4
.L_1783:
        /*00b4*/ 	.byte	0x04, 0x36
        /*00b6*/ 	.short	(.L_1785 - .L_1784)
.L_1784:
        /*00b8*/ 	.word	0x00000008
.L_1785:


//--------------------- .nv.info._Z35group_norm_nhwc_fwd_one_pass_kernelI11Fp32IOFp16WLi64ELi32ELi512EEv26Group_norm_nhwc_fwd_params --------------------------
	.section	.nv.info._Z35group_norm_nhwc_fwd_one_pass_kernelI11Fp32IOFp16WLi64ELi32ELi512EEv26Group_norm_nhwc_fwd_params,"",@"SHT_CUDA_INFO"
	.sectionflags	@""
	.align	4


	//----- nvinfo : EIATTR_CUDA_API_VERSION
	.align		4
        /*0000*/ 	.byte	0x04, 0x37
        /*0002*/ 	.short	(.L_1787 - .L_1786)
.L_1786:
        /*0004*/ 	.word	0x00000082


	//----- nvinfo : EIATTR_KPARAM_INFO
	.align		4
.L_1787:
        /*0008*/ 	.byte	0x04, 0x17
        /*000a*/ 	.short	(.L_1789 - .L_1788)
.L_1788:
        /*000c*/ 	.word	0x00000000
        /*0010*/ 	.short	0x0000
        /*0012*/ 	.short	0x0000
        /*0014*/ 	.byte	0x00, 0xf0, 0x81, 0x02


	//----- nvinfo : EIATTR_SPARSE_MMA_MASK
	.align		4
.L_1789:
        /*0018*/ 	.byte	0x03, 0x50
        /*001a*/ 	.short	0x0000


	//----- nvinfo : EIATTR_MAXREG_COUNT
	.align		4
        /*001c*/ 	.byte	0x03, 0x1b
        /*001e*/ 	.short	0x0080


	//----- nvinfo : EIATTR_NUM_BARRIERS
	.align		4
        /*0020*/ 	.byte	0x02, 0x4c
        /*0022*/ 	.byte	0x01
	.zero		1


	//----- nvinfo : EIATTR_MERCURY_ISA_VERSION
	.align		4
        /*0024*/ 	.byte	0x03, 0x5f
        /*0026*/ 	.short	0x0101


	//----- nvinfo : EIATTR_COOP_GROUP_MASK_REGIDS
	.align		4
        /*0028*/ 	.byte	0x04, 0x29
        /*002a*/ 	.short	(.L_1791 - .L_1790)


	//   ....[0]....
.L_1790:
        /*002c*/ 	.word	0xffffffff


	//   ....[1]....
        /*0030*/ 	.word	0xffffffff


	//   ....[2]....
        /*0034*/ 	.word	0xffffffff


	//   ....[3]....
        /*0038*/ 	.word	0xffffffff


	//   ....[4]....
        /*003c*/ 	.word	0xffffffff


	//   ....[5]....
        /*0040*/ 	.word	0xffffffff


	//   ....[6]....
        /*0044*/ 	.word	0xffffffff


	//   ....[7]....
        /*0048*/ 	.word	0xffffffff


	//   ....[8]....
        /*004c*/ 	.word	0xffffffff


	//   ....[9]....
        /*0050*/ 	.word	0xffffffff


	//----- nvinfo : EIATTR_COOP_GROUP_INSTR_OFFSETS
	.align		4
.L_1791:
        /*0054*/ 	.byte	0x04, 0x28
        /*0056*/ 	.short	(.L_1793 - .L_1792)


	//   ....[0]....
.L_1792:
        /*0058*/ 	.word	0x000006c0


	//   ....[1]....
        /*005c*/ 	.word	0x000006d0


	//   ....[2]....
        /*0060*/ 	.word	0x00000700


	//   ....[3]....
        /*0064*/ 	.word	0x00000720


	//   ....[4]....
        /*0068*/ 	.word	0x00000750


	//   ....[5]....
        /*006c*/ 	.word	0x00000770


	//   ....[6]....
        /*0070*/ 	.word	0x000007a0


	//   ....[7]....
        /*0074*/ 	.word	0x000007c0


	//   ....[8]....
        /*0078*/ 	.word	0x000007f0


	//   ....[9]....
        /*007c*/ 	.word	0x00000810


	//----- nvinfo : EIATTR_EXIT_INSTR_OFFSETS
	.align		4
.L_1793:
        /*0080*/ 	.byte	0x04, 0x1c
        /*0082*/ 	.short	(.L_1795 - .L_1794)


	//   ....[0]....
.L_1794:
        /*0084*/ 	.word	0x00000060


	//   ....[1]....
        /*0088*/ 	.word	0x00001cb0


	//----- nvinfo : EIATTR_MAX_THREADS
	.align		4
.L_1795:
        /*008c*/ 	.byte	0x04, 0x05
        /*008e*/ 	.short	(.L_1797 - .L_1796)
.L_1796:
        /*0090*/ 	.word	0x00000200
        /*0094*/ 	.word	0x00000001
        /*0098*/ 	.word	0x00000001


	//----- nvinfo : EIATTR_CRS_STACK_SIZE
	.align		4
.L_1797:
        /*009c*/ 	.byte	0x04, 0x1e
        /*009e*/ 	.short	(.L_1799 - .L_1798)
.L_1798:
        /*00a0*/ 	.word	0x00000000


	//----- nvinfo : EIATTR_CBANK_PARAM_SIZE
	.align		4
.L_1799:
        /*00a4*/ 	.byte	0x03, 0x19
        /*00a6*/ 	.short	0x00a0


	//----- nvinfo : EIATTR_PARAM_CBANK
	.align		4
        /*00a8*/ 	.byte	0x04, 0x0a
        /*00aa*/ 	.short	(.L_1801 - .L_1800)
	.align		4
.L_1800:
        /*00ac*/ 	.word	index@(.nv.constant0._Z35group_norm_nhwc_fwd_one_pass_kernelI11Fp32IOFp16WLi64ELi32ELi512EEv26Group_norm_nhwc_fwd_params)
        /*00b0*/ 	.short	0x0210
        /*00b2*/ 	.short	0x00a0


	//----- nvinfo : EIATTR_SW_WAR
	.align		4
.L_1801:
        /*00b4*/ 	.byte	0x04, 0x36
        /*00b6*/ 	.short	(.L_1803 - .L_1802)
.L_1802:
        /*00b8*/ 	.word	0x00000008
.L_1803:


//--------------------- .nv.info._Z35group_norm_nhwc_fwd_one_pass_kernelI11Fp32IOFp16WLi128ELi32ELi512EEv26Group_norm_nhwc_fwd_params --------------------------
	.section	.nv.info._Z35group_norm_nhwc_fwd_one_pass_kernelI11Fp32IOFp16WLi128ELi32ELi512EEv26Group_norm_nhwc_fwd_params,"",@"SHT_CUDA_INFO"
	.sectionflags	@""
	.align	4


	//----- nvinfo : EIATTR_CUDA_API_VERSION
	.align		4
        /*0000*/ 	.byte	0x04, 0x37
        /*0002*/ 	.short	(.L_1805 - .L_1804)
.L_1804:
        /*0004*/ 	.word	0x00000082


	//----- nvinfo : EIATTR_KPARAM_INFO
	.align		4
.L_1805:
        /*0008*/ 	.byte	0x04, 0x17
        /*000a*/ 	.short	(.L_1807 - .L_1806)
.L_1806:
        /*000c*/ 	.word	0x00000000
        /*0010*/ 	.short	0x0000
        /*0012*/ 	.short	0x0000
        /*0014*/ 	.byte	0x00, 0xf0, 0x81, 0x02


	//----- nvinfo : EIATTR_SPARSE_MMA_MASK
	.align		4
.L_1807:
        /*0018*/ 	.byte	0x03, 0x50
        /*001a*/ 	.short	0x0000


	//----- nvinfo : EIATTR_MAXREG_COUNT
	.align		4
        /*001c*/ 	.byte	0x03, 0x1b
        /*001e*/ 	.short	0x0080


	//----- nvinfo : EIATTR_NUM_BARRIERS
	.align		4
        /*0020*/ 	.byte	0x02, 0x4c
        /*0022*/ 	.byte	0x01
	.zero		1


	//----- nvinfo : EIATTR_MERCURY_ISA_VERSION
	.align		4
        /*0024*/ 	.byte	0x03, 0x5f
        /*0026*/ 	.short	0x0101


	//----- nvinfo : EIATTR_COOP_GROUP_MASK_REGIDS
	.align		4
        /*0028*/ 	.byte	0x04, 0x29
        /*002a*/ 	.short	(.L_1809 - .L_1808)


	//   ....[0]....
.L_1808:
        /*002c*/ 	.word	0xffffffff


	//   ....[1]....
        /*0030*/ 	.word	0xffffffff


	//   ....[2]....
        /*0034*/ 	.word	0xffffffff


	//   ....[3]....
        /*0038*/ 	.word	0xffffffff


	//   ....[4]....
        /*003c*/ 	.word	0xffffffff


	//   ....[5]....
        /*0040*/ 	.word	0xffffffff


	//   ....[6]....
        /*0044*/ 	.word	0xffffffff


	//   ....[7]....
        /*0048*/ 	.word	0xffffffff


	//   ....[8]....
        /*004c*/ 	.word	0xffffffff


	//   ....[9]....
        /*0050*/ 	.word	0xffffffff


	//----- nvinfo : EIATTR_COOP_GROUP_INSTR_OFFSETS
	.align		4
.L_1809:
        /*0054*/ 	.byte	0x04, 0x28
        /*0056*/ 	.short	(.L_1811 - .L_1810)


	//   ....[0]....
.L_1810:
        /*0058*/ 	.word	0x00000920


	//   ....[1]....
        /*005c*/ 	.word	0x00000930


	//   ....[2]....
        /*0060*/ 	.word	0x00000960


	//   ....[3]....
        /*0064*/ 	.word	0x00000970


	//   ....[4]....
        /*0068*/ 	.word	0x000009b0


	//   ....[5]....
        /*006c*/ 	.word	0x000009c0


	//   ....[6]....
        /*0070*/ 	.word	0x00000a00


	//   ....[7]....
        /*0074*/ 	.word	0x00000a10


	//   ....[8]....
        /*0078*/ 	.word	0x00000a60


	//   ....[9]....
        /*007c*/ 	.word	0x00000a70


	//----- nvinfo : EIATTR_EXIT_INSTR_OFFSETS
	.align		4
.L_1811:
        /*0080*/ 	.byte	0x04, 0x1c
        /*0082*/ 	.short	(.L_1813 - .L_1812)


	//   ....[0]....
.L_1812:
        /*0084*/ 	.word	0x00000060


	//   ....[1]....
        /*0088*/ 	.word	0x000023f0


	//----- nvinfo : EIATTR_MAX_THREADS
	.align		4
.L_1813:
        /*008c*/ 	.byte	0x04, 0x05
        /*008e*/ 	.short	(.L_1815 - .L_1814)
.L_1814:
        /*0090*/ 	.word	0x00000200
        /*0094*/ 	.word	0x00000001
        /*0098*/ 	.word	0x00000001


	//----- nvinfo : EIATTR_CRS_STACK_SIZE
	.align		4
.L_1815:
        /*009c*/ 	.byte	0x04, 0x1e
        /*009e*/ 	.short	(.L_1817 - .L_1816)
.L_1816:
        /*00a0*/ 	.word	0x00000000


	//----- nvinfo : EIATTR_CBANK_PARAM_SIZE
	.align		4
.L_1817:
        /*00a4*/ 	.byte	0x03, 0x19
        /*00a6*/ 	.short	0x00a0


	//----- nvinfo : EIATTR_PARAM_CBANK
	.align		4
        /*00a8*/ 	.byte	0x04, 0x0a
        /*00aa*/ 	.short	(.L_1819 - .L_1818)
	.align		4
.L_1818:
        /*00ac*/ 	.word	index@(.nv.constant0._Z35group_norm_nhwc_fwd_one_pass_kernelI11Fp32IOFp16WLi128ELi32ELi512EEv26Group_norm_nhwc_fwd_params)
        /*00b0*/ 	.short	0x0210
        /*00b2*/ 	.short	0x00a0


	//----- nvinfo : EIATTR_SW_WAR
	.align		4
.L_1819:
        /*00b4*/ 	.byte	0x04, 0x36
        /*00b6*/ 	.short	(.L_1821 - .L_1820)
.L_1820:
        /*00b8*/ 	.word	0x00000008
.L_1821:


//--------------------- .nv.info._Z35group_norm_nhwc_fwd_one_pass_kernelI11Fp32IOFp16WLi256ELi32ELi512EEv26Group_norm_nhwc_fwd_params --------------------------
	.section	.nv.info._Z35group_norm_nhwc_fwd_one_pass_kernelI11Fp32IOFp16WLi256ELi32ELi512EEv26Group_norm_nhwc_fwd_params,"",@"SHT_CUDA_INFO"
	.sectionflags	@""
	.align	4


	//----- nvinfo : EIATTR_CUDA_API_VERSION
	.align		4
        /*0000*/ 	.byte	0x04, 0x37
        /*0002*/ 	.short	(.L_1823 - .L_1822)
.L_1822:
        /*0004*/ 	.word	0x00000082


	//----- nvinfo : EIATTR_KPARAM_INFO
	.align		4
.L_1823:
        /*0008*/ 	.byte	0x04, 0x17
        /*000a*/ 	.short	(.L_1825 - .L_1824)
.L_1824:
        /*000c*/ 	.word	0x00000000
        /*0010*/ 	.short	0x0000
        /*0012*/ 	.short	0x0000
        /*0014*/ 	.byte	0x00, 0xf0, 0x81, 0x02


	//----- nvinfo : EIATTR_SPARSE_MMA_MASK
	.align		4
.L_1825:
        /*0018*/ 	.byte	0x03, 0x50
        /*001a*/ 	.short	0x0000


	//----- nvinfo : EIATTR_MAXREG_COUNT
	.align		4
        /*001c*/ 	.byte	0x03, 0x1b
        /*001e*/ 	.short	0x0080


	//----- nvinfo : EIATTR_NUM_BARRIERS
	.align		4
        /*0020*/ 	.byte	0x02, 0x4c
        /*0022*/ 	.byte	0x01
	.zero		1


	//----- nvinfo : EIATTR_MERCURY_ISA_VERSION
	.align		4
        /*0024*/ 	.byte	0x03, 0x5f
        /*0026*/ 	.short	0x0101


	//----- nvinfo : EIATTR_COOP_GROUP_MASK_REGIDS
	.align		4
        /*0028*/ 	.byte	0x04, 0x29
        /*002a*/ 	.short	(.L_1827 - .L_1826)


	//   ....[0]....
.L_1826:
        /*002c*/ 	.word	0xffffffff


	//   ....[1]....
        /*0030*/ 	.word	0xffffffff


	//   ....[2]....
        /*0034*/ 	.word	0xffffffff


	//   ....[3]....
        /*0038*/ 	.word	0xffffffff


	//   ....[4]....
        /*003c*/ 	.word	0xffffffff


	//   ....[5]....
        /*0040*/ 	.word	0xffffffff


	//   ....[6]....
        /*0044*/ 	.word	0xffffffff


	//   ....[7]....
        /*0048*/ 	.word	0xffffffff


	//   ....[8]....
        /*004c*/ 	.word	0xffffffff


	//   ....[9]....
        /*0050*/ 	.word	0xffffffff


	//----- nvinfo : EIATTR_COOP_GROUP_INSTR_OFFSETS
	.align		4
.L_1827:
        /*0054*/ 	.byte	0x04, 0x28
        /*0056*/ 	.short	(.L_1829 - .L_1828)


	//   ....[0]....
.L_1828:
        /*0058*/ 	.word	0x00000f10


	//   ....[1]....
        /*005c*/ 	.word	0x00000f20


	//   ....[2]....
        /*0060*/ 	.word	0x00000f50


	//   ....[3]....
        /*0064*/ 	.word	0x00000f60


	//   ....[4]....
        /*0068*/ 	.word	0x00000fa0


	//   ....[5]....
        /*006c*/ 	.word	0x00000fb0


	//   ....[6]....
        /*0070*/ 	.word	0x00000ff0


	//   ....[7]....
        /*0074*/ 	.word	0x00001000


	//   ....[8]....
        /*0078*/ 	.word	0x00001040


	//   ....[9]....
        /*007c*/ 	.word	0x00001050


	//----- nvinfo : EIATTR_EXIT_INSTR_OFFSETS
	.align		4
.L_1829:
        /*0080*/ 	.byte	0x04, 0x1c
        /*0082*/ 	.short	(.L_1831 - .L_1830)


	//   ....[0]....
.L_1830:
        /*0084*/ 	.word	0x00000070


	//   ....[1]....
        /*0088*/ 	.word	0x00003870


	//----- nvinfo : EIATTR_MAX_THREADS
	.align		4
.L_1831:
        /*008c*/ 	.byte	0x04, 0x05
        /*008e*/ 	.short	(.L_1833 - .L_1832)
.L_1832:
        /*0090*/ 	.word	0x00000200
        /*0094*/ 	.word	0x00000001
        /*0098*/ 	.word	0x00000001


	//----- nvinfo : EIATTR_CRS_STACK_SIZE
	.align		4
.L_1833:
        /*009c*/ 	.byte	0x04, 0x1e
        /*009e*/ 	.short	(.L_1835 - .L_1834)
.L_1834:
        /*00a0*/ 	.word	0x00000000


	//----- nvinfo : EIATTR_CBANK_PARAM_SIZE
	.align		4
.L_1835:
        /*00a4*/ 	.byte	0x03, 0x19
        /*00a6*/ 	.short	0x00a0


	//----- nvinfo : EIATTR_PARAM_CBANK
	.align		4
        /*00a8*/ 	.byte	0x04, 0x0a
        /*00aa*/ 	.short	(.L_1837 - .L_1836)
	.align		4
.L_1836:
        /*00ac*/ 	.word	index@(.nv.constant0._Z35group_norm_nhwc_fwd_one_pass_kernelI11Fp32IOFp16WLi256ELi32ELi512EEv26Group_norm_nhwc_fwd_params)
        /*00b0*/ 	.short	0x0210
        /*00b2*/ 	.short	0x00a0


	//----- nvinfo : EIATTR_SW_WAR
	.align		4
.L_1837:
        /*00b4*/ 	.byte	0x04, 0x36
        /*00b6*/ 	.short	(.L_1839 - .L_1838)
.L_1838:
        /*00b8*/ 	.word	0x00000008
.L_1839:


//--------------------- .nv.info._Z35group_norm_nhwc_fwd_one_pass_kernelI11Fp32IOFp16WLi512ELi32ELi512EEv26Group_norm_nhwc_fwd_params --------------------------
	.section	.nv.info._Z35group_norm_nhwc_fwd_one_pass_kernelI11Fp32IOFp16WLi512ELi32ELi512EEv26Group_norm_nhwc_fwd_params,"",@"SHT_CUDA_INFO"
	.sectionflags	@""
	.align	4


	//----- nvinfo : EIATTR_CUDA_API_VERSION
	.align		4
        /*0000*/ 	.byte	0x04, 0x37
        /*0002*/ 	.short	(.L_1841 - .L_1840)
.L_1840:
        /*0004*/ 	.word	0x00000082


	//----- nvinfo : EIATTR_KPARAM_INFO
	.align		4
.L_1841:
        /*0008*/ 	.byte	0x04, 0x17
        /*000a*/ 	.short	(.L_1843 - .L_1842)
.L_1842:
        /*000c*/ 	.word	0x00000000
        /*0010*/ 	.short	0x0000
        /*0012*/ 	.short	0x0000
        /*0014*/ 	.byte	0x00, 0xf0, 0x81, 0x02


	//----- nvinfo : EIATTR_SPARSE_MMA_MASK
	.align		4
.L_1843:
        /*0018*/ 	.byte	0x03, 0x50
        /*001a*/ 	.short	0x0000


	//----- nvinfo : EIATTR_MAXREG_COUNT
	.align		4
        /*001c*/ 	.byte	0x03, 0x1b
        /*001e*/ 	.short	0x0080


	//----- nvinfo : EIATTR_NUM_BARRIERS
	.align		4
        /*0020*/ 	.byte	0x02, 0x4c
        /*0022*/ 	.byte	0x01
	.zero		1


	//----- nvinfo : EIATTR_MERCURY_ISA_VERSION
	.align		4
        /*0024*/ 	.byte	0x03, 0x5f
        /*0026*/ 	.short	0x0101


	//----- nvinfo : EIATTR_COOP_GROUP_MASK_REGIDS
	.align		4
        /*0028*/ 	.byte	0x04, 0x29
        /*002a*/ 	.short	(.L_1845 - .L_1844)


	//   ....[0]....
.L_1844:
        /*002c*/ 	.word	0xffffffff


	//   ....[1]....
        /*0030*/ 	.word	0xffffffff


	//   ....[2]....
        /*0034*/ 	.word	0xffffffff


	//   ....[3]....
        /*0038*/ 	.word	0xffffffff


	//   ....[4]....
        /*003c*/ 	.word	0xffffffff


	//   ....[5]....
        /*0040*/ 	.word	0xffffffff


	//   ....[6]....
        /*0044*/ 	.word	0xffffffff


	//   ....[7]....
        /*0048*/ 	.word	0xffffffff


	//   ....[8]....
        /*004c*/ 	.word	0xffffffff


	//   ....[9]....
        /*0050*/ 	.word	0xffffffff


	//----- nvinfo : EIATTR_COOP_GROUP_INSTR_OFFSETS
	.align		4
.L_1845:
        /*0054*/ 	.byte	0x04, 0x28
        /*0056*/ 	.short	(.L_1847 - .L_1846)


	//   ....[0]....
.L_1846:
        /*0058*/ 	.word	0x00001bc0


	//   ....[1]....
        /*005c*/ 	.word	0x00001bd0


	//   ....[2]....
        /*0060*/ 	.word	0x00001c00


	//   ....[3]....
        /*0064*/ 	.word	0x00001c10


	//   ....[4]....
        /*0068*/ 	.word	0x00001c50


	//   ....[5]....
        /*006c*/ 	.word	0x00001c60


	//   ....[6]....
        /*0070*/ 	.word	0x00001ca0


	//   ....[7]....
        /*0074*/ 	.word	0x00001cb0


	//   ....[8]....
        /*0078*/ 	.word	0x00001cf0


	//   ....[9]....
        /*007c*/ 	.word	0x00001d00


	//----- nvinfo : EIATTR_EXIT_INSTR_OFFSETS
	.align		4
.L_1847:
        /*0080*/ 	.byte	0x04, 0x1c
        /*0082*/ 	.short	(.L_1849 - .L_1848)


	//   ....[0]....
.L_1848:
        /*0084*/ 	.word	0x00000060


	//   ....[1]....
        /*0088*/ 	.word	0x00004e10


	//----- nvinfo : EIATTR_MAX_THREADS
	.align		4
.L_1849:
        /*008c*/ 	.byte	0x04, 0x05
        /*008e*/ 	.short	(.L_1851 - .L_1850)
.L_1850:
        /*0090*/ 	.word	0x00000200
        /*0094*/ 	.word	0x00000001
        /*0098*/ 	.word	0x00000001


	//----- nvinfo : EIATTR_CRS_STACK_SIZE
	.align		4
.L_1851:
        /*009c*/ 	.byte	0x04, 0x1e
        /*009e*/ 	.short	(.L_1853 - .L_1852)
.L_1852:
        /*00a0*/ 	.word	0x00000000


	//----- nvinfo : EIATTR_CBANK_PARAM_SIZE
	.align		4
.L_1853:
        /*00a4*/ 	.byte	0x03, 0x19
        /*00a6*/ 	.short	0x00a0


	//----- nvinfo : EIATTR_PARAM_CBANK
	.align		4
        /*00a8*/ 	.byte	0x04, 0x0a
        /*00aa*/ 	.short	(.L_1855 - .L_1854)
	.align		4
.L_1854:
        /*00ac*/ 	.word	index@(.nv.constant0._Z35group_norm_nhwc_fwd_one_pass_kernelI11Fp32IOFp16WLi512ELi32ELi512EEv26Group_norm_nhwc_fwd_params)
        /*00b0*/ 	.short	0x0210
        /*00b2*/ 	.short	0x00a0


	//----- nvinfo : EIATTR_SW_WAR
	.align		4
.L_1855:
        /*00b4*/ 	.byte	0x04, 0x36
        /*00b6*/ 	.short	(.L_1857 - .L_1856)
.L_1856:
        /*00b8*/ 	.word	0x00000008
.L_1857:


//--------------------- .nv.callgraph             --------------------------
	.section	.nv.callgraph,"",@"SHT_CUDA_CALLGRAPH"
	.align	4
	.sectionentsize	8
	.align		4
        /*0000*/ 	.word	0x00000000
	.align		4
        /*0004*/ 	.word	0xffffffff
	.align		4
        /*0008*/ 	.word	0x00000000
	.align		4
        /*000c*/ 	.word	0xfffffffe
	.align		4
        /*0010*/ 	.word	0x00000000
	.align		4
        /*0014*/ 	.word	0xfffffffd
	.align		4
        /*0018*/ 	.word	0x00000000
	.align		4
        /*001c*/ 	.word	0xfffffffc


//--------------------- .nv.constant4             --------------------------
	.section	.nv.constant4,"a",@progbits
	.align	8
	.align		8
.nv.constant4:
        /*0000*/ 	.dword	_ZN61_INTERNAL_11fbb09f_30_group_norm_nhwc_one_pass_32_cu_ee3c86cc4cuda3std3__45__cpo5beginE
	.align		8
        /*0008*/ 	.dword	_ZN61_INTERNAL_11fbb09f_30_group_norm_nhwc_one_pass_32_cu_ee3c86cc4cuda3std3__45__cpo3endE
	.align		8
        /*0010*/ 	.dword	_ZN61_INTERNAL_11fbb09f_30_group_norm_nhwc_one_pass_32_cu_ee3c86cc4cuda3std3__45__cpo6cbeginE
	.align		8
        /*0018*/ 	.dword	_ZN61_INTERNAL_11fbb09f_30_group_norm_nhwc_one_pass_32_cu_ee3c86cc4cuda3std3__45__cpo4cendE
	.align		8
        /*0020*/ 	.dword	_ZN61_INTERNAL_11fbb09f_30_group_norm_nhwc_one_pass_32_cu_ee3c86cc4cuda3std3__45__cpo6rbeginE
	.align		8
        /*0028*/ 	.dword	_ZN61_INTERNAL_11fbb09f_30_group_norm_nhwc_one_pass_32_cu_ee3c86cc4cuda3std3__45__cpo4rendE
	.align		8
        /*0030*/ 	.dword	_ZN61_INTERNAL_11fbb09f_30_group_norm_nhwc_one_pass_32_cu_ee3c86cc4cuda3std3__45__cpo7crbeginE
	.align		8
        /*0038*/ 	.dword	_ZN61_INTERNAL_11fbb09f_30_group_norm_nhwc_one_pass_32_cu_ee3c86cc4cuda3std3__45__cpo5crendE
	.align		8
        /*0040*/ 	.dword	_ZN61_INTERNAL_11fbb09f_30_group_norm_nhwc_one_pass_32_cu_ee3c86cc4cuda3std3__463_GLOBAL__N__11fbb09f_30_group_norm_nhwc_one_pass_32_cu_ee3c86cc6ignoreE
	.align		8
        /*0048*/ 	.dword	_ZN61_INTERNAL_11fbb09f_30_group_norm_nhwc_one_pass_32_cu_ee3c86cc4cuda3std3__419piecewise_constructE
	.align		8
        /*0050*/ 	.dword	_ZN61_INTERNAL_11fbb09f_30_group_norm_nhwc_one_pass_32_cu_ee3c86cc4cuda3std3__48in_placeE
	.align		8
        /*0058*/ 	.dword	_ZN61_INTERNAL_11fbb09f_30_group_norm_nhwc_one_pass_32_cu_ee3c86cc4cuda3std3__420unreachable_sentinelE
	.align		8
        /*0060*/ 	.dword	_ZN61_INTERNAL_11fbb09f_30_group_norm_nhwc_one_pass_32_cu_ee3c86cc4cuda3std3__47nulloptE
	.align		8
        /*0068*/ 	.dword	_ZN61_INTERNAL_11fbb09f_30_group_norm_nhwc_one_pass_32_cu_ee3c86cc4cuda3std3__48unexpectE
	.align		8
        /*0070*/ 	.dword	_ZN61_INTERNAL_11fbb09f_30_group_norm_nhwc_one_pass_32_cu_ee3c86cc4cuda3std6ranges3__45__cpo4swapE
	.align		8
        /*0078*/ 	.dword	_ZN61_INTERNAL_11fbb09f_30_group_norm_nhwc_one_pass_32_cu_ee3c86cc4cuda3std6ranges3__45__cpo9iter_moveE
	.align		8
        /*0080*/ 	.dword	_ZN61_INTERNAL_11fbb09f_30_group_norm_nhwc_one_pass_32_cu_ee3c86cc4cuda3std6ranges3__45__cpo5beginE
	.align		8
        /*0088*/ 	.dword	_ZN61_INTERNAL_11fbb09f_30_group_norm_nhwc_one_pass_32_cu_ee3c86cc4cuda3std6ranges3__45__cpo3endE
	.align		8
        /*0090*/ 	.dword	_ZN61_INTERNAL_11fbb09f_30_group_norm_nhwc_one_pass_32_cu_ee3c86cc4cuda3std6ranges3__45__cpo6cbeginE
	.align		8
        /*0098*/ 	.dword	_ZN61_INTERNAL_11fbb09f_30_group_norm_nhwc_one_pass_32_cu_ee3c86cc4cuda3std6ranges3__45__cpo4cendE
	.align		8
        /*00a0*/ 	.dword	_ZN61_INTERNAL_11fbb09f_30_group_norm_nhwc_one_pass_32_cu_ee3c86cc4cuda3std6ranges3__45__cpo7advanceE
	.align		8
        /*00a8*/ 	.dword	_ZN61_INTERNAL_11fbb09f_30_group_norm_nhwc_one_pass_32_cu_ee3c86cc4cuda3std6ranges3__45__cpo9iter_swapE
	.align		8
        /*00b0*/ 	.dword	_ZN61_INTERNAL_11fbb09f_30_group_norm_nhwc_one_pass_32_cu_ee3c86cc4cuda3std6ranges3__45__cpo4nextE
	.align		8
        /*00b8*/ 	.dword	_ZN61_INTERNAL_11fbb09f_30_group_norm_nhwc_one_pass_32_cu_ee3c86cc4cuda3std6ranges3__45__cpo4prevE
	.align		8
        /*00c0*/ 	.dword	_ZN61_INTERNAL_11fbb09f_30_group_norm_nhwc_one_pass_32_cu_ee3c86cc4cuda3std6ranges3__45__cpo4dataE
	.align		8
        /*00c8*/ 	.dword	_ZN61_INTERNAL_11fbb09f_30_group_norm_nhwc_one_pass_32_cu_ee3c86cc4cuda3std6ranges3__45__cpo5cdataE
	.align		8
        /*00d0*/ 	.dword	_ZN61_INTERNAL_11fbb09f_30_group_norm_nhwc_one_pass_32_cu_ee3c86cc4cuda3std6ranges3__45__cpo4sizeE
	.align		8
        /*00d8*/ 	.dword	_ZN61_INTERNAL_11fbb09f_30_group_norm_nhwc_one_pass_32_cu_ee3c86cc4cuda3std6ranges3__45__cpo5ssizeE
	.align		8
        /*00e0*/ 	.dword	_ZN61_INTERNAL_11fbb09f_30_group_norm_nhwc_one_pass_32_cu_ee3c86cc4cuda3std6ranges3__45__cpo8distanceE
	.align		8
        /*00e8*/ 	.dword	_ZN61_INTERNAL_11fbb09f_30_group_norm_nhwc_one_pass_32_cu_ee3c86cc6thrust23THRUST_300001_SM_900_NS6system6detail10sequential3seqE
	.align		8
        /*00f0*/ 	.dword	_ZN61_INTERNAL_11fbb09f_30_group_norm_nhwc_one_pass_32_cu_ee3c86cc6thrust23THRUST_300001_SM_900_NS12placeholders2_1E
	.align		8
        /*00f8*/ 	.dword	_ZN61_INTERNAL_11fbb09f_30_group_norm_nhwc_one_pass_32_cu_ee3c86cc6thrust23THRUST_300001_SM_900_NS12placeholders2_2E
	.align		8
        /*0100*/ 	.dword	_ZN61_INTERNAL_11fbb09f_30_group_norm_nhwc_one_pass_32_cu_ee3c86cc6thrust23THRUST_300001_SM_900_NS12placeholders2_3E
	.align		8
        /*0108*/ 	.dword	_ZN61_INTERNAL_11fbb09f_30_group_norm_nhwc_one_pass_32_cu_ee3c86cc6thrust23THRUST_300001_SM_900_NS12placeholders2_4E
	.align		8
        /*0110*/ 	.dword	_ZN61_INTERNAL_11fbb09f_30_group_norm_nhwc_one_pass_32_cu_ee3c86cc6thrust23THRUST_300001_SM_900_NS12placeholders2_5E
	.align		8
        /*0118*/ 	.dword	_ZN61_INTERNAL_11fbb09f_30_group_norm_nhwc_one_pass_32_cu_ee3c86cc6thrust23THRUST_300001_SM_900_NS12placeholders2_6E
	.align		8
        /*0120*/ 	.dword	_ZN61_INTERNAL_11fbb09f_30_group_norm_nhwc_one_pass_32_cu_ee3c86cc6thrust23THRUST_300001_SM_900_NS12placeholders2_7E
	.align		8
        /*0128*/ 	.dword	_ZN61_INTERNAL_11fbb09f_30_group_norm_nhwc_one_pass_32_cu_ee3c86cc6thrust23THRUST_300001_SM_900_NS12placeholders2_8E
	.align		8
        /*0130*/ 	.dword	_ZN61_INTERNAL_11fbb09f_30_group_norm_nhwc_one_pass_32_cu_ee3c86cc6thrust23THRUST_300001_SM_900_NS12placeholders2_9E
	.align		8
        /*0138*/ 	.dword	_ZN61_INTERNAL_11fbb09f_30_group_norm_nhwc_one_pass_32_cu_ee3c86cc6thrust23THRUST_300001_SM_900_NS12placeholders3_10E


//--------------------- .text._ZN3cub17CUB_300001_SM_9006detail11EmptyKernelIvEEvv --------------------------
	.section	.text._ZN3cub17CUB_300001_SM_9006detail11EmptyKernelIvEEvv,"ax",@progbits
	.align	128
        .global         _ZN3cub17CUB_300001_SM_9006detail11EmptyKernelIvEEvv
        .type           _ZN3cub17CUB_300001_SM_9006detail11EmptyKernelIvEEvv,@function
        .size           _ZN3cub17CUB_300001_SM_9006detail11EmptyKernelIvEEvv,(.L_x_3295 - _ZN3cub17CUB_300001_SM_9006detail11EmptyKernelIvEEvv)
        .other          _ZN3cub17CUB_300001_SM_9006detail11EmptyKernelIvEEvv,@"STO_CUDA_ENTRY STV_DEFAULT"
_ZN3cub17CUB_300001_SM_9006detail11EmptyKernelIvEEvv:
.text._ZN3cub17CUB_300001_SM_9006detail11EmptyKernelIvEEvv:
[----:B------:R-:W-:Y:S01]  /*0000*/  LDC R1, c[0x0][0x28] ;  /* 0x00000a00ff017b82 */ /* 0x000fe20000000800 */
[----:B------:R-:W-:Y:S05]  /*0010*/  EXIT ;  /* 0x000000000000794d */ /* 0x000fea0003800000 */
.L_x_0:
[----:B------:R-:W-:-:S00]  /*0020*/  BRA `(.L_x_0) ;  /* 0xfffffffc00fc7947 */ /* 0x000fc0000383ffff */
[----:B------:R-:W-:-:S00]  /*0030*/  NOP ;  /* 0x0000000000007918 */ /* 0x000fc00000000000 */
        /* <DEDUP_REMOVED lines=12> */
.L_x_3295:


//--------------------- .text._Z35group_norm_nhwc_bwd_one_pass_kernelI11Bf16IOFp32WLi64ELi32ELi512EEv26Group_norm_nhwc_bwd_params --------------------------
	.section	.text._Z35group_norm_nhwc_bwd_one_pass_kernelI11Bf16IOFp32WLi64ELi32ELi512EEv26Group_norm_nhwc_bwd_params,"ax",@progbits
	.align	128
        .global         _Z35group_norm_nhwc_bwd_one_pass_kernelI11Bf16IOFp32WLi64ELi32ELi512EEv26Group_norm_nhwc_bwd_params
        .type           _Z35group_norm_nhwc_bwd_one_pass_kernelI11Bf16IOFp32WLi64ELi32ELi512EEv26Group_norm_nhwc_bwd_params,@function
        .size           _Z35group_norm_nhwc_bwd_one_pass_kernelI11Bf16IOFp32WLi64ELi32ELi512EEv26Group_norm_nhwc_bwd_params,(.L_x_3296 - _Z35group_norm_nhwc_bwd_one_pass_kernelI11Bf16IOFp32WLi64ELi32ELi512EEv26Group_norm_nhwc_bwd_params)
        .other          _Z35group_norm_nhwc_bwd_one_pass_kernelI11Bf16IOFp32WLi64ELi32ELi512EEv26Group_norm_nhwc_bwd_params,@"STO_CUDA_ENTRY STV_DEFAULT"
_Z35group_norm_nhwc_bwd_one_pass_kernelI11Bf16IOFp32WLi64ELi32ELi512EEv26Group_norm_nhwc_bwd_params:
.text._Z35group_norm_nhwc_bwd_one_pass_kernelI11Bf16IOFp32WLi64ELi32ELi512EEv26Group_norm_nhwc_bwd_params:
[----:B------:R-:W-:Y:S01]  /*0000*/  LDC R1, c[0x0][0x28] ;  /* 0x00000a00ff017b82 */ /* 0x000fe20000000800 */
[----:B------:R-:W0:Y:S01]  /*0010*/  S2R R44, SR_CTAID.Y ;  /* 0x00000000002c7919 */ /* 0x000e220000002600 */
[----:B------:R-:W-:Y:S01]  /*0020*/  ULDC UR4, c[0x0][0x2a0] ;  /* 0x0000a80000047ab9 */ /* 0x000fe20000000800 */
[----:B------:R-:W-:-:S05]  /*0030*/  ULDC UR5, c[0x0][0x270] ;  /* 0x00009c0000057ab9 */ /* 0x000fca0000000800 */
[----:B------:R-:W1:Y:S01]  /*0040*/  S2UR UR7, SR_CTAID.X ;  /* 0x00000000000779c3 */ /* 0x000e620000002500 */
[----:B------:R-:W-:Y:S01]  /*0050*/  UIMAD UR4, UR4, UR5, URZ ;  /* 0x00000005040472a4 */ /* 0x000fe2000f8e023f */
[----:B------:R-:W2:Y:S01]  /*0060*/  S2R R54, SR_TID.X ;  /* 0x0000000000367919 */ /* 0x000ea20000002100 */
[----:B------:R-:W-:-:S04]  /*0070*/  ULDC.64 UR8, c[0x0][0x208] ;  /* 0x0000820000087ab9 */ /* 0x000fc80000000a00 */
[----:B0-----:R-:W-:-:S13]  /*0080*/  ISETP.GE.AND P0, PT, R44, UR4, PT ;  /* 0x000000042c007c0c */ /* 0x001fda000bf06270 */
[----:B-12---:R-:W-:Y:S05]  /*0090*/  @P0 BRA `(.L_x_1) ;  /* 0x0000003800080947 */ /* 0x006fea0003800000 */
[----:B------:R-:W0:Y:S01]  /*00a0*/  LDC.64 R4, c[0x0][0x288] ;  /* 0x0000a200ff047b82 */ /* 0x000e220000000a00 */
[----:B------:R-:W1:Y:S01]  /*00b0*/  S2R R41, SR_LANEID ;  /* 0x0000000000297919 */ /* 0x000e620000000000 */
[----:B------:R-:W-:Y:S01]  /*00c0*/  SHF.R.U32.HI R36, RZ, 0x4, R54 ;  /* 0x00000004ff247819 */ /* 0x000fe20000011636 */
[----:B------:R-:W-:Y:S01]  /*00d0*/  ULDC.64 UR10, c[0x0][0x290] ;  /* 0x0000a400000a7ab9 */ /* 0x000fe20000000a00 */
[----:B------:R-:W-:Y:S01]  /*00e0*/  UMOV UR5, 0x400 ;  /* 0x0000040000057882 */ /* 0x000fe20000000000 */
[----:B------:R-:W-:Y:S01]  /*00f0*/  SHF.L.U32 R0, R54, 0x1, RZ ;  /* 0x0000000136007819 */ /* 0x000fe200000006ff */
[----:B------:R-:W-:Y:S01]  /*0100*/  HFMA2.MMA R49, -RZ, RZ, 0, 0 ;  /* 0x00000000ff317435 */ /* 0x000fe200000001ff */
[----:B------:R-:W-:Y:S01]  /*0110*/  MOV R50, R44 ;  /* 0x0000002c00327202 */ /* 0x000fe20000000f00 */
[----:B------:R-:W2:Y:S01]  /*0120*/  LDC R9, c[0x0][0x2ac] ;  /* 0x0000ab00ff097b82 */ /* 0x000ea20000000800 */
[----:B------:R-:W-:-:S07]  /*0130*/  LOP3.LUT R0, R0, 0x1e, RZ, 0xc0, !PT ;  /* 0x0000001e00007812 */ /* 0x000fce00078ec0ff */
[----:B------:R-:W3:Y:S08]  /*0140*/  S2UR UR6, SR_CgaCtaId ;  /* 0x00000000000679c3 */ /* 0x000ef00000008800 */
[----:B------:R-:W4:Y:S01]  /*0150*/  LDC R43, c[0x0][0x10] ;  /* 0x00000400ff2b7b82 */ /* 0x000f220000000800 */
[----:B0-----:R-:W-:Y:S01]  /*0160*/  IMAD.WIDE.U32 R2, R4, 0x3, RZ ;  /* 0x0000000304027825 */ /* 0x001fe200078e00ff */
[----:B------:R-:W-:-:S02]  /*0170*/  LEA R7, R5, R5, 0x1 ;  /* 0x0000000505077211 */ /* 0x000fc400078e08ff */
[----:B------:R-:W-:Y:S02]  /*0180*/  LEA.HI R37, P0, R5, R4, RZ, 0x1 ;  /* 0x0000000405257211 */ /* 0x000fe400078108ff */
[----:B------:R-:W-:Y:S02]  /*0190*/  IADD3 R7, R3, R7, RZ ;  /* 0x0000000703077210 */ /* 0x000fe40007ffe0ff */
[----:B------:R-:W0:Y:S01]  /*01a0*/  LDC R42, c[0x0][0xc] ;  /* 0x00000300ff2a7b82 */ /* 0x000e220000000800 */
[----:B--2---:R-:W-:Y:S01]  /*01b0*/  IMAD R36, R9, UR7, R36 ;  /* 0x0000000709247c24 */ /* 0x004fe2000f8e0224 */
[----:B------:R-:W-:Y:S02]  /*01c0*/  LEA.HI R38, P2, R7, R2, RZ, 0x1 ;  /* 0x0000000207267211 */ /* 0x000fe400078508ff */
[----:B------:R-:W-:Y:S02]  /*01d0*/  IADD3.X R6, RZ, R5, RZ, P0, !PT ;  /* 0x00000005ff067210 */ /* 0x000fe400007fe4ff */
[----:B------:R-:W-:-:S02]  /*01e0*/  SHF.R.S32.HI R5, RZ, 0x1f, R54 ;  /* 0x0000001fff057819 */ /* 0x000fc40000011436 */
[----:B------:R-:W-:Y:S01]  /*01f0*/  IADD3.X R7, RZ, R7, RZ, P2, !PT ;  /* 0x00000007ff077210 */ /* 0x000fe200017fe4ff */
[----:B---3--:R-:W-:Y:S01]  /*0200*/  ULEA UR5, UR6, UR5, 0x18 ;  /* 0x0000000506057291 */ /* 0x008fe2000f8ec03f */
[----:B------:R-:W-:Y:S01]  /*0210*/  ISETP.GE.U32.AND P1, PT, R36, UR10, PT ;  /* 0x0000000a24007c0c */ /* 0x000fe2000bf26070 */
[----:B------:R-:W-:Y:S01]  /*0220*/  ULDC.U8 UR10, c[0x0][0x2a4] ;  /* 0x0000a900000a7ab9 */ /* 0x000fe20000000000 */
[----:B------:R-:W-:Y:S02]  /*0230*/  SHF.R.S32.HI R3, RZ, 0x1f, R36 ;  /* 0x0000001fff037819 */ /* 0x000fe40000011424 */
[----:B------:R-:W-:Y:S02]  /*0240*/  LEA.HI R5, R5, R54, RZ, 0x5 ;  /* 0x0000003605057211 */ /* 0x000fe400078f28ff */
[----:B------:R-:W-:Y:S01]  /*0250*/  SHF.R.S64 R37, R37, 0x1, R6 ;  /* 0x0000000125257819 */ /* 0x000fe20000001006 */
[----:B----4-:R-:W-:Y:S01]  /*0260*/  IMAD R52, R43, UR7, R44 ;  /* 0x000000072b347c24 */ /* 0x010fe2000f8e022c */
[----:B------:R-:W-:-:S02]  /*0270*/  SHF.R.S64 R38, R38, 0x1, R7 ;  /* 0x0000000126267819 */ /* 0x000fc40000001007 */
[----:B------:R-:W-:Y:S02]  /*0280*/  ISETP.GE.AND.EX P1, PT, R3, UR11, PT, P1 ;  /* 0x0000000b03007c0c */ /* 0x000fe4000bf26310 */
[----:B------:R-:W-:Y:S02]  /*0290*/  SHF.R.S32.HI R4, RZ, 0x5, R5 ;  /* 0x00000005ff047819 */ /* 0x000fe40000011405 */
[----:B0-----:R-:W-:Y:S02]  /*02a0*/  LOP3.LUT R53, R42, 0x3, RZ, 0xc0, !PT ;  /* 0x000000032a357812 */ /* 0x001fe400078ec0ff */
[----:B------:R-:W-:Y:S02]  /*02b0*/  IADD3 R2, R36, 0x20, RZ ;  /* 0x0000002024027810 */ /* 0x000fe40007ffe0ff */
[----:B------:R-:W-:Y:S02]  /*02c0*/  SHF.R.S32.HI R6, RZ, 0x1, R6 ;  /* 0x00000001ff067819 */ /* 0x000fe40000011406 */
[----:B------:R-:W-:-:S02]  /*02d0*/  SHF.R.S32.HI R7, RZ, 0x1, R7 ;  /* 0x00000001ff077819 */ /* 0x000fc40000011407 */
[----:B------:R-:W-:Y:S02]  /*02e0*/  LEA R4, R4, UR5, 0x3 ;  /* 0x0000000504047c11 */ /* 0x000fe4000f8e18ff */
[----:B------:R-:W-:Y:S02]  /*02f0*/  ISETP.LT.U32.AND P1, PT, R54, 0x200, !P1 ;  /* 0x000002003600780c */ /* 0x000fe40004f21070 */
[----:B------:R-:W-:Y:S02]  /*0300*/  IADD3 R51, -R53, R42, RZ ;  /* 0x0000002a35337210 */ /* 0x000fe40007ffe1ff */
[----:B------:R-:W-:Y:S02]  /*0310*/  SHF.R.S32.HI R5, RZ, 0x1f, R2 ;  /* 0x0000001fff057819 */ /* 0x000fe40000011402 */
[----:B------:R-:W-:Y:S02]  /*0320*/  SHF.L.U64.HI R39, R37, 0x2, R6 ;  /* 0x0000000225277819 */ /* 0x000fe40000010206 */
[----:B-1----:R-:W-:-:S07]  /*0330*/  SHF.L.U64.HI R40, R38, 0x2, R7 ;  /* 0x0000000226287819 */ /* 0x002fce0000010207 */
.L_x_28:
[----:B0-----:R-:W0:Y:S01]  /*0340*/  LDC R13, c[0x0][0x2a0] ;  /* 0x0000a800ff0d7b82 */ /* 0x001e220000000800 */
[----:B------:R-:W-:Y:S01]  /*0350*/  ISETP.GE.AND P3, PT, R50, RZ, PT ;  /* 0x000000ff3200720c */ /* 0x000fe20003f66270 */
[----:B------:R-:W-:-:S06]  /*0360*/  ULDC.64 UR12, c[0x0][0x290] ;  /* 0x0000a400000c7ab9 */ /* 0x000fcc0000000a00 */
[----:B-1----:R-:W1:Y:S08]  /*0370*/  @P1 LDC.64 R18, c[0x0][0x288] ;  /* 0x0000a200ff121b82 */ /* 0x002e700000000a00 */
[----:B------:R-:W2:Y:S01]  /*0380*/  @P1 LDC.64 R20, c[0x0][0x230] ;  /* 0x00008c00ff141b82 */ /* 0x000ea20000000a00 */
[----:B0-----:R-:W-:-:S04]  /*0390*/  IABS R11, R13 ;  /* 0x0000000d000b7213 */ /* 0x001fc80000000000 */
[----:B------:R-:W0:Y:S08]  /*03a0*/  I2F.RP R8, R11 ;  /* 0x0000000b00087306 */ /* 0x000e300000209400 */
[----:B0-----:R-:W0:Y:S02]  /*03b0*/  MUFU.RCP R8, R8 ;  /* 0x0000000800087308 */ /* 0x001e240000001000 */
[----:B0-----:R-:W-:-:S06]  /*03c0*/  IADD3 R6, R8, 0xffffffe, RZ ;  /* 0x0ffffffe08067810 */ /* 0x001fcc0007ffe0ff */
[----:B------:R0:W3:Y:S02]  /*03d0*/  F2I.FTZ.U32.TRUNC.NTZ R7, R6 ;  /* 0x0000000600077305 */ /* 0x0000e4000021f000 */
[----:B0-----:R-:W-:Y:S02]  /*03e0*/  MOV R6, RZ ;  /* 0x000000ff00067202 */ /* 0x001fe40000000f00 */
[----:B---3--:R-:W-:-:S05]  /*03f0*/  IADD3 R10, RZ, -R7, RZ ;  /* 0x80000007ff0a7210 */ /* 0x008fca0007ffe0ff */
[----:B------:R-:W-:Y:S01]  /*0400*/  IMAD R9, R10, R11, RZ ;  /* 0x0000000b0a097224 */ /* 0x000fe200078e02ff */
[----:B------:R-:W-:-:S03]  /*0410*/  IABS R10, R50 ;  /* 0x00000032000a7213 */ /* 0x000fc60000000000 */
[----:B------:R-:W-:Y:S01]  /*0420*/  IMAD.HI.U32 R7, R7, R9, R6 ;  /* 0x0000000907077227 */ /* 0x000fe200078e0006 */
[----:B------:R-:W-:-:S05]  /*0430*/  SHF.R.U32.HI R6, RZ, 0x4, R54 ;  /* 0x00000004ff067819 */ /* 0x000fca0000011636 */
[----:B------:R-:W-:Y:S02]  /*0440*/  IMAD.HI.U32 R9, R7, R10, RZ ;  /* 0x0000000a07097227 */ /* 0x000fe400078e00ff */
[----:B------:R-:W0:Y:S03]  /*0450*/  LDC R7, c[0x0][0x2ac] ;  /* 0x0000ab00ff077b82 */ /* 0x000e260000000800 */
[----:B------:R-:W-:-:S05]  /*0460*/  IADD3 R8, -R9, RZ, RZ ;  /* 0x000000ff09087210 */ /* 0x000fca0007ffe1ff */
[----:B------:R-:W-:-:S05]  /*0470*/  IMAD R8, R11, R8, R10 ;  /* 0x000000080b087224 */ /* 0x000fca00078e020a */
[----:B------:R-:W-:Y:S01]  /*0480*/  ISETP.GT.U32.AND P5, PT, R11, R8, PT ;  /* 0x000000080b00720c */ /* 0x000fe20003fa4070 */
[----:B0-----:R-:W-:Y:S01]  /*0490*/  IMAD R6, R7, UR7, R6 ;  /* 0x0000000707067c24 */ /* 0x001fe2000f8e0206 */
[----:B------:R-:W-:-:S11]  /*04a0*/  LOP3.LUT R7, R50, R13, RZ, 0x3c, !PT ;  /* 0x0000000d32077212 */ /* 0x000fd600078e3cff */
[-C--:B------:R-:W-:Y:S02]  /*04b0*/  @!P5 IADD3 R8, R8, -R11.reuse, RZ ;  /* 0x8000000b0808d210 */ /* 0x080fe40007ffe0ff */
[----:B------:R-:W-:Y:S02]  /*04c0*/  ISETP.GE.AND P2, PT, R7, RZ, PT ;  /* 0x000000ff0700720c */ /* 0x000fe40003f46270 */
[----:B------:R-:W-:Y:S02]  /*04d0*/  ISETP.GE.U32.AND P4, PT, R8, R11, PT ;  /* 0x0000000b0800720c */ /* 0x000fe40003f86070 */
[----:B------:R-:W-:Y:S02]  /*04e0*/  IADD3 R10, R6, 0x20, RZ ;  /* 0x00000020060a7810 */ /* 0x000fe40007ffe0ff */
[----:B------:R-:W0:Y:S01]  /*04f0*/  LDC.64 R6, c[0x0][0x248] ;  /* 0x00009200ff067b82 */ /* 0x000e220000000a00 */
[----:B------:R-:W-:Y:S02]  /*0500*/  @!P5 IADD3 R9, R9, 0x1, RZ ;  /* 0x000000010909d810 */ /* 0x000fe40007ffe0ff */
[----:B------:R-:W-:-:S02]  /*0510*/  ISETP.GE.U32.AND P0, PT, R10, UR12, PT ;  /* 0x0000000c0a007c0c */ /* 0x000fc4000bf06070 */
[-C--:B------:R-:W-:Y:S02]  /*0520*/  ISETP.GT.U32.AND P6, PT, R11, R8.reuse, PT ;  /* 0x000000080b00720c */ /* 0x080fe40003fc4070 */
[----:B------:R-:W-:Y:S02]  /*0530*/  IADD3 R11, R8, -R11, RZ ;  /* 0x8000000b080b7210 */ /* 0x000fe40007ffe0ff */
[----:B------:R-:W-:Y:S02]  /*0540*/  SHF.R.S32.HI R10, RZ, 0x1f, R10 ;  /* 0x0000001fff0a7819 */ /* 0x000fe4000001140a */
[----:B------:R-:W-:Y:S02]  /*0550*/  @P4 IADD3 R9, R9, 0x1, RZ ;  /* 0x0000000109094810 */ /* 0x000fe40007ffe0ff */
[----:B------:R-:W-:Y:S02]  /*0560*/  SEL R8, R11, R8, !P6 ;  /* 0x000000080b087207 */ /* 0x000fe40007000000 */
[----:B------:R-:W-:Y:S01]  /*0570*/  ISETP.GE.AND.EX P0, PT, R10, UR13, PT, P0 ;  /* 0x0000000d0a007c0c */ /* 0x000fe2000bf06300 */
[----:B------:R-:W-:Y:S01]  /*0580*/  ULDC.64 UR12, c[0x0][0x298] ;  /* 0x0000a600000c7ab9 */ /* 0x000fe20000000a00 */
[----:B------:R-:W-:-:S02]  /*0590*/  MOV R10, R9 ;  /* 0x00000009000a7202 */ /* 0x000fc40000000f00 */
[----:B------:R-:W-:Y:S02]  /*05a0*/  ISETP.NE.AND P4, PT, R13, RZ, PT ;  /* 0x000000ff0d00720c */ /* 0x000fe40003f85270 */
[----:B------:R-:W-:Y:S02]  /*05b0*/  LOP3.LUT R9, RZ, R13, RZ, 0x33, !PT ;  /* 0x0000000dff097212 */ /* 0x000fe400078e33ff */
[----:B------:R-:W-:Y:S01]  /*05c0*/  @!P3 IADD3 R8, -R8, RZ, RZ ;  /* 0x000000ff0808b210 */ /* 0x000fe20007ffe1ff */
[----:B0-----:R-:W-:Y:S01]  /*05d0*/  IMAD.WIDE R6, R50, 0x8, R6 ;  /* 0x0000000832067825 */ /* 0x001fe200078e0206 */
[----:B------:R-:W-:Y:S02]  /*05e0*/  ISETP.LT.U32.AND P0, PT, R54, 0x200, !P0 ;  /* 0x000002003600780c */ /* 0x000fe40004701070 */
[----:B------:R-:W-:Y:S02]  /*05f0*/  @!P2 IADD3 R10, -R10, RZ, RZ ;  /* 0x000000ff0a0aa210 */ /* 0x000fe40007ffe1ff */
[C---:B------:R-:W-:Y:S01]  /*0600*/  SEL R55, R9.reuse, R8, !P4 ;  /* 0x0000000809377207 */ /* 0x040fe20006000000 */
[----:B------:R-:W3:Y:S01]  /*0610*/  LDG.E.64 R6, desc[UR8][R6.64] ;  /* 0x0000000806067981 */ /* 0x000ee2000c1e1b00 */
[----:B------:R-:W-:-:S02]  /*0620*/  SEL R9, R9, R10, !P4 ;  /* 0x0000000a09097207 */ /* 0x000fc40006000000 */
[----:B------:R-:W-:Y:S02]  /*0630*/  LEA R12, R55, R0, 0x5 ;  /* 0x00000000370c7211 */ /* 0x000fe400078e28ff */
[----:B------:R-:W-:Y:S02]  /*0640*/  SHF.R.S32.HI R8, RZ, 0x1f, R9 ;  /* 0x0000001fff087819 */ /* 0x000fe40000011409 */
[--C-:B------:R-:W-:Y:S01]  /*0650*/  SHF.R.S32.HI R13, RZ, 0x1f, R12.reuse ;  /* 0x0000001fff0d7819 */ /* 0x100fe2000001140c */
[----:B------:R-:W0:Y:S02]  /*0660*/  @P0 LDC.64 R16, c[0x0][0x288] ;  /* 0x0000a200ff100b82 */ /* 0x000e240000000a00 */
[----:B------:R-:W-:Y:S02]  /*0670*/  IMAD R8, R8, UR12, RZ ;  /* 0x0000000c08087c24 */ /* 0x000fe4000f8e02ff */
[----:B------:R-:W-:-:S04]  /*0680*/  IMAD.WIDE.U32 R58, R9, UR12, R12 ;  /* 0x0000000c093a7c25 */ /* 0x000fc8000f8e000c */
[----:B------:R-:W-:Y:S01]  /*0690*/  IMAD R61, R9, UR13, R8 ;  /* 0x0000000d093d7c24 */ /* 0x000fe2000f8e0208 */
[----:B------:R-:W-:Y:S01]  /*06a0*/  CS2R R46, SRZ ;  /* 0x00000000002e7805 */ /* 0x000fe2000001ff00 */
[----:B-1----:R-:W-:Y:S01]  /*06b0*/  @P1 IMAD R8, R3, R18, RZ ;  /* 0x0000001203081224 */ /* 0x002fe200078e02ff */
[----:B------:R-:W-:Y:S01]  /*06c0*/  @P1 MOV R60, R58 ;  /* 0x0000003a003c1202 */ /* 0x000fe20000000f00 */
[----:B------:R-:W1:Y:S01]  /*06d0*/  @P0 LDC.64 R10, c[0x0][0x230] ;  /* 0x00008c00ff0a0b82 */ /* 0x000e620000000a00 */
[----:B------:R-:W-:Y:S01]  /*06e0*/  IADD3 R61, R59, R61, RZ ;  /* 0x0000003d3b3d7210 */ /* 0x000fe20007ffe0ff */
[----:B------:R-:W-:-:S06]  /*06f0*/  @P1 IMAD R23, R36, R19, R8 ;  /* 0x0000001324171224 */ /* 0x000fcc00078e0208 */
[----:B------:R-:W4:Y:S01]  /*0700*/  @P1 LDC.64 R8, c[0x0][0x228] ;  /* 0x00008a00ff081b82 */ /* 0x000f220000000a00 */
[----:B------:R-:W-:-:S05]  /*0710*/  @P1 IMAD.WIDE.U32 R18, R36, R18, R60 ;  /* 0x0000001224121225 */ /* 0x000fca00078e003c */
[----:B------:R-:W-:Y:S01]  /*0720*/  @P1 IADD3 R19, R19, R23, RZ ;  /* 0x0000001713131210 */ /* 0x000fe20007ffe0ff */
[----:B0-----:R-:W-:Y:S01]  /*0730*/  @P0 IMAD R24, R5, R16, RZ ;  /* 0x0000001005180224 */ /* 0x001fe200078e02ff */
[C---:B------:R-:W-:Y:S01]  /*0740*/  @P1 SHF.L.U32 R23, R18.reuse, 0x1, RZ ;  /* 0x0000000112171819 */ /* 0x040fe200000006ff */
[----:B------:R-:W0:Y:S01]  /*0750*/  @P0 LDC.64 R14, c[0x0][0x228] ;  /* 0x00008a00ff0e0b82 */ /* 0x000e220000000a00 */
[----:B------:R-:W-:Y:S02]  /*0760*/  @P1 SHF.L.U64.HI R22, R18, 0x1, R19 ;  /* 0x0000000112161819 */ /* 0x000fe40000010213 */
[----:B------:R-:W-:Y:S02]  /*0770*/  @P0 MOV R18, R58 ;  /* 0x0000003a00120202 */ /* 0x000fe40000000f00 */
[----:B------:R-:W-:Y:S01]  /*0780*/  @P0 MOV R19, R61 ;  /* 0x0000003d00130202 */ /* 0x000fe20000000f00 */
[C---:B------:R-:W-:Y:S01]  /*0790*/  @P0 IMAD R25, R2.reuse, R17, R24 ;  /* 0x0000001102190224 */ /* 0x040fe200078e0218 */
[----:B--2---:R-:W-:Y:S01]  /*07a0*/  @P1 IADD3 R20, P2, R23, R20, RZ ;  /* 0x0000001417141210 */ /* 0x004fe20007f5e0ff */
[----:B------:R-:W-:-:S03]  /*07b0*/  @P0 IMAD.WIDE.U32 R16, R2, R16, R18 ;  /* 0x0000001002100225 */ /* 0x000fc600078e0012 */
[----:B------:R-:W-:Y:S02]  /*07c0*/  @P1 IADD3.X R21, R22, R21, RZ, P2, !PT ;  /* 0x0000001516151210 */ /* 0x000fe400017fe4ff */
[----:B------:R-:W-:-:S03]  /*07d0*/  @P0 IADD3 R19, R17, R25, RZ ;  /* 0x0000001911130210 */ /* 0x000fc60007ffe0ff */
[----:B------:R2:W5:Y:S01]  /*07e0*/  @P1 LDG.E R47, desc[UR8][R20.64] ;  /* 0x00000008142f1981 */ /* 0x000562000c1e1900 */
[----:B----4-:R-:W-:Y:S02]  /*07f0*/  @P1 IADD3 R18, P2, R23, R8, RZ ;  /* 0x0000000817121210 */ /* 0x010fe40007f5e0ff */
[----:B------:R-:W-:Y:S02]  /*0800*/  @P0 SHF.L.U64.HI R8, R16, 0x1, R19 ;  /* 0x0000000110080819 */ /* 0x000fe40000010213 */
[----:B------:R-:W-:-:S05]  /*0810*/  @P1 IADD3.X R19, R22, R9, RZ, P2, !PT ;  /* 0x0000000916131210 */ /* 0x000fca00017fe4ff */
[----:B------:R4:W5:Y:S01]  /*0820*/  @P1 LDG.E R46, desc[UR8][R18.64] ;  /* 0x00000008122e1981 */ /* 0x000962000c1e1900 */
[----:B------:R-:W-:-:S04]  /*0830*/  @P0 SHF.L.U32 R17, R16, 0x1, RZ ;  /* 0x0000000110110819 */ /* 0x000fc800000006ff */
[C---:B-1----:R-:W-:Y:S02]  /*0840*/  @P0 IADD3 R16, P3, R17.reuse, R10, RZ ;  /* 0x0000000a11100210 */ /* 0x042fe40007f7e0ff */
[----:B0-----:R-:W-:Y:S02]  /*0850*/  @P0 IADD3 R14, P4, R17, R14, RZ ;  /* 0x0000000e110e0210 */ /* 0x001fe40007f9e0ff */
[----:B------:R-:W-:Y:S02]  /*0860*/  MOV R48, RZ ;  /* 0x000000ff00307202 */ /* 0x000fe40000000f00 */
[----:B------:R-:W-:Y:S02]  /*0870*/  MOV R45, RZ ;  /* 0x000000ff002d7202 */ /* 0x000fe40000000f00 */
[C---:B------:R-:W-:Y:S02]  /*0880*/  @P0 IADD3.X R17, R8.reuse, R11, RZ, P3, !PT ;  /* 0x0000000b08110210 */ /* 0x040fe40001ffe4ff */
[----:B------:R-:W-:-:S03]  /*0890*/  @P0 IADD3.X R15, R8, R15, RZ, P4, !PT ;  /* 0x0000000f080f0210 */ /* 0x000fc600027fe4ff */
[----:B------:R4:W5:Y:S04]  /*08a0*/  @P0 LDG.E R48, desc[UR8][R16.64] ;  /* 0x0000000810300981 */ /* 0x000968000c1e1900 */
[----:B------:R4:W5:Y:S01]  /*08b0*/  @P0 LDG.E R45, desc[UR8][R14.64] ;  /* 0x000000080e2d0981 */ /* 0x000962000c1e1900 */
[----:B------:R-:W-:Y:S01]  /*08c0*/  ISETP.GT.U32.AND P2, PT, R54, 0x1ff, PT ;  /* 0x000001ff3600780c */ /* 0x000fe20003f44070 */
[----:B------:R-:W-:Y:S01]  /*08d0*/  BSSY B0, `(.L_x_2) ;  /* 0x0000014000007945 */ /* 0x000fe20003800000 */
[----:B------:R-:W-:Y:S02]  /*08e0*/  CS2R R8, SRZ ;  /* 0x0000000000087805 */ /* 0x000fe4000001ff00 */
[----:B------:R-:W-:Y:S01]  /*08f0*/  CS2R R10, SRZ ;  /* 0x00000000000a7805 */ /* 0x000fe2000001ff00 */
[----:B---3--:R-:W-:-:S05]  /*0900*/  FFMA.FTZ R7, -R6, R6, R7 ;  /* 0x0000000606077223 */ /* 0x008fca0000010107 */
[----:B------:R-:W-:-:S13]  /*0910*/  FSETP.GTU.FTZ.AND P0, PT, R7, RZ, PT ;  /* 0x000000ff0700720b */ /* 0x000fda0003f1c000 */
[----:B--2---:R-:W0:Y:S02]  /*0920*/  @P0 LDC R20, c[0x0][0x250] ;  /* 0x00009400ff140b82 */ /* 0x004e240000000800 */
[----:B0-----:R-:W-:Y:S01]  /*0930*/  @P0 FADD.FTZ R20, R7, R20 ;  /* 0x0000001407140221 */ /* 0x001fe20000010000 */
[----:B------:R-:W-:Y:S01]  /*0940*/  MOV R7, 0x3f800000 ;  /* 0x3f80000000077802 */ /* 0x000fe20000000f00 */
[----:B----4-:R-:W-:Y:S06]  /*0950*/  @P2 BRA `(.L_x_3) ;  /* 0x00000000002c2947 */ /* 0x010fec0003800000 */
[----:B------:R-:W-:Y:S01]  /*0960*/  ISETP.NE.AND P2, PT, RZ, UR10, PT ;  /* 0x0000000aff007c0c */ /* 0x000fe2000bf45270 */
[----:B------:R-:W-:Y:S01]  /*0970*/  ULDC.64 UR12, c[0x0][0x238] ;  /* 0x00008e00000c7ab9 */ /* 0x000fe20000000a00 */
[C---:B------:R-:W-:Y:S02]  /*0980*/  SHF.L.U32 R15, R12.reuse, 0x2, RZ ;  /* 0x000000020c0f7819 */ /* 0x040fe400000006ff */
[----:B------:R-:W-:Y:S02]  /*0990*/  SHF.L.U64.HI R16, R12, 0x2, R13 ;  /* 0x000000020c107819 */ /* 0x000fe4000001020d */
[----:B------:R-:W-:-:S07]  /*09a0*/  IADD3 R14, P3, R15, UR12, RZ ;  /* 0x0000000c0f0e7c10 */ /* 0x000fce000ff7e0ff */
[----:B------:R-:W0:Y:S02]  /*09b0*/  @P2 LDC.64 R8, c[0x0][0x240] ;  /* 0x00009000ff082b82 */ /* 0x000e240000000a00 */
[----:B0-----:R-:W-:Y:S02]  /*09c0*/  @P2 IADD3 R12, P4, R15, R8, RZ ;  /* 0x000000080f0c2210 */ /* 0x001fe40007f9e0ff */
[C---:B------:R-:W-:Y:S02]  /*09d0*/  IADD3.X R15, R16.reuse, UR13, RZ, P3, !PT ;  /* 0x0000000d100f7c10 */ /* 0x040fe40009ffe4ff */
[----:B------:R-:W-:-:S03]  /*09e0*/  @P2 IADD3.X R13, R16, R9, RZ, P4, !PT ;  /* 0x00000009100d2210 */ /* 0x000fc600027fe4ff */
[----:B------:R0:W5:Y:S04]  /*09f0*/  LDG.E.64 R8, desc[UR8][R14.64] ;  /* 0x000000080e087981 */ /* 0x000168000c1e1b00 */
[----:B------:R0:W5:Y:S02]  /*0a00*/  @P2 LDG.E.64 R10, desc[UR8][R12.64] ;  /* 0x000000080c0a2981 */ /* 0x000164000c1e1b00 */
.L_x_3:
[----:B------:R-:W-:Y:S05]  /*0a10*/  BSYNC B0 ;  /* 0x0000000000007941 */ /* 0x000fea0003800000 */
.L_x_2:
[----:B------:R1:W2:Y:S01]  /*0a20*/  @P0 MUFU.RSQ R7, R20 ;  /* 0x0000001400070308 */ /* 0x0002a20000001400 */
[----:B------:R-:W-:Y:S02]  /*0a30*/  ISETP.NE.AND P2, PT, RZ, UR10, PT ;  /* 0x0000000aff007c0c */ /* 0x000fe4000bf45270 */
[C---:B0----5:R-:W-:Y:S02]  /*0a40*/  PRMT R12, R47.reuse, 0x7632, R12 ;  /* 0x000076322f0c7816 */ /* 0x061fe4000000000c */
[----:B------:R-:W-:Y:S02]  /*0a50*/  SHF.L.U32 R13, R47, 0x10, RZ ;  /* 0x000000102f0d7819 */ /* 0x000fe400000006ff */
[----:B------:R-:W-:Y:S02]  /*0a60*/  SHF.L.U32 R21, R12, 0x10, RZ ;  /* 0x000000100c157819 */ /* 0x000fe400000006ff */
[----:B------:R-:W-:Y:S01]  /*0a70*/  SHF.L.U32 R23, R48, 0x10, RZ ;  /* 0x0000001030177819 */ /* 0x000fe200000006ff */
[C---:B------:R-:W-:Y:S01]  /*0a80*/  FADD.FTZ R12, -R6.reuse, R13 ;  /* 0x0000000d060c7221 */ /* 0x040fe20000010100 */
[----:B------:R-:W-:Y:S01]  /*0a90*/  PRMT R16, R45, 0x7632, R16 ;  /* 0x000076322d107816 */ /* 0x000fe20000000010 */
[----:B------:R-:W-:Y:S01]  /*0aa0*/  FADD.FTZ R18, -R6, R21 ;  /* 0x0000001506127221 */ /* 0x000fe20000010100 */
[----:B------:R-:W-:-:S02]  /*0ab0*/  PRMT R17, R46, 0x7632, R17 ;  /* 0x000076322e117816 */ /* 0x000fc40000000011 */
[----:B------:R-:W-:Y:S02]  /*0ac0*/  PRMT R19, R48, 0x7632, R19 ;  /* 0x0000763230137816 */ /* 0x000fe40000000013 */
[----:B-1----:R-:W-:Y:S01]  /*0ad0*/  SHF.L.U32 R20, R16, 0x10, RZ ;  /* 0x0000001010147819 */ /* 0x002fe200000006ff */
[-C--:B--2---:R-:W-:Y:S01]  /*0ae0*/  FMUL.FTZ R13, R12, R7.reuse ;  /* 0x000000070c0d7220 */ /* 0x084fe20000410000 */
[----:B------:R-:W-:Y:S01]  /*0af0*/  SHF.L.U32 R14, R46, 0x10, RZ ;  /* 0x000000102e0e7819 */ /* 0x000fe200000006ff */
[----:B------:R-:W-:Y:S01]  /*0b00*/  FADD.FTZ R16, -R6, R23 ;  /* 0x0000001706107221 */ /* 0x000fe20000010100 */
[----:B------:R-:W-:Y:S01]  /*0b10*/  SHF.L.U32 R15, R45, 0x10, RZ ;  /* 0x000000102d0f7819 */ /* 0x000fe200000006ff */
[----:B------:R-:W-:Y:S01]  /*0b20*/  FMUL.FTZ R12, R18, R7 ;  /* 0x00000007120c7220 */ /* 0x000fe20000410000 */
[----:B------:R-:W-:Y:S02]  /*0b30*/  SHF.L.U32 R17, R17, 0x10, RZ ;  /* 0x0000001011117819 */ /* 0x000fe400000006ff */
[----:B------:R-:W-:Y:S01]  /*0b40*/  SHF.L.U32 R19, R19, 0x10, RZ ;  /* 0x0000001013137819 */ /* 0x000fe200000006ff */
[----:B------:R-:W-:Y:S06]  /*0b50*/  @!P2 BRA `(.L_x_4) ;  /* 0x000000000048a947 */ /* 0x000fec0003800000 */
[----:B------:R-:W-:Y:S01]  /*0b60*/  FFMA.FTZ R18, R13, R8, R10 ;  /* 0x000000080d127223 */ /* 0x000fe2000001000a */
[----:B------:R-:W-:-:S03]  /*0b70*/  FFMA.FTZ R21, R12, R9, R11 ;  /* 0x000000090c157223 */ /* 0x000fc6000001000b */
[----:B------:R-:W-:Y:S01]  /*0b80*/  FMUL.FTZ R22, R18, -1.4426950216293334961 ;  /* 0xbfb8aa3b12167820 */ /* 0x000fe20000410000 */
[----:B------:R-:W-:-:S05]  /*0b90*/  FMUL.FTZ R24, R21, -1.4426950216293334961 ;  /* 0xbfb8aa3b15187820 */ /* 0x000fca0000410000 */
[----:B------:R-:W0:Y:S08]  /*0ba0*/  MUFU.EX2 R22, R22 ;  /* 0x0000001600167308 */ /* 0x000e300000000800 */
[----:B------:R-:W1:Y:S01]  /*0bb0*/  MUFU.EX2 R24, R24 ;  /* 0x0000001800187308 */ /* 0x000e620000000800 */
[----:B0-----:R-:W-:-:S07]  /*0bc0*/  FADD.FTZ R23, R22, 1 ;  /* 0x3f80000016177421 */ /* 0x001fce0000010000 */
[----:B------:R-:W0:Y:S01]  /*0bd0*/  MUFU.RCP R23, R23 ;  /* 0x0000001700177308 */ /* 0x000e220000001000 */
[----:B-1----:R-:W-:-:S07]  /*0be0*/  FADD.FTZ R25, R24, 1 ;  /* 0x3f80000018197421 */ /* 0x002fce0000010000 */
[----:B------:R-:W1:Y:S01]  /*0bf0*/  MUFU.RCP R26, R25 ;  /* 0x00000019001a7308 */ /* 0x000e620000001000 */
[----:B0-----:R-:W-:Y:S01]  /*0c00*/  FADD.FTZ R27, -R23, 1 ;  /* 0x3f800000171b7421 */ /* 0x001fe20000010100 */
[----:B------:R-:W-:-:S03]  /*0c10*/  FMUL.FTZ R14, R14, R23 ;  /* 0x000000170e0e7220 */ /* 0x000fc60000410000 */
[----:B------:R-:W-:Y:S01]  /*0c20*/  FFMA.FTZ R27, R18, R27, 1 ;  /* 0x3f800000121b7423 */ /* 0x000fe2000001001b */
[----:B-1----:R-:W-:Y:S01]  /*0c30*/  FADD.FTZ R28, -R26, 1 ;  /* 0x3f8000001a1c7421 */ /* 0x002fe20000010100 */
[----:B------:R-:W-:Y:S02]  /*0c40*/  FMUL.FTZ R17, R17, R26 ;  /* 0x0000001a11117220 */ /* 0x000fe40000410000 */
[----:B------:R-:W-:Y:S01]  /*0c50*/  FMUL.FTZ R14, R14, R27 ;  /* 0x0000001b0e0e7220 */ /* 0x000fe20000410000 */
[----:B------:R-:W-:-:S04]  /*0c60*/  FFMA.FTZ R28, R21, R28, 1 ;  /* 0x3f800000151c7423 */ /* 0x000fc8000001001c */
[----:B------:R-:W-:-:S07]  /*0c70*/  FMUL.FTZ R17, R17, R28 ;  /* 0x0000001c11117220 */ /* 0x000fce0000410000 */
.L_x_4:
[----:B------:R-:W-:Y:S01]  /*0c80*/  FMUL.FTZ R18, R14, R8 ;  /* 0x000000080e127220 */ /* 0x000fe20000410000 */
[----:B------:R-:W-:Y:S01]  /*0c90*/  FADD.FTZ R22, -R6, R19 ;  /* 0x0000001306167221 */ /* 0x000fe20000010100 */
[----:B------:R-:W-:Y:S01]  /*0ca0*/  FMUL.FTZ R19, R16, R7 ;  /* 0x0000000710137220 */ /* 0x000fe20000410000 */
[----:B------:R-:W-:Y:S01]  /*0cb0*/  FMUL.FTZ R21, R17, R9 ;  /* 0x0000000911157220 */ /* 0x000fe20000410000 */
[----:B------:R-:W-:Y:S01]  /*0cc0*/  FFMA.FTZ R23, R13, R18, RZ ;  /* 0x000000120d177223 */ /* 0x000fe200000100ff */
[----:B------:R-:W-:Y:S01]  /*0cd0*/  FADD.FTZ R16, RZ, R18 ;  /* 0x00000012ff107221 */ /* 0x000fe20000010000 */
[----:B------:R-:W-:Y:S01]  /*0ce0*/  FMUL.FTZ R18, R22, R7 ;  /* 0x0000000716127220 */ /* 0x000fe20000410000 */
        /* <DEDUP_REMOVED lines=19> */
.L_x_5:
[----:B------:R-:W-:Y:S01]  /*0e20*/  FFMA.FTZ R24, R12, R21, R23 ;  /* 0x000000150c187223 */ /* 0x000fe20000010017 */
[----:B------:R-:W-:Y:S01]  /*0e30*/  FMUL.FTZ R22, R15, R8 ;  /* 0x000000080f167220 */ /* 0x000fe20000410000 */
[----:B------:R-:W-:Y:S01]  /*0e40*/  FADD.FTZ R23, R21, R16 ;  /* 0x0000001015177221 */ /* 0x000fe20000010000 */
[----:B------:R-:W-:Y:S01]  /*0e50*/  FMUL.FTZ R16, R20, R9 ;  /* 0x0000000914107220 */ /* 0x000fe20000410000 */
[----:B------:R-:W-:Y:S01]  /*0e60*/  ISETP.GT.AND P0, PT, R41, 0x1e, PT ;  /* 0x0000001e2900780c */ /* 0x000fe20003f04270 */
[----:B------:R-:W-:Y:S01]  /*0e70*/  FFMA.FTZ R21, R19, R22, R24 ;  /* 0x0000001613157223 */ /* 0x000fe20000010018 */
[----:B------:R-:W-:Y:S01]  /*0e80*/  FADD.FTZ R23, R23, R22 ;  /* 0x0000001617177221 */ /* 0x000fe20000010000 */
[----:B------:R-:W0:Y:S01]  /*0e90*/  S2UR UR11, SR_CgaCtaId ;  /* 0x00000000000b79c3 */ /* 0x000e220000008800 */
[----:B------:R-:W-:Y:S01]  /*0ea0*/  UMOV UR6, 0x400 ;  /* 0x0000040000067882 */ /* 0x000fe20000000000 */
[----:B------:R-:W-:Y:S01]  /*0eb0*/  FFMA.FTZ R21, R18, R16, R21 ;  /* 0x0000001012157223 */ /* 0x000fe20000010015 */
[----:B------:R-:W-:Y:S01]  /*0ec0*/  FADD.FTZ R22, R16, R23 ;  /* 0x0000001710167221 */ /* 0x000fe20000010000 */
[----:B------:R-:W-:Y:S01]  /*0ed0*/  UIADD3 UR5, UR6, 0xa0, URZ ;  /* 0x000000a006057890 */ /* 0x000fe2000fffe03f */
[----:B------:R-:W-:Y:S01]  /*0ee0*/  FFMA.FTZ R24, R13, R14, RZ ;  /* 0x0000000e0d187223 */ /* 0x000fe200000100ff */
[----:B------:R-:W-:Y:S01]  /*0ef0*/  FFMA.FTZ R13, R12, R17, RZ ;  /* 0x000000110c0d7223 */ /* 0x000fe200000100ff */
[----:B------:R-:W1:Y:S01]  /*0f00*/  SHFL.DOWN PT, R16, R21, 0x1, 0x1f ;  /* 0x08201f0015107f89 */ /* 0x000e6200000e0000 */
[C---:B------:R-:W-:Y:S01]  /*0f10*/  ISETP.NE.AND P3, PT, R54.reuse, RZ, PT ;  /* 0x000000ff3600720c */ /* 0x040fe20003f65270 */
[----:B------:R-:W-:Y:S01]  /*0f20*/  FADD.FTZ R14, RZ, R14 ;  /* 0x0000000eff0e7221 */ /* 0x000fe20000010000 */
[----:B------:R-:W-:Y:S01]  /*0f30*/  BSSY B0, `(.L_x_6) ;  /* 0x000004e000007945 */ /* 0x000fe20003800000 */
[----:B------:R-:W2:Y:S01]  /*0f40*/  SHFL.DOWN PT, R23, R22, 0x1, 0x1f ;  /* 0x08201f0016177f89 */ /* 0x000ea200000e0000 */
[----:B------:R-:W-:Y:S01]  /*0f50*/  ISETP.GT.U32.AND P4, PT, R54, 0xf, PT ;  /* 0x0000000f3600780c */ /* 0x000fe20003f84070 */
[----:B0-----:R-:W-:-:S06]  /*0f60*/  ULEA UR5, UR11, UR5, 0x18 ;  /* 0x000000050b057291 */ /* 0x001fcc000f8ec03f */
[----:B------:R-:W-:Y:S01]  /*0f70*/  LEA R56, R54, UR5, 0x4 ;  /* 0x0000000536387c11 */ /* 0x000fe2000f8e20ff */
[----:B-1----:R-:W-:Y:S01]  /*0f80*/  @!P0 FADD.FTZ R21, R21, R16 ;  /* 0x0000001015158221 */ /* 0x002fe20000010000 */
[----:B--2---:R-:W-:-:S04]  /*0f90*/  @!P0 FADD.FTZ R22, R22, R23 ;  /* 0x0000001716168221 */ /* 0x004fc80000010000 */
[----:B------:R-:W0:Y:S01]  /*0fa0*/  SHFL.DOWN PT, R16, R21, 0x2, 0x1f ;  /* 0x08401f0015107f89 */ /* 0x000e2200000e0000 */
[----:B------:R-:W-:-:S03]  /*0fb0*/  ISETP.GT.AND P0, PT, R41, 0x1d, PT ;  /* 0x0000001d2900780c */ /* 0x000fc60003f04270 */
[----:B------:R-:W1:Y:S10]  /*0fc0*/  SHFL.DOWN PT, R23, R22, 0x2, 0x1f ;  /* 0x08401f0016177f89 */ /* 0x000e7400000e0000 */
[----:B0-----:R-:W-:Y:S01]  /*0fd0*/  @!P0 FADD.FTZ R21, R21, R16 ;  /* 0x0000001015158221 */ /* 0x001fe20000010000 */
[----:B-1----:R-:W-:-:S04]  /*0fe0*/  @!P0 FADD.FTZ R22, R22, R23 ;  /* 0x0000001716168221 */ /* 0x002fc80000010000 */
        /* <DEDUP_REMOVED lines=14> */
[----:B------:R-:W-:Y:S01]  /*10d0*/  FFMA.FTZ R16, R19, R15, R24 ;  /* 0x0000000f13107223 */ /* 0x000fe20000010018 */
[----:B------:R-:W-:Y:S01]  /*10e0*/  FADD.FTZ R19, RZ, R17 ;  /* 0x00000011ff137221 */ /* 0x000fe20000010000 */
[----:B------:R-:W-:Y:S01]  /*10f0*/  FFMA.FTZ R17, R18, R20, R13 ;  /* 0x0000001412117223 */ /* 0x000fe2000001000d */
[----:B-1----:R-:W-:Y:S01]  /*1100*/  @!P0 FADD.FTZ R22, R22, R23 ;  /* 0x0000001716168221 */ /* 0x002fe20000010000 */
[----:B------:R-:W-:Y:S01]  /*1110*/  ISETP.NE.AND P0, PT, R41, RZ, PT ;  /* 0x000000ff2900720c */ /* 0x000fe20003f05270 */
[----:B------:R-:W-:Y:S01]  /*1120*/  FADD.FTZ R18, R14, R15 ;  /* 0x0000000f0e127221 */ /* 0x000fe20000010000 */
[----:B------:R-:W-:Y:S01]  /*1130*/  FADD.FTZ R19, R19, R20 ;  /* 0x0000001413137221 */ /* 0x000fe20000010000 */
[----:B------:R-:W-:-:S02]  /*1140*/  MOV R12, R21 ;  /* 0x00000015000c7202 */ /* 0x000fc40000000f00 */
[----:B------:R-:W-:Y:S02]  /*1150*/  MOV R13, R22 ;  /* 0x00000016000d7202 */ /* 0x000fe40000000f00 */
[----:B------:R0:W-:Y:S06]  /*1160*/  STS.128 [R56], R16 ;  /* 0x0000001038007388 */ /* 0x0001ec0000000c00 */
[----:B------:R0:W-:Y:S01]  /*1170*/  @!P0 STS.64 [R4+0x10], R12 ;  /* 0x0000100c04008388 */ /* 0x0001e20000000a00 */
[----:B------:R-:W-:Y:S06]  /*1180*/  BAR.SYNC.DEFER_BLOCKING 0x0 ;  /* 0x0000000000007b1d */ /* 0x000fec0000010000 */
[----:B------:R-:W-:Y:S05]  /*1190*/  @P3 BRA `(.L_x_7) ;  /* 0x00000000009c3947 */ /* 0x000fea0003800000 */
[----:B------:R-:W-:-:S09]  /*11a0*/  ULEA UR5, UR11, UR6, 0x18 ;  /* 0x000000060b057291 */ /* 0x000fd2000f8ec03f */
[----:B------:R-:W1:Y:S04]  /*11b0*/  LDS.64 R14, [UR5+0x18] ;  /* 0x00001805ff0e7984 */ /* 0x000e680008000a00 */
[----:B------:R-:W2:Y:S04]  /*11c0*/  LDS.128 R28, [UR5+0x20] ;  /* 0x00002005ff1c7984 */ /* 0x000ea80008000c00 */
[----:B------:R-:W3:Y:S04]  /*11d0*/  LDS.128 R20, [UR5+0x30] ;  /* 0x00003005ff147984 */ /* 0x000ee80008000c00 */
[----:B------:R-:W4:Y:S01]  /*11e0*/  LDS.128 R24, [UR5+0x40] ;  /* 0x00004005ff187984 */ /* 0x000f220008000c00 */
[----:B-1----:R-:W-:Y:S01]  /*11f0*/  FADD.FTZ R33, R12, R14 ;  /* 0x0000000e0c217221 */ /* 0x002fe20000010000 */
[----:B0-----:R-:W-:-:S03]  /*1200*/  FADD.FTZ R12, R13, R15 ;  /* 0x0000000f0d0c7221 */ /* 0x001fc60000010000 */
[----:B--2---:R-:W-:Y:S01]  /*1210*/  FADD.FTZ R33, R33, R28 ;  /* 0x0000001c21217221 */ /* 0x004fe20000010000 */
[----:B------:R-:W-:Y:S02]  /*1220*/  FADD.FTZ R28, R12, R29 ;  /* 0x0000001d0c1c7221 */ /* 0x000fe40000010000 */
[----:B------:R-:W0:Y:S01]  /*1230*/  LDS.128 R12, [UR5+0x50] ;  /* 0x00005005ff0c7984 */ /* 0x000e220008000c00 */
[----:B------:R-:W-:Y:S01]  /*1240*/  FADD.FTZ R33, R33, R30 ;  /* 0x0000001e21217221 */ /* 0x000fe20000010000 */
[----:B------:R-:W-:-:S03]  /*1250*/  FADD.FTZ R28, R28, R31 ;  /* 0x0000001f1c1c7221 */ /* 0x000fc60000010000 */
[----:B---3--:R-:W-:Y:S01]  /*1260*/  FADD.FTZ R33, R33, R20 ;  /* 0x0000001421217221 */ /* 0x008fe20000010000 */
[----:B------:R-:W-:Y:S02]  /*1270*/  FADD.FTZ R20, R28, R21 ;  /* 0x000000151c147221 */ /* 0x000fe40000010000 */
[----:B------:R-:W1:Y:S01]  /*1280*/  LDS.128 R28, [UR5+0x60] ;  /* 0x00006005ff1c7984 */ /* 0x000e620008000c00 */
[----:B------:R-:W-:Y:S01]  /*1290*/  FADD.FTZ R33, R33, R22 ;  /* 0x0000001621217221 */ /* 0x000fe20000010000 */
[----:B------:R-:W-:Y:S02]  /*12a0*/  FADD.FTZ R32, R20, R23 ;  /* 0x0000001714207221 */ /* 0x000fe40000010000 */
[----:B------:R-:W2:Y:S01]  /*12b0*/  LDS.128 R20, [UR5+0x70] ;  /* 0x00007005ff147984 */ /* 0x000ea20008000c00 */
[----:B----4-:R-:W-:Y:S01]  /*12c0*/  FADD.FTZ R33, R33, R24 ;  /* 0x0000001821217221 */ /* 0x010fe20000010000 */
[----:B------:R-:W-:-:S03]  /*12d0*/  FADD.FTZ R24, R32, R25 ;  /* 0x0000001920187221 */ /* 0x000fc60000010000 */
[----:B------:R-:W-:Y:S01]  /*12e0*/  FADD.FTZ R25, R33, R26 ;  /* 0x0000001a21197221 */ /* 0x000fe20000010000 */
[----:B------:R-:W-:Y:S01]  /*12f0*/  FADD.FTZ R24, R24, R27 ;  /* 0x0000001b18187221 */ /* 0x000fe20000010000 */
[----:B------:R-:W3:Y:S02]  /*1300*/  LDS.128 R32, [UR5+0x80] ;  /* 0x00008005ff207984 */ /* 0x000ee40008000c00 */
[----:B0-----:R-:W-:Y:S01]  /*1310*/  FADD.FTZ R25, R25, R12 ;  /* 0x0000000c19197221 */ /* 0x001fe20000010000 */
[----:B------:R-:W-:-:S03]  /*1320*/  FADD.FTZ R24, R24, R13 ;  /* 0x0000000d18187221 */ /* 0x000fc60000010000 */
[----:B------:R-:W-:Y:S01]  /*1330*/  FADD.FTZ R25, R25, R14 ;  /* 0x0000000e19197221 */ /* 0x000fe20000010000 */
[----:B------:R-:W-:-:S03]  /*1340*/  FADD.FTZ R24, R24, R15 ;  /* 0x0000000f18187221 */ /* 0x000fc60000010000 */
[----:B-1----:R-:W-:Y:S01]  /*1350*/  FADD.FTZ R25, R25, R28 ;  /* 0x0000001c19197221 */ /* 0x002fe20000010000 */
[----:B------:R-:W-:-:S03]  /*1360*/  FADD.FTZ R24, R24, R29 ;  /* 0x0000001d18187221 */ /* 0x000fc60000010000 */
[----:B------:R-:W-:Y:S01]  /*1370*/  FADD.FTZ R25, R25, R30 ;  /* 0x0000001e19197221 */ /* 0x000fe20000010000 */
[----:B------:R-:W-:-:S03]  /*1380*/  FADD.FTZ R24, R24, R31 ;  /* 0x0000001f18187221 */ /* 0x000fc60000010000 */
[----:B--2---:R-:W-:Y:S01]  /*1390*/  FADD.FTZ R25, R25, R20 ;  /* 0x0000001419197221 */ /* 0x004fe20000010000 */
[----:B------:R-:W-:-:S03]  /*13a0*/  FADD.FTZ R24, R24, R21 ;  /* 0x0000001518187221 */ /* 0x000fc60000010000 */
[----:B------:R-:W-:Y:S01]  /*13b0*/  FADD.FTZ R25, R25, R22 ;  /* 0x0000001619197221 */ /* 0x000fe20000010000 */
[----:B------:R-:W-:-:S03]  /*13c0*/  FADD.FTZ R24, R24, R23 ;  /* 0x0000001718187221 */ /* 0x000fc60000010000 */
[----:B---3--:R-:W-:Y:S01]  /*13d0*/  FADD.FTZ R25, R25, R32 ;  /* 0x0000002019197221 */ /* 0x008fe20000010000 */
[----:B------:R-:W-:-:S03]  /*13e0*/  FADD.FTZ R24, R24, R33 ;  /* 0x0000002118187221 */ /* 0x000fc60000010000 */
[----:B------:R-:W-:Y:S01]  /*13f0*/  FADD.FTZ R12, R25, R34 ;  /* 0x00000022190c7221 */ /* 0x000fe20000010000 */
[----:B------:R-:W-:-:S07]  /*1400*/  FADD.FTZ R13, R24, R35 ;  /* 0x00000023180d7221 */ /* 0x000fce0000010000 */
.L_x_7:
[----:B------:R-:W-:Y:S05]  /*1410*/  BSYNC B0 ;  /* 0x0000000000007941 */ /* 0x000fea0003800000 */
.L_x_6:
[----:B------:R-:W-:Y:S06]  /*1420*/  BAR.SYNC.DEFER_BLOCKING 0x0 ;  /* 0x0000000000007b1d */ /* 0x000fec0000010000 */
[----:B------:R-:W-:Y:S04]  /*1430*/  BSSY B0, `(.L_x_8) ;  /* 0x000009d000007945 */ /* 0x000fe80003800000 */
[----:B------:R-:W-:Y:S05]  /*1440*/  @P4 BRA `(.L_x_9) ;  /* 0x00000008006c4947 */ /* 0x000fea0003800000 */
[----:B------:R-:W1:Y:S04]  /*1450*/  LDS.128 R24, [R56+0x100] ;  /* 0x0001000038187984 */ /* 0x000e680000000c00 */
[----:B------:R-:W2:Y:S04]  /*1460*/  LDS.128 R20, [R56+0x200] ;  /* 0x0002000038147984 */ /* 0x000ea80000000c00 */
[----:B------:R-:W3:Y:S04]  /*1470*/  LDS.128 R28, [R56+0x300] ;  /* 0x00030000381c7984 */ /* 0x000ee80000000c00 */
[----:B------:R-:W4:Y:S01]  /*1480*/  LDS.128 R32, [R56+0x400] ;  /* 0x0004000038207984 */ /* 0x000f220000000c00 */
[----:B-1----:R-:W-:Y:S01]  /*1490*/  FADD.FTZ R57, R16, R24 ;  /* 0x0000001810397221 */ /* 0x002fe20000010000 */
[----:B------:R-:W-:Y:S01]  /*14a0*/  FADD.FTZ R24, R17, R25 ;  /* 0x0000001911187221 */ /* 0x000fe20000010000 */
[----:B------:R-:W-:Y:S01]  /*14b0*/  FADD.FTZ R15, R18, R26 ;  /* 0x0000001a120f7221 */ /* 0x000fe20000010000 */
[----:B------:R-:W-:Y:S01]  /*14c0*/  FADD.FTZ R14, R19, R27 ;  /* 0x0000001b130e7221 */ /* 0x000fe20000010000 */
[----:B--2---:R-:W-:Y:S01]  /*14d0*/  FADD.FTZ R57, R57, R20 ;  /* 0x0000001439397221 */ /* 0x004fe20000010000 */
[----:B0-----:R-:W0:Y:S01]  /*14e0*/  LDS.128 R16, [R56+0x500] ;  /* 0x0005000038107984 */ /* 0x001e220000000c00 */
[----:B------:R-:W-:Y:S01]  /*14f0*/  FADD.FTZ R24, R24, R21 ;  /* 0x0000001518187221 */ /* 0x000fe20000010000 */
[----:B------:R-:W-:Y:S01]  /*1500*/  FADD.FTZ R25, R15, R22 ;  /* 0x000000160f197221 */ /* 0x000fe20000010000 */
[----:B------:R-:W-:Y:S01]  /*1510*/  FADD.FTZ R14, R14, R23 ;  /* 0x000000170e0e7221 */ /* 0x000fe20000010000 */
[----:B---3--:R-:W-:Y:S01]  /*1520*/  FADD.FTZ R15, R57, R28 ;  /* 0x0000001c390f7221 */ /* 0x008fe20000010000 */
[----:B------:R-:W1:Y:S01]  /*1530*/  LDS.128 R20, [R56+0x600] ;  /* 0x0006000038147984 */ /* 0x000e620000000c00 */
[----:B------:R-:W-:Y:S01]  /*1540*/  FADD.FTZ R28, R24, R29 ;  /* 0x0000001d181c7221 */ /* 0x000fe20000010000 */
[----:B------:R-:W-:Y:S01]  /*1550*/  FADD.FTZ R29, R25, R30 ;  /* 0x0000001e191d7221 */ /* 0x000fe20000010000 */
[----:B------:R-:W-:Y:S01]  /*1560*/  FADD.FTZ R14, R14, R31 ;  /* 0x0000001f0e0e7221 */ /* 0x000fe20000010000 */
[----:B------:R-:W2:Y:S01]  /*1570*/  LDS.128 R24, [R56+0x700] ;  /* 0x0007000038187984 */ /* 0x000ea20000000c00 */
[----:B----4-:R-:W-:Y:S01]  /*1580*/  FADD.FTZ R15, R15, R32 ;  /* 0x000000200f0f7221 */ /* 0x010fe20000010000 */
[----:B------:R-:W-:Y:S01]  /*1590*/  FADD.FTZ R28, R28, R33 ;  /* 0x000000211c1c7221 */ /* 0x000fe20000010000 */
[----:B------:R-:W-:Y:S01]  /*15a0*/  FADD.FTZ R29, R29, R34 ;  /* 0x000000221d1d7221 */ /* 0x000fe20000010000 */
[----:B------:R-:W-:-:S02]  /*15b0*/  FADD.FTZ R14, R14, R35 ;  /* 0x000000230e0e7221 */ /* 0x000fc40000010000 */
[----:B------:R-:W3:Y:S01]  /*15c0*/  LDS.128 R32, [R56+0x800] ;  /* 0x0008000038207984 */ /* 0x000ee20000000c00 */
[----:B0-----:R-:W-:Y:S01]  /*15d0*/  FADD.FTZ R31, R15, R16 ;  /* 0x000000100f1f7221 */ /* 0x001fe20000010000 */
[----:B------:R-:W-:Y:S01]  /*15e0*/  FADD.FTZ R28, R28, R17 ;  /* 0x000000111c1c7221 */ /* 0x000fe20000010000 */
[----:B------:R-:W-:Y:S01]  /*15f0*/  FADD.FTZ R15, R29, R18 ;  /* 0x000000121d0f7221 */ /* 0x000fe20000010000 */
[----:B------:R-:W-:Y:S02]  /*1600*/  FADD.FTZ R14, R14, R19 ;  /* 0x000000130e0e7221 */ /* 0x000fe40000010000 */
[----:B------:R-:W0:Y:S01]  /*1610*/  LDS.128 R16, [R56+0x900] ;  /* 0x0009000038107984 */ /* 0x000e220000000c00 */
[----:B-1----:R-:W-:Y:S01]  /*1620*/  FADD.FTZ R31, R31, R20 ;  /* 0x000000141f1f7221 */ /* 0x002fe20000010000 */
[----:B------:R-:W-:Y:S01]  /*1630*/  FADD.FTZ R28, R28, R21 ;  /* 0x000000151c1c7221 */ /* 0x000fe20000010000 */
[----:B------:R-:W-:Y:S01]  /*1640*/  FADD.FTZ R29, R15, R22 ;  /* 0x000000160f1d7221 */ /* 0x000fe20000010000 */
[----:B------:R-:W-:Y:S01]  /*1650*/  FADD.FTZ R14, R14, R23 ;  /* 0x000000170e0e7221 */ /* 0x000fe20000010000 */
[----:B--2---:R-:W-:Y:S01]  /*1660*/  FADD.FTZ R15, R31, R24 ;  /* 0x000000181f0f7221 */ /* 0x004fe20000010000 */
[----:B------:R-:W1:Y:S01]  /*1670*/  LDS.128 R20, [R56+0xa00] ;  /* 0x000a000038147984 */ /* 0x000e620000000c00 */
[----:B------:R-:W-:Y:S01]  /*1680*/  FADD.FTZ R24, R28, R25 ;  /* 0x000000191c187221 */ /* 0x000fe20000010000 */
[----:B------:R-:W-:Y:S01]  /*1690*/  FADD.FTZ R25, R29, R26 ;  /* 0x0000001a1d197221 */ /* 0x000fe20000010000 */
[----:B------:R-:W-:Y:S01]  /*16a0*/  FADD.FTZ R14, R14, R27 ;  /* 0x0000001b0e0e7221 */ /* 0x000fe20000010000 */
[----:B------:R-:W2:Y:S01]  /*16b0*/  LDS.128 R28, [R56+0xb00] ;  /* 0x000b0000381c7984 */ /* 0x000ea20000000c00 */
[----:B---3--:R-:W-:Y:S01]  /*16c0*/  FADD.FTZ R15, R15, R32 ;  /* 0x000000200f0f7221 */ /* 0x008fe20000010000 */
        /* <DEDUP_REMOVED lines=14> */
[----:B------:R-:W-:Y:S01]  /*17b0*/  FADD.FTZ R28, R20, R29 ;  /* 0x0000001d141c7221 */ /* 0x000fe20000010000 */
[----:B------:R-:W1:Y:S01]  /*17c0*/  LDS.128 R24, [R56+0xe00] ;  /* 0x000e000038187984 */ /* 0x000e620000000c00 */
[----:B------:R-:W-:Y:S01]  /*17d0*/  FADD.FTZ R29, R21, R30 ;  /* 0x0000001e151d7221 */ /* 0x000fe20000010000 */
[----:B------:R-:W-:-:S02]  /*17e0*/  FADD.FTZ R14, R14, R31 ;  /* 0x0000001f0e0e7221 */ /* 0x000fc40000010000 */
[----:B------:R-:W2:Y:S01]  /*17f0*/  LDS.128 R20, [R56+0xf00] ;  /* 0x000f000038147984 */ /* 0x000ea20000000c00 */
[----:B---3--:R-:W-:Y:S01]  /*1800*/  FADD.FTZ R15, R15, R32 ;  /* 0x000000200f0f7221 */ /* 0x008fe20000010000 */
[----:B------:R-:W-:Y:S01]  /*1810*/  FADD.FTZ R28, R28, R33 ;  /* 0x000000211c1c7221 */ /* 0x000fe20000010000 */
[----:B------:R-:W-:Y:S01]  /*1820*/  FADD.FTZ R29, R29, R34 ;  /* 0x000000221d1d7221 */ /* 0x000fe20000010000 */
[----:B------:R-:W-:Y:S01]  /*1830*/  FADD.FTZ R14, R14, R35 ;  /* 0x000000230e0e7221 */ /* 0x000fe20000010000 */
[----:B0-----:R-:W-:Y:S01]  /*1840*/  FADD.FTZ R33, R15, R16 ;  /* 0x000000100f217221 */ /* 0x001fe20000010000 */
[----:B------:R-:W-:Y:S01]  /*1850*/  FADD.FTZ R16, R28, R17 ;  /* 0x000000111c107221 */ /* 0x000fe20000010000 */
[----:B------:R-:W-:Y:S01]  /*1860*/  FADD.FTZ R15, R29, R18 ;  /* 0x000000121d0f7221 */ /* 0x000fe20000010000 */
[----:B------:R-:W-:Y:S01]  /*1870*/  FADD.FTZ R14, R14, R19 ;  /* 0x000000130e0e7221 */ /* 0x000fe20000010000 */
[----:B------:R-:W0:Y:S01]  /*1880*/  LDS.128 R28, [R56+0x1000] ;  /* 0x00100000381c7984 */ /* 0x000e220000000c00 */
[----:B-1----:R-:W-:Y:S01]  /*1890*/  FADD.FTZ R33, R33, R24 ;  /* 0x0000001821217221 */ /* 0x002fe20000010000 */
[----:B------:R-:W-:Y:S01]  /*18a0*/  FADD.FTZ R24, R16, R25 ;  /* 0x0000001910187221 */ /* 0x000fe20000010000 */
[----:B------:R-:W-:Y:S01]  /*18b0*/  FADD.FTZ R25, R15, R26 ;  /* 0x0000001a0f197221 */ /* 0x000fe20000010000 */
[----:B------:R-:W1:Y:S01]  /*18c0*/  LDS.128 R16, [R56+0x1100] ;  /* 0x0011000038107984 */ /* 0x000e620000000c00 */
[----:B--2---:R-:W-:Y:S01]  /*18d0*/  FADD.FTZ R15, R33, R20 ;  /* 0x00000014210f7221 */ /* 0x004fe20000010000 */
[----:B------:R-:W-:Y:S01]  /*18e0*/  FADD.FTZ R20, R24, R21 ;  /* 0x0000001518147221 */ /* 0x000fe20000010000 */
[----:B------:R-:W-:Y:S01]  /*18f0*/  FADD.FTZ R14, R14, R27 ;  /* 0x0000001b0e0e7221 */ /* 0x000fe20000010000 */
[----:B------:R-:W2:Y:S01]  /*1900*/  LDS.128 R32, [R56+0x1200] ;  /* 0x0012000038207984 */ /* 0x000ea20000000c00 */
[----:B------:R-:W-:-:S02]  /*1910*/  FADD.FTZ R21, R25, R22 ;  /* 0x0000001619157221 */ /* 0x000fc40000010000 */
[----:B------:R-:W-:Y:S01]  /*1920*/  FADD.FTZ R14, R14, R23 ;  /* 0x000000170e0e7221 */ /* 0x000fe20000010000 */
[----:B------:R-:W3:Y:S01]  /*1930*/  LDS.128 R24, [R56+0x1300] ;  /* 0x0013000038187984 */ /* 0x000ee20000000c00 */
[----:B0-----:R-:W-:Y:S01]  /*1940*/  FADD.FTZ R15, R15, R28 ;  /* 0x0000001c0f0f7221 */ /* 0x001fe20000010000 */
[----:B------:R-:W-:Y:S01]  /*1950*/  FADD.FTZ R20, R20, R29 ;  /* 0x0000001d14147221 */ /* 0x000fe20000010000 */
[----:B------:R-:W-:Y:S01]  /*1960*/  FADD.FTZ R21, R21, R30 ;  /* 0x0000001e15157221 */ /* 0x000fe20000010000 */
[----:B------:R-:W-:Y:S01]  /*1970*/  FADD.FTZ R14, R14, R31 ;  /* 0x0000001f0e0e7221 */ /* 0x000fe20000010000 */
[----:B-1----:R-:W-:Y:S01]  /*1980*/  FADD.FTZ R29, R15, R16 ;  /* 0x000000100f1d7221 */ /* 0x002fe20000010000 */
[----:B------:R-:W-:Y:S01]  /*1990*/  FADD.FTZ R16, R20, R17 ;  /* 0x0000001114107221 */ /* 0x000fe20000010000 */
[----:B------:R-:W-:Y:S01]  /*19a0*/  FADD.FTZ R15, R21, R18 ;  /* 0x00000012150f7221 */ /* 0x000fe20000010000 */
[----:B------:R-:W-:Y:S01]  /*19b0*/  FADD.FTZ R14, R14, R19 ;  /* 0x000000130e0e7221 */ /* 0x000fe20000010000 */
[----:B------:R-:W0:Y:S01]  /*19c0*/  LDS.128 R20, [R56+0x1400] ;  /* 0x0014000038147984 */ /* 0x000e220000000c00 */
[----:B--2---:R-:W-:Y:S01]  /*19d0*/  FADD.FTZ R29, R29, R32 ;  /* 0x000000201d1d7221 */ /* 0x004fe20000010000 */
[----:B------:R-:W-:Y:S01]  /*19e0*/  FADD.FTZ R32, R16, R33 ;  /* 0x0000002110207221 */ /* 0x000fe20000010000 */
[----:B------:R-:W-:Y:S01]  /*19f0*/  FADD.FTZ R33, R15, R34 ;  /* 0x000000220f217221 */ /* 0x000fe20000010000 */
[----:B------:R-:W1:Y:S01]  /*1a00*/  LDS.128 R16, [R56+0x1500] ;  /* 0x0015000038107984 */ /* 0x000e620000000c00 */
[----:B---3--:R-:W-:Y:S01]  /*1a10*/  FADD.FTZ R15, R29, R24 ;  /* 0x000000181d0f7221 */ /* 0x008fe20000010000 */
        /* <DEDUP_REMOVED lines=12> */
[----:B------:R-:W0:Y:S01]  /*1ae0*/  LDS.128 R20, [R56+0x1800] ;  /* 0x0018000038147984 */ /* 0x000e220000000c00 */
[----:B------:R-:W-:Y:S01]  /*1af0*/  FADD.FTZ R25, R25, R18 ;  /* 0x0000001219197221 */ /* 0x000fe20000010000 */
[----:B--2---:R-:W-:Y:S01]  /*1b00*/  FADD.FTZ R15, R15, R28 ;  /* 0x0000001c0f0f7221 */ /* 0x004fe20000010000 */
[----:B------:R-:W-:Y:S01]  /*1b10*/  FADD.FTZ R24, R24, R29 ;  /* 0x0000001d18187221 */ /* 0x000fe20000010000 */
        /* <DEDUP_REMOVED lines=24> */
[----:B---3--:R-:W-:Y:S01]  /*1ca0*/  FADD.FTZ R57, R57, R28 ;  /* 0x0000001c39397221 */ /* 0x008fe20000010000 */
[----:B------:R-:W2:Y:S01]  /*1cb0*/  LDS.128 R24, [R56+0x1e00] ;  /* 0x001e000038187984 */ /* 0x000ea20000000c00 */
[----:B------:R-:W-:Y:S01]  /*1cc0*/  FADD.FTZ R28, R32, R29 ;  /* 0x0000001d201c7221 */ /* 0x000fe20000010000 */
[----:B------:R-:W-:Y:S01]  /*1cd0*/  FADD.FTZ R15, R15, R30 ;  /* 0x0000001e0f0f7221 */ /* 0x000fe20000010000 */
        /* <DEDUP_REMOVED lines=10> */
[----:B--2---:R-:W-:Y:S01]  /*1d80*/  FADD.FTZ R57, R57, R24 ;  /* 0x0000001839397221 */ /* 0x004fe20000010000 */
[----:B------:R-:W-:Y:S01]  /*1d90*/  FADD.FTZ R28, R28, R25 ;  /* 0x000000191c1c7221 */ /* 0x000fe20000010000 */
[----:B------:R-:W-:Y:S01]  /*1da0*/  FADD.FTZ R15, R15, R26 ;  /* 0x0000001a0f0f7221 */ /* 0x000fe20000010000 */
[----:B------:R-:W-:Y:S01]  /*1db0*/  FADD.FTZ R14, R14, R27 ;  /* 0x0000001b0e0e7221 */ /* 0x000fe20000010000 */
[----:B---3--:R-:W-:Y:S01]  /*1dc0*/  FADD.FTZ R16, R57, R32 ;  /* 0x0000002039107221 */ /* 0x008fe20000010000 */
[----:B------:R-:W-:Y:S01]  /*1dd0*/  FADD.FTZ R17, R28, R33 ;  /* 0x000000211c117221 */ /* 0x000fe20000010000 */
[----:B------:R-:W-:Y:S01]  /*1de0*/  FADD.FTZ R18, R15, R34 ;  /* 0x000000220f127221 */ /* 0x000fe20000010000 */
[----:B------:R-:W-:-:S07]  /*1df0*/  FADD.FTZ R19, R14, R35 ;  /* 0x000000230e137221 */ /* 0x000fce0000010000 */
.L_x_9:
[----:B------:R-:W-:Y:S05]  /*1e00*/  BSYNC B0 ;  /* 0x0000000000007941 */ /* 0x000fea0003800000 */
.L_x_8:
[----:B------:R-:W1:Y:S01]  /*1e10*/  LDC.64 R20, c[0x0][0x268] ;  /* 0x00009a00ff147b82 */ /* 0x000e620000000a00 */
[----:B------:R-:W-:Y:S01]  /*1e20*/  LEA R55, R55, R54, 0x4 ;  /* 0x0000003637377211 */ /* 0x000fe200078e20ff */
[----:B------:R-:W-:Y:S01]  /*1e30*/  BSSY B0, `(.L_x_10) ;  /* 0x0000010000007945 */ /* 0x000fe20003800000 */
[----:B------:R-:W-:Y:S02]  /*1e40*/  ISETP.GE.U32.AND P0, PT, R42, 0x2, PT ;  /* 0x000000022a00780c */ /* 0x000fe40003f06070 */
[----:B------:R-:W-:Y:S01]  /*1e50*/  PRMT R22, R47, 0x7632, R22 ;  /* 0x000076322f167816 */ /* 0x000fe20000000016 */
[----:B-1----:R-:W-:Y:S01]  /*1e60*/  IMAD.WIDE R20, R55, 0x4, R20 ;  /* 0x0000000437147825 */ /* 0x002fe200078e0214 */
[----:B------:R-:W-:Y:S09]  /*1e70*/  @P4 BRA `(.L_x_11) ;  /* 0x00000000002c4947 */ /* 0x000ff20003800000 */
[----:B------:R-:W1:Y:S01]  /*1e80*/  LDC.64 R14, c[0x0][0x288] ;  /* 0x0000a200ff0e7b82 */ /* 0x000e620000000a00 */
[-C--:B------:R-:W-:Y:S01]  /*1e90*/  LEA R28, P4, R37, R20.reuse, 0x2 ;  /* 0x00000014251c7211 */ /* 0x080fe200078810ff */
[----:B------:R2:W-:Y:S01]  /*1ea0*/  REDG.E.ADD.F32.FTZ.RN.STRONG.GPU desc[UR8][R20.64], R16 ;  /* 0x00000010140079a6 */ /* 0x0005e2000c10f388 */
[----:B------:R-:W-:Y:S02]  /*1eb0*/  LEA R24, P6, R38, R20, 0x2 ;  /* 0x0000001426187211 */ /* 0x000fe400078c10ff */
[C---:B------:R-:W-:Y:S02]  /*1ec0*/  IADD3.X R29, R21.reuse, R39, RZ, P4, !PT ;  /* 0x00000027151d7210 */ /* 0x040fe400027fe4ff */
[----:B------:R-:W-:-:S03]  /*1ed0*/  IADD3.X R25, R21, R40, RZ, P6, !PT ;  /* 0x0000002815197210 */ /* 0x000fc600037fe4ff */
[----:B------:R2:W-:Y:S01]  /*1ee0*/  REDG.E.ADD.F32.FTZ.RN.STRONG.GPU desc[UR8][R28.64], R17 ;  /* 0x000000111c0079a6 */ /* 0x0005e2000c10f388 */
[----:B-1----:R-:W-:-:S04]  /*1ef0*/  LEA R26, P5, R14, R20, 0x2 ;  /* 0x000000140e1a7211 */ /* 0x002fc800078a10ff */
[----:B------:R-:W-:-:S05]  /*1f00*/  LEA.HI.X R27, R14, R21, R15, 0x2, P5 ;  /* 0x000000150e1b7211 */ /* 0x000fca00028f140f */
[----:B------:R2:W-:Y:S04]  /*1f10*/  REDG.E.ADD.F32.FTZ.RN.STRONG.GPU desc[UR8][R26.64], R18 ;  /* 0x000000121a0079a6 */ /* 0x0005e8000c10f388 */
[----:B------:R2:W-:Y:S02]  /*1f20*/  REDG.E.ADD.F32.FTZ.RN.STRONG.GPU desc[UR8][R24.64], R19 ;  /* 0x00000013180079a6 */ /* 0x0005e4000c10f388 */
.L_x_11:
[----:B------:R-:W-:Y:S05]  /*1f30*/  BSYNC B0 ;  /* 0x0000000000007941 */ /* 0x000fea0003800000 */
.L_x_10:
[----:B--2---:R-:W-:Y:S02]  /*1f40*/  PRMT R25, R46, 0x7632, R25 ;  /* 0x000076322e197816 */ /* 0x004fe40000000019 */
[----:B------:R-:W-:Y:S02]  /*1f50*/  PRMT R24, R48, 0x7632, R24 ;  /* 0x0000763230187816 */ /* 0x000fe40000000018 */
[----:B------:R-:W-:Y:S01]  /*1f60*/  PRMT R23, R45, 0x7632, R23 ;  /* 0x000076322d177816 */ /* 0x000fe20000000017 */
[----:B------:R-:W-:Y:S06]  /*1f70*/  @!P0 BRA `(.L_x_12) ;  /* 0x00000010007c8947 */ /* 0x000fec0003800000 */
[----:B------:R-:W1:Y:S01]  /*1f80*/  LDC.64 R14, c[0x0][0x258] ;  /* 0x00009600ff0e7b82 */ /* 0x000e620000000a00 */
[----:B0-----:R-:W-:-:S05]  /*1f90*/  LOP3.LUT R16, R49, 0x1, RZ, 0xc0, !PT ;  /* 0x0000000131107812 */ /* 0x001fca00078ec0ff */
[----:B------:R-:W-:Y:S02]  /*1fa0*/  IMAD R17, R16, R43, RZ ;  /* 0x0000002b10117224 */ /* 0x000fe400078e02ff */
[----:B------:R-:W0:Y:S02]  /*1fb0*/  LDC.64 R28, c[0x0][0x260] ;  /* 0x00009800ff1c7b82 */ /* 0x000e240000000a00 */
[C---:B------:R-:W-:Y:S01]  /*1fc0*/  IMAD R16, R17.reuse, R42, RZ ;  /* 0x0000002a11107224 */ /* 0x040fe200078e02ff */
[----:B------:R-:W-:-:S04]  /*1fd0*/  IADD3 R17, R17, R44, RZ ;  /* 0x0000002c11117210 */ /* 0x000fc80007ffe0ff */
[----:B------:R-:W-:Y:S01]  /*1fe0*/  SHF.L.U32 R19, R16, 0x1, RZ ;  /* 0x0000000110137819 */ /* 0x000fe200000006ff */
[----:B-1----:R-:W-:-:S04]  /*1ff0*/  IMAD.WIDE.U32 R14, R17, 0x4, R14 ;  /* 0x00000004110e7825 */ /* 0x002fc800078e000e */
[----:B0-----:R-:W-:Y:S01]  /*2000*/  IMAD.WIDE R28, R19, 0x4, R28 ;  /* 0x00000004131c7825 */ /* 0x001fe200078e021c */
[----:B------:R-:W-:Y:S06]  /*2010*/  @P3 BRA `(.L_x_13) ;  /* 0x0000000000603947 */ /* 0x000fec0003800000 */
[----:B------:R-:W0:Y:S01]  /*2020*/  S2R R41, SR_LANEID ;  /* 0x0000000000297919 */ /* 0x000e220000000000 */
[----:B------:R-:W-:Y:S01]  /*2030*/  HFMA2.MMA R18, -RZ, RZ, 0, 5.9604644775390625e-08 ;  /* 0x00000001ff127435 */ /* 0x000fe200000001ff */
[----:B------:R-:W-:Y:S01]  /*2040*/  VOTEU.ANY UR5, UPT, PT ;  /* 0x0000000000057886 */ /* 0x000fe200038e0100 */
[----:B------:R-:W-:Y:S01]  /*2050*/  LOP3.LUT P0, RZ, R49, 0x2, RZ, 0xc0, !PT ;  /* 0x0000000231ff7812 */ /* 0x000fe2000780c0ff */
[----:B------:R-:W-:Y:S01]  /*2060*/  UFLO.U32 UR6, UR5 ;  /* 0x00000005000672bd */ /* 0x000fe200080e0000 */
[----:B------:R-:W-:Y:S01]  /*2070*/  LEA R16, P5, R52, R28, 0x3 ;  /* 0x0000001c34107211 */ /* 0x000fe200078a18ff */
[----:B------:R-:W-:Y:S01]  /*2080*/  UPOPC UR5, UR5 ;  /* 0x00000005000572bf */ /* 0x000fe20008000000 */
[----:B------:R-:W-:Y:S02]  /*2090*/  SEL R21, R42, RZ, !P0 ;  /* 0x000000ff2a157207 */ /* 0x000fe40004000000 */
[----:B------:R-:W-:Y:S02]  /*20a0*/  LEA.HI.X R17, R52, R29, RZ, 0x3, P5 ;  /* 0x0000001d34117211 */ /* 0x000fe400028f1cff */
[----:B------:R-:W-:-:S02]  /*20b0*/  SEL R18, R18, 0xffffffff, !P0 ;  /* 0xffffffff12127807 */ /* 0x000fc40004000000 */
[----:B------:R-:W-:Y:S01]  /*20c0*/  ISETP.NE.AND P0, PT, R21, -0x1, PT ;  /* 0xffffffff1500780c */ /* 0x000fe20003f05270 */
[----:B------:R1:W-:Y:S02]  /*20d0*/  STG.E.64 desc[UR8][R16.64], R12 ;  /* 0x0000000c10007986 */ /* 0x0003e4000c101b08 */
[----:B------:R-:W-:Y:S01]  /*20e0*/  IMAD R19, R18, UR5, RZ ;  /* 0x0000000512137c24 */ /* 0x000fe2000f8e02ff */
[----:B0-----:R-:W-:-:S13]  /*20f0*/  ISETP.EQ.U32.AND P4, PT, R41, UR6, PT ;  /* 0x0000000629007c0c */ /* 0x001fda000bf82070 */
[----:B------:R-:W-:Y:S06]  /*2100*/  @P4 MEMBAR.ALL.GPU ;  /* 0x0000000000004992 */ /* 0x000fec000000a000 */
[----:B------:R-:W-:-:S00]  /*2110*/  @P4 ERRBAR ;  /* 0x00000000000049ab */ /* 0x000fc00000000000 */
[----:B------:R-:W-:Y:S06]  /*2120*/  @P4 CGAERRBAR ;  /* 0x00000000000045ab */ /* 0x000fec0000000000 */
[----:B------:R1:W-:Y:S01]  /*2130*/  @P4 REDG.E.ADD.S32.STRONG.GPU desc[UR8][R14.64], R19 ;  /* 0x000000130e00498e */ /* 0x0003e2000c10e388 */
[----:B------:R-:W-:Y:S05]  /*2140*/  @!P0 BRA `(.L_x_13) ;  /* 0x0000000000148947 */ /* 0x000fea0003800000 */
.L_x_14:
[----:B-1----:R-:W2:Y:S04]  /*2150*/  LDG.E.STRONG.GPU R16, desc[UR8][R14.64] ;  /* 0x000000080e107981 */ /* 0x002ea8000c1ef900 */
[----:B--2---:R-:W-:Y:S01]  /*2160*/  CCTL.IVALL ;  /* 0x00000000ff00798f */ /* 0x004fe20002000000 */
[----:B------:R-:W-:Y:S05]  /*2170*/  YIELD ;  /* 0x0000000000007946 */ /* 0x000fea0003800000 */
[----:B------:R-:W-:-:S13]  /*2180*/  ISETP.NE.AND P0, PT, R16, R21, PT ;  /* 0x000000151000720c */ /* 0x000fda0003f05270 */
[----:B------:R-:W-:Y:S05]  /*2190*/  @P0 BRA `(.L_x_14) ;  /* 0xfffffffc00ec0947 */ /* 0x000fea000383ffff */
.L_x_13:
[----:B------:R-:W-:Y:S01]  /*21a0*/  ISETP.NE.AND P0, PT, R42, RZ, PT ;  /* 0x000000ff2a00720c */ /* 0x000fe20003f05270 */
[----:B------:R-:W-:Y:S05]  /*21b0*/  WARPSYNC.ALL ;  /* 0x0000000000007948 */ /* 0x000fea0003800000 */
[----:B------:R-:W-:Y:S07]  /*21c0*/  BAR.SYNC.DEFER_BLOCKING 0x0 ;  /* 0x0000000000007b1d */ /* 0x000fee0000010000 */
[----:B------:R-:W-:Y:S05]  /*21d0*/  @!P0 BRA `(.L_x_12) ;  /* 0x0000000c00e48947 */ /* 0x000fea0003800000 */
[----:B-1----:R-:W-:Y:S02]  /*21e0*/  IADD3 R14, R42, -0x1, RZ ;  /* 0xffffffff2a0e7810 */ /* 0x002fe40007ffe0ff */
[----:B------:R-:W-:Y:S02]  /*21f0*/  MOV R27, RZ ;  /* 0x000000ff001b7202 */ /* 0x000fe40000000f00 */
[----:B------:R-:W-:-:S13]  /*2200*/  ISETP.GE.U32.AND P0, PT, R14, 0x3, PT ;  /* 0x000000030e00780c */ /* 0x000fda0003f06070 */
[----:B------:R-:W-:Y:S05]  /*2210*/  @!P0 BRA `(.L_x_15) ;  /* 0x0000000c00648947 */ /* 0x000fea0003800000 */
[----:B------:R-:W-:Y:S01]  /*2220*/  ISETP.GT.AND P0, PT, R51, RZ, PT ;  /* 0x000000ff3300720c */ /* 0x000fe20003f04270 */
[----:B------:R-:W-:Y:S01]  /*2230*/  HFMA2.MMA R27, -RZ, RZ, 0, 0 ;  /* 0x00000000ff1b7435 */ /* 0x000fe200000001ff */
[----:B------:R-:W-:-:S11]  /*2240*/  MOV R26, R51 ;  /* 0x00000033001a7202 */ /* 0x000fd60000000f00 */
[----:B------:R-:W-:Y:S05]  /*2250*/  @!P0 BRA `(.L_x_16) ;  /* 0x0000000800d88947 */ /* 0x000fea0003800000 */
[----:B------:R-:W-:Y:S02]  /*2260*/  ISETP.GT.AND P4, PT, R26, 0xc, PT ;  /* 0x0000000c1a00780c */ /* 0x000fe40003f84270 */
[----:B------:R-:W-:-:S11]  /*2270*/  PLOP3.LUT P0, PT, PT, PT, PT, 0x80, 0x0 ;  /* 0x000000000000781c */ /* 0x000fd60003f0f070 */
[----:B------:R-:W-:Y:S05]  /*2280*/  @!P4 BRA `(.L_x_17) ;  /* 0x0000000400d0c947 */ /* 0x000fea0003800000 */
[----:B------:R-:W-:-:S13]  /*2290*/  PLOP3.LUT P0, PT, PT, PT, PT, 0x8, 0x0 ;  /* 0x000000000000781c */ /* 0x000fda0003f0e170 */
.L_x_18:
[----:B------:R-:W-:-:S13]  /*22a0*/  ISETP.EQ.OR P6, PT, R27, UR7, P3 ;  /* 0x000000071b007c0c */ /* 0x000fda0009fc2670 */
[----:B------:R-:W-:-:S04]  /*22b0*/  @!P6 IMAD R15, R43, R27, R44 ;  /* 0x0000001b2b0fe224 */ /* 0x000fc800078e022c */
[----:B------:R-:W-:-:S06]  /*22c0*/  @!P6 IMAD.WIDE.U32 R14, R15, 0x8, R28 ;  /* 0x000000080f0ee825 */ /* 0x000fcc00078e001c */
[----:B------:R-:W2:Y:S01]  /*22d0*/  @!P6 LDG.E.64 R14, desc[UR8][R14.64] ;  /* 0x000000080e0ee981 */ /* 0x000ea2000c1e1b00 */
[C---:B------:R-:W-:Y:S02]  /*22e0*/  IADD3 R17, R27.reuse, 0x1, RZ ;  /* 0x000000011b117810 */ /* 0x040fe40007ffe0ff */
[----:B------:R-:W-:Y:S02]  /*22f0*/  IADD3 R19, R27, 0x2, RZ ;  /* 0x000000021b137810 */ /* 0x000fe40007ffe0ff */
[----:B------:R-:W-:Y:S02]  /*2300*/  ISETP.EQ.OR P4, PT, R17, UR7, P3 ;  /* 0x0000000711007c0c */ /* 0x000fe40009f82670 */
[----:B------:R-:W-:Y:S02]  /*2310*/  ISETP.EQ.OR P5, PT, R19, UR7, P3 ;  /* 0x0000000713007c0c */ /* 0x000fe40009fa2670 */
[----:B------:R-:W-:-:S09]  /*2320*/  IADD3 R18, R27, 0x3, RZ ;  /* 0x000000031b127810 */ /* 0x000fd20007ffe0ff */
[C-C-:B------:R-:W-:Y:S02]  /*2330*/  @!P4 IMAD R17, R43.reuse, R17, R44.reuse ;  /* 0x000000112b11c224 */ /* 0x140fe400078e022c */
[----:B------:R-:W-:Y:S02]  /*2340*/  @!P5 IMAD R19, R43, R19, R44 ;  /* 0x000000132b13d224 */ /* 0x000fe400078e022c */
[----:B--2---:R-:W-:Y:S01]  /*2350*/  @!P6 FADD.FTZ R12, R12, R14 ;  /* 0x0000000e0c0ce221 */ /* 0x004fe20000010000 */
[----:B------:R-:W-:Y:S01]  /*2360*/  @!P6 FADD.FTZ R13, R13, R15 ;  /* 0x0000000f0d0de221 */ /* 0x000fe20000010000 */
[----:B------:R-:W-:Y:S01]  /*2370*/  ISETP.EQ.OR P6, PT, R18, UR7, P3 ;  /* 0x0000000712007c0c */ /* 0x000fe20009fc2670 */
[----:B------:R-:W-:-:S04]  /*2380*/  @!P4 IMAD.WIDE.U32 R14, R17, 0x8, R28 ;  /* 0x00000008110ec825 */ /* 0x000fc800078e001c */
[----:B------:R-:W-:Y:S02]  /*2390*/  @!P5 IMAD.WIDE.U32 R16, R19, 0x8, R28 ;  /* 0x000000081310d825 */ /* 0x000fe400078e001c */
[----:B------:R-:W2:Y:S04]  /*23a0*/  @!P4 LDG.E.64 R14, desc[UR8][R14.64] ;  /* 0x000000080e0ec981 */ /* 0x000ea8000c1e1b00 */
[----:B------:R-:W3:Y:S02]  /*23b0*/  @!P5 LDG.E.64 R16, desc[UR8][R16.64] ;  /* 0x000000081010d981 */ /* 0x000ee4000c1e1b00 */
[----:B------:R-:W-:-:S04]  /*23c0*/  @!P6 IMAD R19, R43, R18, R44 ;  /* 0x000000122b13e224 */ /* 0x000fc800078e022c */
[----:B------:R-:W-:-:S06]  /*23d0*/  @!P6 IMAD.WIDE.U32 R18, R19, 0x8, R28 ;  /* 0x000000081312e825 */ /* 0x000fcc00078e001c */
[----:B------:R-:W4:Y:S01]  /*23e0*/  @!P6 LDG.E.64 R18, desc[UR8][R18.64] ;  /* 0x000000081212e981 */ /* 0x000f22000c1e1b00 */
[C---:B------:R-:W-:Y:S02]  /*23f0*/  IADD3 R20, R27.reuse, 0x4, RZ ;  /* 0x000000041b147810 */ /* 0x040fe40007ffe0ff */
[C---:B------:R-:W-:Y:S02]  /*2400*/  IADD3 R21, R27.reuse, 0x5, RZ ;  /* 0x000000051b157810 */ /* 0x040fe40007ffe0ff */
[----:B------:R-:W-:Y:S01]  /*2410*/  IADD3 R30, R27, 0x6, RZ ;  /* 0x000000061b1e7810 */ /* 0x000fe20007ffe0ff */
[----:B--2---:R-:W-:Y:S01]  /*2420*/  @!P4 FADD.FTZ R12, R12, R14 ;  /* 0x0000000e0c0cc221 */ /* 0x004fe20000010000 */
[----:B------:R-:W-:Y:S01]  /*2430*/  @!P4 FADD.FTZ R13, R13, R15 ;  /* 0x0000000f0d0dc221 */ /* 0x000fe20000010000 */
[----:B------:R-:W-:Y:S02]  /*2440*/  ISETP.EQ.OR P4, PT, R20, UR7, P3 ;  /* 0x0000000714007c0c */ /* 0x000fe40009f82670 */
[----:B---3--:R-:W-:Y:S01]  /*2450*/  @!P5 FADD.FTZ R12, R12, R16 ;  /* 0x000000100c0cd221 */ /* 0x008fe20000010000 */
[----:B------:R-:W-:Y:S01]  /*2460*/  @!P5 FADD.FTZ R13, R13, R17 ;  /* 0x000000110d0dd221 */ /* 0x000fe20000010000 */
[----:B------:R-:W-:-:S09]  /*2470*/  ISETP.EQ.OR P5, PT, R21, UR7, P3 ;  /* 0x0000000715007c0c */ /* 0x000fd20009fa2670 */
[----:B------:R-:W-:Y:S02]  /*2480*/  @!P4 IMAD R15, R43, R20, R44 ;  /* 0x000000142b0fc224 */ /* 0x000fe400078e022c */
[----:B----4-:R-:W-:Y:S01]  /*2490*/  @!P6 FADD.FTZ R12, R12, R18 ;  /* 0x000000120c0ce221 */ /* 0x010fe20000010000 */
[----:B------:R-:W-:Y:S01]  /*24a0*/  @!P6 FADD.FTZ R13, R13, R19 ;  /* 0x000000130d0de221 */ /* 0x000fe20000010000 */
[----:B------:R-:W-:Y:S01]  /*24b0*/  ISETP.EQ.OR P6, PT, R30, UR7, P3 ;  /* 0x000000071e007c0c */ /* 0x000fe20009fc2670 */
[----:B------:R-:W-:-:S04]  /*24c0*/  @!P4 IMAD.WIDE.U32 R14, R15, 0x8, R28 ;  /* 0x000000080f0ec825 */ /* 0x000fc800078e001c */
[----:B------:R-:W-:Y:S02]  /*24d0*/  @!P5 IMAD R17, R43, R21, R44 ;  /* 0x000000152b11d224 */ /* 0x000fe400078e022c */
[----:B------:R-:W2:Y:S02]  /*24e0*/  @!P4 LDG.E.64 R14, desc[UR8][R14.64] ;  /* 0x000000080e0ec981 */ /* 0x000ea4000c1e1b00 */
[----:B------:R-:W-:-:S04]  /*24f0*/  @!P5 IMAD.WIDE.U32 R16, R17, 0x8, R28 ;  /* 0x000000081110d825 */ /* 0x000fc800078e001c */
[----:B------:R-:W-:Y:S02]  /*2500*/  @!P6 IMAD R19, R43, R30, R44 ;  /* 0x0000001e2b13e224 */ /* 0x000fe400078e022c */
[----:B------:R-:W3:Y:S02]  /*2510*/  @!P5 LDG.E.64 R16, desc[UR8][R16.64] ;  /* 0x000000081010d981 */ /* 0x000ee4000c1e1b00 */
        /* <DEDUP_REMOVED lines=65> */
[----:B------:R-:W-:Y:S02]  /*2930*/  IADD3 R26, R26, -0x10, RZ ;  /* 0xfffffff01a1a7810 */ /* 0x000fe40007ffe0ff */
[----:B------:R-:W-:Y:S01]  /*2940*/  IADD3 R27, R27, 0x10, RZ ;  /* 0x000000101b1b7810 */ /* 0x000fe20007ffe0ff */
[----:B--2---:R-:W-:Y:S01]  /*2950*/  @!P4 FADD.FTZ R12, R12, R14 ;  /* 0x0000000e0c0cc221 */ /* 0x004fe20000010000 */
[----:B------:R-:W-:Y:S01]  /*2960*/  @!P4 FADD.FTZ R13, R13, R15 ;  /* 0x0000000f0d0dc221 */ /* 0x000fe20000010000 */
[----:B------:R-:W-:Y:S02]  /*2970*/  ISETP.GT.AND P4, PT, R26, 0xc, PT ;  /* 0x0000000c1a00780c */ /* 0x000fe40003f84270 */
[----:B---3--:R-:W-:Y:S01]  /*2980*/  @!P5 FADD.FTZ R12, R12, R16 ;  /* 0x000000100c0cd221 */ /* 0x008fe20000010000 */
[----:B------:R-:W-:-:S03]  /*2990*/  @!P5 FADD.FTZ R13, R13, R17 ;  /* 0x000000110d0dd221 */ /* 0x000fc60000010000 */
[----:B----4-:R-:W-:Y:S01]  /*29a0*/  @!P6 FADD.FTZ R12, R12, R18 ;  /* 0x000000120c0ce221 */ /* 0x010fe20000010000 */
[----:B------:R-:W-:-:S06]  /*29b0*/  @!P6 FADD.FTZ R13, R13, R19 ;  /* 0x000000130d0de221 */ /* 0x000fcc0000010000 */
[----:B------:R-:W-:Y:S05]  /*29c0*/  @P4 BRA `(.L_x_18) ;  /* 0xfffffff800344947 */ /* 0x000fea000383ffff */
.L_x_17:
[----:B------:R-:W-:-:S13]  /*29d0*/  ISETP.GT.AND P4, PT, R26, 0x4, PT ;  /* 0x000000041a00780c */ /* 0x000fda0003f84270 */
[----:B------:R-:W-:Y:S05]  /*29e0*/  @!P4 BRA `(.L_x_19) ;  /* 0x0000000000ecc947 */ /* 0x000fea0003800000 */
[C---:B------:R-:W-:Y:S02]  /*29f0*/  IADD3 R17, R27.reuse, 0x1, RZ ;  /* 0x000000011b117810 */ /* 0x040fe40007ffe0ff */
[----:B------:R-:W-:Y:S02]  /*2a00*/  ISETP.EQ.OR P0, PT, R27, UR7, P3 ;  /* 0x000000071b007c0c */ /* 0x000fe40009f02670 */
[----:B------:R-:W-:Y:S02]  /*2a10*/  ISETP.EQ.OR P5, PT, R17, UR7, P3 ;  /* 0x0000000711007c0c */ /* 0x000fe40009fa2670 */
[C---:B------:R-:W-:Y:S02]  /*2a20*/  IADD3 R19, R27.reuse, 0x2, RZ ;  /* 0x000000021b137810 */ /* 0x040fe40007ffe0ff */
[----:B------:R-:W-:Y:S02]  /*2a30*/  IADD3 R21, R27, 0x3, RZ ;  /* 0x000000031b157810 */ /* 0x000fe40007ffe0ff */
[----:B------:R-:W-:-:S02]  /*2a40*/  ISETP.EQ.OR P6, PT, R19, UR7, P3 ;  /* 0x0000000713007c0c */ /* 0x000fc40009fc2670 */
[----:B------:R-:W-:-:S03]  /*2a50*/  ISETP.EQ.OR P4, PT, R21, UR7, P3 ;  /* 0x0000000715007c0c */ /* 0x000fc60009f82670 */
[--C-:B------:R-:W-:Y:S02]  /*2a60*/  @!P0 IMAD R15, R27, R43, R44.reuse ;  /* 0x0000002b1b0f8224 */ /* 0x100fe400078e022c */
[----:B------:R-:W-:Y:S02]  /*2a70*/  @!P5 IMAD R17, R43, R17, R44 ;  /* 0x000000112b11d224 */ /* 0x000fe400078e022c */
[----:B------:R-:W-:-:S04]  /*2a80*/  @!P0 IMAD.WIDE.U32 R14, R15, 0x8, R28 ;  /* 0x000000080f0e8825 */ /* 0x000fc800078e001c */
[----:B------:R-:W-:Y:S02]  /*2a90*/  @!P5 IMAD.WIDE.U32 R16, R17, 0x8, R28 ;  /* 0x000000081110d825 */ /* 0x000fe400078e001c */
[----:B------:R-:W2:Y:S02]  /*2aa0*/  @!P0 LDG.E.64 R14, desc[UR8][R14.64] ;  /* 0x000000080e0e8981 */ /* 0x000ea4000c1e1b00 */
[C-C-:B------:R-:W-:Y:S02]  /*2ab0*/  @!P6 IMAD R19, R43.reuse, R19, R44.reuse ;  /* 0x000000132b13e224 */ /* 0x140fe400078e022c */
[----:B------:R-:W-:Y:S01]  /*2ac0*/  @!P4 IMAD R21, R43, R21, R44 ;  /* 0x000000152b15c224 */ /* 0x000fe200078e022c */
[----:B------:R-:W3:Y:S01]  /*2ad0*/  @!P5 LDG.E.64 R16, desc[UR8][R16.64] ;  /* 0x000000081010d981 */ /* 0x000ee2000c1e1b00 */
[----:B------:R-:W-:-:S04]  /*2ae0*/  @!P6 IMAD.WIDE.U32 R18, R19, 0x8, R28 ;  /* 0x000000081312e825 */ /* 0x000fc800078e001c */
[----:B------:R-:W-:Y:S02]  /*2af0*/  @!P4 IMAD.WIDE.U32 R20, R21, 0x8, R28 ;  /* 0x000000081514c825 */ /* 0x000fe400078e001c */
[----:B------:R-:W4:Y:S04]  /*2b00*/  @!P6 LDG.E.64 R18, desc[UR8][R18.64] ;  /* 0x000000081212e981 */ /* 0x000f28000c1e1b00 */
[----:B------:R-:W5:Y:S01]  /*2b10*/  @!P4 LDG.E.64 R20, desc[UR8][R20.64] ;  /* 0x000000081414c981 */ /* 0x000f62000c1e1b00 */
[----:B------:R-:W-:Y:S01]  /*2b20*/  IADD3 R27, R27, 0x4, RZ ;  /* 0x000000041b1b7810 */ /* 0x000fe20007ffe0ff */
[----:B--2---:R-:W-:Y:S01]  /*2b30*/  @!P0 FADD.FTZ R12, R12, R14 ;  /* 0x0000000e0c0c8221 */ /* 0x004fe20000010000 */
[----:B------:R-:W-:Y:S02]  /*2b40*/  @!P0 FADD.FTZ R13, R13, R15 ;  /* 0x0000000f0d0d8221 */ /* 0x000fe40000010000 */
[----:B------:R-:W-:-:S02]  /*2b50*/  IADD3 R14, R27, 0x1, RZ ;  /* 0x000000011b0e7810 */ /* 0x000fc40007ffe0ff */
[----:B------:R-:W-:Y:S01]  /*2b60*/  ISETP.EQ.OR P0, PT, R27, UR7, P3 ;  /* 0x000000071b007c0c */ /* 0x000fe20009f02670 */
[----:B---3--:R-:W-:Y:S01]  /*2b70*/  @!P5 FADD.FTZ R12, R12, R16 ;  /* 0x000000100c0cd221 */ /* 0x008fe20000010000 */
[----:B------:R-:W-:Y:S01]  /*2b80*/  @!P5 FADD.FTZ R13, R13, R17 ;  /* 0x000000110d0dd221 */ /* 0x000fe20000010000 */
[----:B------:R-:W-:Y:S02]  /*2b90*/  IADD3 R16, R27, 0x2, RZ ;  /* 0x000000021b107810 */ /* 0x000fe40007ffe0ff */
[----:B------:R-:W-:Y:S01]  /*2ba0*/  ISETP.EQ.OR P5, PT, R14, UR7, P3 ;  /* 0x000000070e007c0c */ /* 0x000fe20009fa2670 */
[----:B----4-:R-:W-:Y:S01]  /*2bb0*/  @!P6 FADD.FTZ R12, R12, R18 ;  /* 0x000000120c0ce221 */ /* 0x010fe20000010000 */
[----:B------:R-:W-:Y:S01]  /*2bc0*/  @!P6 FADD.FTZ R13, R13, R19 ;  /* 0x000000130d0de221 */ /* 0x000fe20000010000 */
[----:B------:R-:W-:Y:S02]  /*2bd0*/  IADD3 R18, R27, 0x3, RZ ;  /* 0x000000031b127810 */ /* 0x000fe40007ffe0ff */
[----:B------:R-:W-:Y:S01]  /*2be0*/  ISETP.EQ.OR P6, PT, R16, UR7, P3 ;  /* 0x0000000710007c0c */ /* 0x000fe20009fc2670 */
[----:B-----5:R-:W-:Y:S01]  /*2bf0*/  @!P4 FADD.FTZ R12, R12, R20 ;  /* 0x000000140c0cc221 */ /* 0x020fe20000010000 */
[----:B------:R-:W-:Y:S01]  /*2c00*/  @!P4 FADD.FTZ R13, R13, R21 ;  /* 0x000000150d0dc221 */ /* 0x000fe20000010000 */
[----:B------:R-:W-:Y:S01]  /*2c10*/  ISETP.EQ.OR P4, PT, R18, UR7, P3 ;  /* 0x0000000712007c0c */ /* 0x000fe20009f82670 */
[----:B------:R-:W-:-:S04]  /*2c20*/  @!P0 IMAD R15, R43, R27, R44 ;  /* 0x0000001b2b0f8224 */ /* 0x000fc800078e022c */
[----:B------:R-:W-:Y:S02]  /*2c30*/  @!P5 IMAD R17, R43, R14, R44 ;  /* 0x0000000e2b11d224 */ /* 0x000fe400078e022c */
[----:B------:R-:W-:-:S04]  /*2c40*/  @!P0 IMAD.WIDE.U32 R14, R15, 0x8, R28 ;  /* 0x000000080f0e8825 */ /* 0x000fc800078e001c */
[----:B------:R-:W-:Y:S02]  /*2c50*/  @!P6 IMAD R19, R43, R16, R44 ;  /* 0x000000102b13e224 */ /* 0x000fe400078e022c */
[----:B------:R-:W2:Y:S01]  /*2c60*/  @!P0 LDG.E.64 R14, desc[UR8][R14.64] ;  /* 0x000000080e0e8981 */ /* 0x000ea2000c1e1b00 */
[----:B------:R-:W-:-:S04]  /*2c70*/  @!P5 IMAD.WIDE.U32 R16, R17, 0x8, R28 ;  /* 0x000000081110d825 */ /* 0x000fc800078e001c */
[----:B------:R-:W-:Y:S02]  /*2c80*/  @!P4 IMAD R21, R43, R18, R44 ;  /* 0x000000122b15c224 */ /* 0x000fe400078e022c */
[--C-:B------:R-:W-:Y:S01]  /*2c90*/  @!P6 IMAD.WIDE.U32 R18, R19, 0x8, R28.reuse ;  /* 0x000000081312e825 */ /* 0x100fe200078e001c */
[----:B------:R-:W3:Y:S03]  /*2ca0*/  @!P5 LDG.E.64 R16, desc[UR8][R16.64] ;  /* 0x000000081010d981 */ /* 0x000ee6000c1e1b00 */
[----:B------:R-:W-:Y:S02]  /*2cb0*/  @!P4 IMAD.WIDE.U32 R20, R21, 0x8, R28 ;  /* 0x000000081514c825 */ /* 0x000fe400078e001c */
[----:B------:R-:W4:Y:S04]  /*2cc0*/  @!P6 LDG.E.64 R18, desc[UR8][R18.64] ;  /* 0x000000081212e981 */ /* 0x000f28000c1e1b00 */
[----:B------:R-:W5:Y:S01]  /*2cd0*/  @!P4 LDG.E.64 R20, desc[UR8][R20.64] ;  /* 0x000000081414c981 */ /* 0x000f62000c1e1b00 */
[----:B------:R-:W-:-:S02]  /*2ce0*/  IADD3 R26, R26, -0x4, RZ ;  /* 0xfffffffc1a1a7810 */ /* 0x000fc40007ffe0ff */
[----:B------:R-:W-:Y:S02]  /*2cf0*/  IADD3 R27, R27, 0x4, RZ ;  /* 0x000000041b1b7810 */ /* 0x000fe40007ffe0ff */
[----:B------:R-:W-:Y:S01]  /*2d00*/  IADD3 R26, R26, -0x4, RZ ;  /* 0xfffffffc1a1a7810 */ /* 0x000fe20007ffe0ff */
[----:B--2---:R-:W-:Y:S01]  /*2d10*/  @!P0 FADD.FTZ R12, R12, R14 ;  /* 0x0000000e0c0c8221 */ /* 0x004fe20000010000 */
[----:B------:R-:W-:-:S03]  /*2d20*/  @!P0 FADD.FTZ R13, R13, R15 ;  /* 0x0000000f0d0d8221 */ /* 0x000fc60000010000 */
[----:B---3--:R-:W-:Y:S01]  /*2d30*/  @!P5 FADD.FTZ R12, R12, R16 ;  /* 0x000000100c0cd221 */ /* 0x008fe20000010000 */
[----:B------:R-:W-:-:S03]  /*2d40*/  @!P5 FADD.FTZ R13, R13, R17 ;  /* 0x000000110d0dd221 */ /* 0x000fc60000010000 */
[----:B----4-:R-:W-:Y:S01]  /*2d50*/  @!P6 FADD.FTZ R12, R12, R18 ;  /* 0x000000120c0ce221 */ /* 0x010fe20000010000 */
[----:B------:R-:W-:Y:S01]  /*2d60*/  @!P6 FADD.FTZ R13, R13, R19 ;  /* 0x000000130d0de221 */ /* 0x000fe20000010000 */
[----:B------:R-:W-:Y:S02]  /*2d70*/  PLOP3.LUT P0, PT, PT, PT, PT, 0x8, 0x0 ;  /* 0x000000000000781c */ /* 0x000fe40003f0e170 */
[----:B-----5:R-:W-:Y:S01]  /*2d80*/  @!P4 FADD.FTZ R12, R12, R20 ;  /* 0x000000140c0cc221 */ /* 0x020fe20000010000 */
[----:B------:R-:W-:-:S10]  /*2d90*/  @!P4 FADD.FTZ R13, R13, R21 ;  /* 0x000000150d0dc221 */ /* 0x000fd40000010000 */
.L_x_19:
[----:B------:R-:W-:-:S13]  /*2da0*/  ISETP.NE.OR P0, PT, R26, RZ, P0 ;  /* 0x000000ff1a00720c */ /* 0x000fda0000705670 */
[----:B------:R-:W-:Y:S05]  /*2db0*/  @!P0 BRA `(.L_x_15) ;  /* 0x00000000007c8947 */ /* 0x000fea0003800000 */
.L_x_16:
[C---:B------:R-:W-:Y:S02]  /*2dc0*/  ISETP.EQ.OR P5, PT, R27.reuse, UR7, P3 ;  /* 0x000000071b007c0c */ /* 0x040fe40009fa2670 */
[C---:B------:R-:W-:Y:S02]  /*2dd0*/  IADD3 R17, R27.reuse, 0x1, RZ ;  /* 0x000000011b117810 */ /* 0x040fe40007ffe0ff */
[----:B------:R-:W-:Y:S02]  /*2de0*/  IADD3 R19, R27, 0x2, RZ ;  /* 0x000000021b137810 */ /* 0x000fe40007ffe0ff */
[----:B------:R-:W-:Y:S02]  /*2df0*/  ISETP.EQ.OR P6, PT, R17, UR7, P3 ;  /* 0x0000000711007c0c */ /* 0x000fe40009fc2670 */
[----:B------:R-:W-:Y:S02]  /*2e00*/  IADD3 R21, R27, 0x3, RZ ;  /* 0x000000031b157810 */ /* 0x000fe40007ffe0ff */
[----:B------:R-:W-:-:S02]  /*2e10*/  ISETP.EQ.OR P4, PT, R19, UR7, P3 ;  /* 0x0000000713007c0c */ /* 0x000fc40009f82670 */
[----:B------:R-:W-:Y:S01]  /*2e20*/  ISETP.EQ.OR P0, PT, R21, UR7, P3 ;  /* 0x0000000715007c0c */ /* 0x000fe20009f02670 */
[----:B------:R-:W-:-:S04]  /*2e30*/  @!P5 IMAD R15, R43, R27, R44 ;  /* 0x0000001b2b0fd224 */ /* 0x000fc800078e022c */
[----:B------:R-:W-:-:S04]  /*2e40*/  @!P5 IMAD.WIDE.U32 R14, R15, 0x8, R28 ;  /* 0x000000080f0ed825 */ /* 0x000fc800078e001c */
[C-C-:B------:R-:W-:Y:S02]  /*2e50*/  @!P6 IMAD R17, R43.reuse, R17, R44.reuse ;  /* 0x000000112b11e224 */ /* 0x140fe400078e022c */
[----:B------:R-:W2:Y:S01]  /*2e60*/  @!P5 LDG.E.64 R14, desc[UR8][R14.64] ;  /* 0x000000080e0ed981 */ /* 0x000ea2000c1e1b00 */
[----:B------:R-:W-:Y:S02]  /*2e70*/  @!P4 IMAD R19, R43, R19, R44 ;  /* 0x000000132b13c224 */ /* 0x000fe400078e022c */
        /* <DEDUP_REMOVED lines=8> */
[----:B------:R-:W-:Y:S01]  /*2f00*/  IADD3 R27, R27, 0x4, RZ ;  /* 0x000000041b1b7810 */ /* 0x000fe20007ffe0ff */
[----:B--2---:R-:W-:Y:S01]  /*2f10*/  @!P5 FADD.FTZ R12, R12, R14 ;  /* 0x0000000e0c0cd221 */ /* 0x004fe20000010000 */
[----:B------:R-:W-:Y:S01]  /*2f20*/  @!P5 FADD.FTZ R13, R13, R15 ;  /* 0x0000000f0d0dd221 */ /* 0x000fe20000010000 */
[----:B------:R-:W-:Y:S02]  /*2f30*/  ISETP.NE.AND P5, PT, R26, RZ, PT ;  /* 0x000000ff1a00720c */ /* 0x000fe40003fa5270 */
[----:B---3--:R-:W-:Y:S01]  /*2f40*/  @!P6 FADD.FTZ R12, R12, R16 ;  /* 0x000000100c0ce221 */ /* 0x008fe20000010000 */
[----:B------:R-:W-:-:S03]  /*2f50*/  @!P6 FADD.FTZ R13, R13, R17 ;  /* 0x000000110d0de221 */ /* 0x000fc60000010000 */
[----:B----4-:R-:W-:Y:S01]  /*2f60*/  @!P4 FADD.FTZ R12, R12, R18 ;  /* 0x000000120c0cc221 */ /* 0x010fe20000010000 */
[----:B------:R-:W-:-:S03]  /*2f70*/  @!P4 FADD.FTZ R13, R13, R19 ;  /* 0x000000130d0dc221 */ /* 0x000fc60000010000 */
[----:B-----5:R-:W-:Y:S01]  /*2f80*/  @!P0 FADD.FTZ R12, R12, R20 ;  /* 0x000000140c0c8221 */ /* 0x020fe20000010000 */
[----:B------:R-:W-:Y:S02]  /*2f90*/  @!P0 FADD.FTZ R13, R13, R21 ;  /* 0x000000150d0d8221 */ /* 0x000fe40000010000 */
[----:B------:R-:W-:Y:S05]  /*2fa0*/  @P5 BRA `(.L_x_16) ;  /* 0xfffffffc00845947 */ /* 0x000fea000383ffff */
.L_x_15:
[----:B------:R-:W-:-:S13]  /*2fb0*/  ISETP.NE.AND P0, PT, R53, RZ, PT ;  /* 0x000000ff3500720c */ /* 0x000fda0003f05270 */
[----:B------:R-:W-:Y:S05]  /*2fc0*/  @!P0 BRA `(.L_x_12) ;  /* 0x0000000000688947 */ /* 0x000fea0003800000 */
[----:B------:R-:W-:Y:S01]  /*2fd0*/  ISETP.EQ.OR P0, PT, R27, UR7, P3 ;  /* 0x000000071b007c0c */ /* 0x000fe20009f02670 */
[----:B------:R-:W-:Y:S01]  /*2fe0*/  BSSY B0, `(.L_x_20) ;  /* 0x0000008000007945 */ /* 0x000fe20003800000 */
[----:B------:R-:W-:-:S11]  /*2ff0*/  ISETP.NE.AND P4, PT, R53, 0x1, PT ;  /* 0x000000013500780c */ /* 0x000fd60003f85270 */
[----:B------:R-:W-:Y:S05]  /*3000*/  @P0 BRA `(.L_x_21) ;  /* 0x0000000000140947 */ /* 0x000fea0003800000 */
[----:B------:R-:W-:-:S04]  /*3010*/  IMAD R15, R43, R27, R44 ;  /* 0x0000001b2b0f7224 */ /* 0x000fc800078e022c */
[----:B------:R-:W-:-:S06]  /*3020*/  IMAD.WIDE.U32 R14, R15, 0x8, R28 ;  /* 0x000000080f0e7825 */ /* 0x000fcc00078e001c */
[----:B------:R-:W2:Y:S02]  /*3030*/  LDG.E.64 R14, desc[UR8][R14.64] ;  /* 0x000000080e0e7981 */ /* 0x000ea4000c1e1b00 */
[----:B--2---:R-:W-:Y:S01]  /*3040*/  FADD.FTZ R12, R12, R14 ;  /* 0x0000000e0c0c7221 */ /* 0x004fe20000010000 */
[----:B------:R-:W-:-:S07]  /*3050*/  FADD.FTZ R13, R13, R15 ;  /* 0x0000000f0d0d7221 */ /* 0x000fce0000010000 */
.L_x_21:
[----:B------:R-:W-:Y:S05]  /*3060*/  BSYNC B0 ;  /* 0x0000000000007941 */ /* 0x000fea0003800000 */
.L_x_20:
[----:B------:R-:W-:Y:S05]  /*3070*/  @!P4 BRA `(.L_x_12) ;  /* 0x00000000003cc947 */ /* 0x000fea0003800000 */
[C---:B------:R-:W-:Y:S02]  /*3080*/  IADD3 R17, R27.reuse, 0x2, RZ ;  /* 0x000000021b117810 */ /* 0x040fe40007ffe0ff */
[----:B------:R-:W-:Y:S02]  /*3090*/  IADD3 R15, R27, 0x1, RZ ;  /* 0x000000011b0f7810 */ /* 0x000fe40007ffe0ff */
[----:B------:R-:W-:Y:S02]  /*30a0*/  ISETP.EQ.OR P0, PT, R17, UR7, P3 ;  /* 0x0000000711007c0c */ /* 0x000fe40009f02670 */
[----:B------:R-:W-:Y:S02]  /*30b0*/  ISETP.EQ.OR P4, PT, R15, UR7, P3 ;  /* 0x000000070f007c0c */ /* 0x000fe40009f82670 */
[----:B------:R-:W-:-:S11]  /*30c0*/  ISETP.EQ.OR P0, PT, R53, 0x2, P0 ;  /* 0x000000023500780c */ /* 0x000fd60000702670 */
[-CC-:B------:R-:W-:Y:S02]  /*30d0*/  @!P4 IMAD R15, R15, R43.reuse, R44.reuse ;  /* 0x0000002b0f0fc224 */ /* 0x180fe400078e022c */
[----:B------:R-:W-:Y:S02]  /*30e0*/  @!P0 IMAD R17, R17, R43, R44 ;  /* 0x0000002b11118224 */ /* 0x000fe400078e022c */
[----:B------:R-:W-:-:S04]  /*30f0*/  @!P4 IMAD.WIDE.U32 R14, R15, 0x8, R28 ;  /* 0x000000080f0ec825 */ /* 0x000fc800078e001c */
[----:B------:R-:W-:Y:S02]  /*3100*/  @!P0 IMAD.WIDE.U32 R16, R17, 0x8, R28 ;  /* 0x0000000811108825 */ /* 0x000fe400078e001c */
[----:B------:R-:W2:Y:S04]  /*3110*/  @!P4 LDG.E.64 R14, desc[UR8][R14.64] ;  /* 0x000000080e0ec981 */ /* 0x000ea8000c1e1b00 */
[----:B------:R-:W3:Y:S01]  /*3120*/  @!P0 LDG.E.64 R16, desc[UR8][R16.64] ;  /* 0x0000000810108981 */ /* 0x000ee2000c1e1b00 */
[----:B--2---:R-:W-:Y:S01]  /*3130*/  @!P4 FADD.FTZ R12, R12, R14 ;  /* 0x0000000e0c0cc221 */ /* 0x004fe20000010000 */
[----:B------:R-:W-:-:S03]  /*3140*/  @!P4 FADD.FTZ R13, R13, R15 ;  /* 0x0000000f0d0dc221 */ /* 0x000fc60000010000 */
[----:B---3--:R-:W-:Y:S01]  /*3150*/  @!P0 FADD.FTZ R12, R12, R16 ;  /* 0x000000100c0c8221 */ /* 0x008fe20000010000 */
[----:B------:R-:W-:-:S07]  /*3160*/  @!P0 FADD.FTZ R13, R13, R17 ;  /* 0x000000110d0d8221 */ /* 0x000fce0000010000 */
.L_x_12:
[----:B------:R-:W2:Y:S01]  /*3170*/  S2UR UR6, SR_CgaCtaId ;  /* 0x00000000000679c3 */ /* 0x000ea20000008800 */
[----:B------:R-:W-:Y:S01]  /*3180*/  UMOV UR5, 0x400 ;  /* 0x0000040000057882 */ /* 0x000fe20000000000 */
[----:B------:R-:W-:Y:S02]  /*3190*/  SHF.L.U32 R47, R47, 0x10, RZ ;  /* 0x000000102f2f7819 */ /* 0x000fe400000006ff */
[----:B01----:R-:W-:Y:S02]  /*31a0*/  SHF.L.U32 R17, R22, 0x10, RZ ;  /* 0x0000001016117819 */ /* 0x003fe400000006ff */
[----:B------:R-:W-:Y:S01]  /*31b0*/  SHF.L.U32 R21, R48, 0x10, RZ ;  /* 0x0000001030157819 */ /* 0x000fe200000006ff */
[----:B------:R-:W-:Y:S01]  /*31c0*/  FADD.FTZ R22, -R6, R47 ;  /* 0x0000002f06167221 */ /* 0x000fe20000010100 */
[----:B------:R-:W0:Y:S01]  /*31d0*/  LDC R27, c[0x0][0x2ac] ;  /* 0x0000ab00ff1b7b82 */ /* 0x000e220000000800 */
[----:B------:R-:W-:Y:S01]  /*31e0*/  SHF.L.U32 R19, R24, 0x10, RZ ;  /* 0x0000001018137819 */ /* 0x000fe200000006ff */
[C---:B------:R-:W-:Y:S01]  /*31f0*/  FADD.FTZ R20, -R6.reuse, R17 ;  /* 0x0000001106147221 */ /* 0x040fe20000010100 */
[----:B------:R-:W-:Y:S01]  /*3200*/  SHF.R.U32.HI R18, RZ, 0x4, R54 ;  /* 0x00000004ff127819 */ /* 0x000fe20000011636 */
[----:B------:R-:W-:Y:S01]  /*3210*/  FADD.FTZ R16, -R6, R21 ;  /* 0x0000001506107221 */ /* 0x000fe20000010100 */
[-C--:B------:R-:W-:Y:S01]  /*3220*/  FMUL.FTZ R29, R22, R7.reuse ;  /* 0x00000007161d7220 */ /* 0x080fe20000410000 */
[----:B------:R-:W-:Y:S01]  /*3230*/  FADD.FTZ R6, -R6, R19 ;  /* 0x0000001306067221 */ /* 0x000fe20000010100 */
[----:B------:R-:W-:Y:S01]  /*3240*/  FMUL.FTZ R28, R20, R7 ;  /* 0x00000007141c7220 */ /* 0x000fe20000410000 */
[----:B--2---:R-:W-:Y:S01]  /*3250*/  ULEA UR5, UR6, UR5, 0x18 ;  /* 0x0000000506057291 */ /* 0x004fe2000f8ec03f */
[----:B0-----:R-:W-:-:S08]  /*3260*/  IMAD R17, R27, UR7, R18 ;  /* 0x000000071b117c24 */ /* 0x001fd0000f8e0212 */
[----:B------:R0:W-:Y:S01]  /*3270*/  @!P3 STS.64 [UR5+0x98], R12 ;  /* 0x0000980cff00b988 */ /* 0x0001e20008000a05 */
[----:B------:R-:W-:Y:S01]  /*3280*/  BAR.SYNC.DEFER_BLOCKING 0x0 ;  /* 0x0000000000007b1d */ /* 0x000fe20000010000 */
[----:B0-----:R-:W-:Y:S02]  /*3290*/  SHF.L.U32 R13, R46, 0x10, RZ ;  /* 0x000000102e0d7819 */ /* 0x001fe400000006ff */
[----:B------:R-:W-:-:S03]  /*32a0*/  SHF.L.U32 R12, R25, 0x10, RZ ;  /* 0x00000010190c7819 */ /* 0x000fc600000006ff */
[----:B------:R-:W0:Y:S01]  /*32b0*/  LDS.64 R14, [UR5+0x98] ;  /* 0x00009805ff0e7984 */ /* 0x000e220008000a00 */
[----:B------:R-:W-:Y:S02]  /*32c0*/  ULDC UR5, c[0x0][0x2bc] ;  /* 0x0000af0000057ab9 */ /* 0x000fe40000000800 */
[----:B0-----:R-:W-:Y:S01]  /*32d0*/  FMUL.FTZ R18, R14, UR5 ;  /* 0x000000050e127c20 */ /* 0x001fe20008410000 */
[----:B------:R-:W-:Y:S01]  /*32e0*/  FMUL.FTZ R19, R15, UR5 ;  /* 0x000000050f137c20 */ /* 0x000fe20008410000 */
        /* <DEDUP_REMOVED lines=19> */
.L_x_22:
[----:B------:R-:W-:Y:S04]  /*3420*/  BSSY B0, `(.L_x_23) ;  /* 0x0000014000007945 */ /* 0x000fe80003800000 */
[----:B------:R-:W-:Y:S05]  /*3430*/  @!P1 BRA `(.L_x_24) ;  /* 0x0000000000489947 */ /* 0x000fea0003800000 */
[C-C-:B------:R-:W-:Y:S01]  /*3440*/  FFMA.FTZ R14, R18.reuse, R29, R19.reuse ;  /* 0x0000001d120e7223 */ /* 0x140fe20000010013 */
[----:B------:R-:W-:Y:S01]  /*3450*/  FFMA.FTZ R15, R18, R28, R19 ;  /* 0x0000001c120f7223 */ /* 0x000fe20000010013 */
[----:B------:R-:W-:Y:S02]  /*3460*/  ULDC.64 UR12, c[0x0][0x288] ;  /* 0x0000a200000c7ab9 */ /* 0x000fe40000000a00 */
[----:B------:R-:W-:Y:S01]  /*3470*/  FFMA.FTZ R14, R13, R8, -R14 ;  /* 0x000000080d0e7223 */ /* 0x000fe2000001080e */
[----:B------:R-:W-:Y:S01]  /*3480*/  FFMA.FTZ R20, R12, R9, -R15 ;  /* 0x000000090c147223 */ /* 0x000fe2000001080f */
[----:B------:R-:W-:Y:S01]  /*3490*/  MOV R12, R58 ;  /* 0x0000003a000c7202 */ /* 0x000fe20000000f00 */
[----:B------:R-:W-:Y:S01]  /*34a0*/  IMAD R21, R3, UR12, RZ ;  /* 0x0000000c03157c24 */ /* 0x000fe2000f8e02ff */
[----:B------:R-:W-:Y:S01]  /*34b0*/  MOV R13, R61 ;  /* 0x0000003d000d7202 */ /* 0x000fe20000000f00 */
[----:B------:R-:W-:Y:S02]  /*34c0*/  FMUL.FTZ R20, R20, R7 ;  /* 0x0000000714147220 */ /* 0x000fe40000410000 */
[----:B------:R-:W-:-:S02]  /*34d0*/  IMAD R15, R36, UR13, R21 ;  /* 0x0000000d240f7c24 */ /* 0x000fc4000f8e0215 */
[----:B------:R-:W-:Y:S01]  /*34e0*/  FMUL.FTZ R21, R14, R7 ;  /* 0x000000070e157220 */ /* 0x000fe20000410000 */
[----:B------:R-:W-:Y:S01]  /*34f0*/  IMAD.WIDE.U32 R12, R36, UR12, R12 ;  /* 0x0000000c240c7c25 */ /* 0x000fe2000f8e000c */
[----:B------:R-:W-:Y:S02]  /*3500*/  ULDC.64 UR12, c[0x0][0x210] ;  /* 0x00008400000c7ab9 */ /* 0x000fe40000000a00 */
[----:B------:R-:W-:Y:S02]  /*3510*/  LEA R14, P0, R12, UR12, 0x1 ;  /* 0x0000000c0c0e7c11 */ /* 0x000fe4000f8008ff */
[----:B------:R-:W-:Y:S02]  /*3520*/  IADD3 R15, R13, R15, RZ ;  /* 0x0000000f0d0f7210 */ /* 0x000fe40007ffe0ff */
[----:B------:R-:W-:Y:S02]  /*3530*/  F2FP.BF16.F32.PACK_AB R13, R20, R21 ;  /* 0x00000015140d723e */ /* 0x000fe400000010ff */
[----:B------:R-:W-:-:S05]  /*3540*/  LEA.HI.X R15, R12, UR13, R15, 0x1, P0 ;  /* 0x0000000d0c0f7c11 */ /* 0x000fca00080f0c0f */
[----:B------:R0:W-:Y:S02]  /*3550*/  STG.E desc[UR8][R14.64], R13 ;  /* 0x0000000d0e007986 */ /* 0x0001e4000c101908 */
.L_x_24:
[----:B------:R-:W-:Y:S05]  /*3560*/  BSYNC B0 ;  /* 0x0000000000007941 */ /* 0x000fea0003800000 */
.L_x_23:
[----:B------:R-:W-:Y:S01]  /*3570*/  SHF.L.U32 R12, R23, 0x10, RZ ;  /* 0x00000010170c7819 */ /* 0x000fe200000006ff */
[-C--:B------:R-:W-:Y:S01]  /*3580*/  FMUL.FTZ R23, R16, R7.reuse ;  /* 0x0000000710177220 */ /* 0x080fe20000410000 */
[----:B------:R-:W-:Y:S01]  /*3590*/  SHF.L.U32 R45, R45, 0x10, RZ ;  /* 0x000000102d2d7819 */ /* 0x000fe200000006ff */
[----:B------:R-:W-:Y:S01]  /*35a0*/  FMUL.FTZ R22, R6, R7 ;  /* 0x0000000706167220 */ /* 0x000fe20000410000 */
[----:B------:R-:W-:Y:S01]  /*35b0*/  IADD3 R24, R17, 0x20, RZ ;  /* 0x0000002011187810 */ /* 0x000fe20007ffe0ff */
[----:B------:R-:W-:Y:S06]  /*35c0*/  @!P2 BRA `(.L_x_25) ;  /* 0x000000000048a947 */ /* 0x000fec0003800000 */
[----:B------:R-:W-:Y:S01]  /*35d0*/  FFMA.FTZ R10, R23, R8, R10 ;  /* 0x00000008170a7223 */ /* 0x000fe2000001000a */
[----:B------:R-:W-:-:S03]  /*35e0*/  FFMA.FTZ R11, R22, R9, R11 ;  /* 0x00000009160b7223 */ /* 0x000fc6000001000b */
[----:B------:R-:W-:Y:S01]  /*35f0*/  FMUL.FTZ R6, R10, -1.4426950216293334961 ;  /* 0xbfb8aa3b0a067820 */ /* 0x000fe20000410000 */
[----:B0-----:R-:W-:-:S05]  /*3600*/  FMUL.FTZ R15, R11, -1.4426950216293334961 ;  /* 0xbfb8aa3b0b0f7820 */ /* 0x001fca0000410000 */
        /* <DEDUP_REMOVED lines=14> */
.L_x_25:
[----:B------:R-:W-:Y:S01]  /*36f0*/  ULDC.64 UR12, c[0x0][0x290] ;  /* 0x0000a400000c7ab9 */ /* 0x000fe20000000a00 */
[----:B------:R-:W-:Y:S01]  /*3700*/  SHF.R.S32.HI R6, RZ, 0x1f, R24 ;  /* 0x0000001fff067819 */ /* 0x000fe20000011418 */
[----:B------:R-:W-:Y:S01]  /*3710*/  BSSY B0, `(.L_x_26) ;  /* 0x0000016000007945 */ /* 0x000fe20003800000 */
[----:B------:R-:W-:-:S04]  /*3720*/  ISETP.GE.U32.AND P0, PT, R24, UR12, PT ;  /* 0x0000000c18007c0c */ /* 0x000fc8000bf06070 */
[----:B------:R-:W-:-:S04]  /*3730*/  ISETP.GE.AND.EX P0, PT, R6, UR13, PT, P0 ;  /* 0x0000000d06007c0c */ /* 0x000fc8000bf06300 */
[----:B------:R-:W-:-:S13]  /*3740*/  ISETP.LT.U32.AND P0, PT, R54, 0x200, !P0 ;  /* 0x000002003600780c */ /* 0x000fda0004701070 */
[----:B------:R-:W-:Y:S05]  /*3750*/  @!P0 BRA `(.L_x_27) ;  /* 0x0000000000448947 */ /* 0x000fea0003800000 */
[----:B------:R-:W-:Y:S01]  /*3760*/  ULDC.64 UR12, c[0x0][0x288] ;  /* 0x0000a200000c7ab9 */ /* 0x000fe20000000a00 */
[C-C-:B------:R-:W-:Y:S01]  /*3770*/  FFMA.FTZ R6, R18.reuse, R23, R19.reuse ;  /* 0x0000001712067223 */ /* 0x140fe20000010013 */
[----:B------:R-:W-:Y:S01]  /*3780*/  MOV R59, R61 ;  /* 0x0000003d003b7202 */ /* 0x000fe20000000f00 */
[----:B------:R-:W-:Y:S01]  /*3790*/  FFMA.FTZ R19, R18, R22, R19 ;  /* 0x0000001612137223 */ /* 0x000fe20000010013 */
[----:B------:R-:W-:Y:S02]  /*37a0*/  IMAD R11, R5, UR12, RZ ;  /* 0x0000000c050b7c24 */ /* 0x000fe4000f8e02ff */
[----:B------:R-:W-:Y:S01]  /*37b0*/  FFMA.FTZ R6, R45, R8, -R6 ;  /* 0x000000082d067223 */ /* 0x000fe20000010806 */
[----:B------:R-:W-:Y:S01]  /*37c0*/  FFMA.FTZ R12, R12, R9, -R19 ;  /* 0x000000090c0c7223 */ /* 0x000fe20000010813 */
[----:B------:R-:W-:-:S04]  /*37d0*/  IMAD.WIDE.U32 R58, R2, UR12, R58 ;  /* 0x0000000c023a7c25 */ /* 0x000fc8000f8e003a */
[-C--:B------:R-:W-:Y:S01]  /*37e0*/  FMUL.FTZ R9, R6, R7.reuse ;  /* 0x0000000706097220 */ /* 0x080fe20000410000 */
[----:B------:R-:W-:Y:S01]  /*37f0*/  FMUL.FTZ R12, R12, R7 ;  /* 0x000000070c0c7220 */ /* 0x000fe20000410000 */
[----:B------:R-:W-:Y:S01]  /*3800*/  IMAD R11, R2, UR13, R11 ;  /* 0x0000000d020b7c24 */ /* 0x000fe2000f8e020b */
[----:B------:R-:W-:Y:S02]  /*3810*/  ULDC.64 UR12, c[0x0][0x210] ;  /* 0x00008400000c7ab9 */ /* 0x000fe40000000a00 */
[----:B------:R-:W-:Y:S02]  /*3820*/  LEA R6, P0, R58, UR12, 0x1 ;  /* 0x0000000c3a067c11 */ /* 0x000fe4000f8008ff */
[----:B------:R-:W-:Y:S02]  /*3830*/  IADD3 R11, R59, R11, RZ ;  /* 0x0000000b3b0b7210 */ /* 0x000fe40007ffe0ff */
[----:B------:R-:W-:Y:S02]  /*3840*/  F2FP.BF16.F32.PACK_AB R9, R12, R9 ;  /* 0x000000090c09723e */ /* 0x000fe400000010ff */
[----:B------:R-:W-:-:S05]  /*3850*/  LEA.HI.X R7, R58, UR13, R11, 0x1, P0 ;  /* 0x0000000d3a077c11 */ /* 0x000fca00080f0c0b */
[----:B------:R1:W-:Y:S02]  /*3860*/  STG.E desc[UR8][R6.64], R9 ;  /* 0x0000000906007986 */ /* 0x0003e4000c101908 */
.L_x_27:
[----:B------:R-:W-:Y:S05]  /*3870*/  BSYNC B0 ;  /* 0x0000000000007941 */ /* 0x000fea0003800000 */
.L_x_26:
[----:B------:R-:W-:Y:S02]  /*3880*/  IADD3 R50, R43, R50, RZ ;  /* 0x000000322b327210 */ /* 0x000fe40007ffe0ff */
[----:B------:R-:W-:Y:S02]  /*3890*/  IADD3 R49, R49, 0x1, RZ ;  /* 0x0000000131317810 */ /* 0x000fe40007ffe0ff */
[----:B------:R-:W-:-:S13]  /*38a0*/  ISETP.GE.AND P0, PT, R50, UR4, PT ;  /* 0x0000000432007c0c */ /* 0x000fda000bf06270 */
[----:B------:R-:W-:Y:S05]  /*38b0*/  @!P0 BRA `(.L_x_28) ;  /* 0xffffffc800a08947 */ /* 0x000fea000383ffff */
.L_x_1:
[----:B------:R-:W2:Y:S01]  /*38c0*/  LDC R4, c[0x0][0xc] ;  /* 0x00000300ff047b82 */ /* 0x000ea20000000800 */
[----:B------:R-:W-:Y:S01]  /*38d0*/  ISETP.NE.AND P2, PT, R54, RZ, PT ;  /* 0x000000ff3600720c */ /* 0x000fe20003f45270 */
[----:B------:R-:W-:Y:S06]  /*38e0*/  BSSY B0, `(.L_x_29) ;  /* 0x0000015000007945 */ /* 0x000fec0003800000 */
[----:B-1----:R-:W1:Y:S08]  /*38f0*/  LDC R7, c[0x0][0x10] ;  /* 0x00000400ff077b82 */ /* 0x002e700000000800 */
[----:B------:R-:W3:Y:S01]  /*3900*/  LDC.64 R2, c[0x0][0x258] ;  /* 0x00009600ff027b82 */ /* 0x000ee20000000a00 */
[----:B--2---:R-:W-:-:S02]  /*3910*/  IADD3 R0, R4, -0x1, RZ ;  /* 0xffffffff04007810 */ /* 0x004fc40007ffe0ff */
[----:B------:R-:W-:Y:S02]  /*3920*/  ISETP.NE.AND P1, PT, R4, 0x1, PT ;  /* 0x000000010400780c */ /* 0x000fe40003f25270 */
[----:B------:R-:W-:Y:S02]  /*3930*/  ISETP.NE.AND P0, PT, R0, UR7, PT ;  /* 0x0000000700007c0c */ /* 0x000fe4000bf05270 */
[C---:B-1----:R-:W-:Y:S02]  /*3940*/  IADD3 R5, R7.reuse, -0x1, RZ ;  /* 0xffffffff07057810 */ /* 0x042fe40007ffe0ff */
[----:B------:R-:W-:Y:S02]  /*3950*/  SHF.L.U32 R0, R7, 0x1, RZ ;  /* 0x0000000107007819 */ /* 0x000fe400000006ff */
[----:B------:R-:W-:Y:S02]  /*3960*/  ISETP.NE.OR P0, PT, R44, R5, P0 ;  /* 0x000000052c00720c */ /* 0x000fe40000705670 */
[----:B------:R-:W-:-:S05]  /*3970*/  SEL R5, R0, RZ, P1 ;  /* 0x000000ff00057207 */ /* 0x000fca0000800000 */
[----:B---3--:R-:W-:Y:S01]  /*3980*/  IMAD.WIDE.U32 R2, R5, 0x4, R2 ;  /* 0x0000000405027825 */ /* 0x008fe200078e0002 */
[----:B------:R-:W-:Y:S06]  /*3990*/  @P2 BRA `(.L_x_30) ;  /* 0x0000000000242947 */ /* 0x000fec0003800000 */
[----:B------:R-:W1:Y:S01]  /*39a0*/  S2R R0, SR_LANEID ;  /* 0x0000000000007919 */ /* 0x000e620000000000 */
[----:B------:R-:W-:Y:S02]  /*39b0*/  VOTEU.ANY UR4, UPT, PT ;  /* 0x0000000000047886 */ /* 0x000fe400038e0100 */
[----:B------:R-:W-:Y:S02]  /*39c0*/  UFLO.U32 UR5, UR4 ;  /* 0x00000004000572bd */ /* 0x000fe400080e0000 */
[----:B------:R-:W2:Y:S04]  /*39d0*/  POPC R5, UR4 ;  /* 0x0000000400057d09 */ /* 0x000ea80008000000 */
[----:B-1----:R-:W-:-:S13]  /*39e0*/  ISETP.EQ.U32.AND P1, PT, R0, UR5, PT ;  /* 0x0000000500007c0c */ /* 0x002fda000bf22070 */
[----:B------:R-:W-:Y:S06]  /*39f0*/  @P1 MEMBAR.ALL.GPU ;  /* 0x0000000000001992 */ /* 0x000fec000000a000 */
[----:B------:R-:W-:-:S00]  /*3a00*/  @P1 ERRBAR ;  /* 0x00000000000019ab */ /* 0x000fc00000000000 */
[----:B------:R-:W-:Y:S06]  /*3a10*/  @P1 CGAERRBAR ;  /* 0x00000000000015ab */ /* 0x000fec0000000000 */
[----:B--2---:R1:W-:Y:S02]  /*3a20*/  @P1 REDG.E.ADD.S32.STRONG.GPU desc[UR8][R2.64], R5 ;  /* 0x000000050200198e */ /* 0x0043e4000c10e388 */
.L_x_30:
[----:B------:R-:W-:Y:S05]  /*3a30*/  BSYNC B0 ;  /* 0x0000000000007941 */ /* 0x000fea0003800000 */
.L_x_29:
[----:B------:R-:W-:Y:S05]  /*3a40*/  @P0 EXIT ;  /* 0x000000000000094d */ /* 0x000fea0003800000 */
[----:B------:R-:W-:Y:S05]  /*3a50*/  @P2 BRA `(.L_x_31) ;  /* 0x0000000000202947 */ /* 0x000fea0003800000 */
[----:B------:R-:W-:-:S05]  /*3a60*/  IMAD R0, R4, R7, RZ ;  /* 0x0000000704007224 */ /* 0x000fca00078e02ff */
[----:B------:R-:W-:-:S13]  /*3a70*/  ISETP.NE.AND P0, PT, R0, -0x1, PT ;  /* 0xffffffff0000780c */ /* 0x000fda0003f05270 */
[----:B------:R-:W-:Y:S05]  /*3a80*/  @!P0 BRA `(.L_x_31) ;  /* 0x0000000000148947 */ /* 0x000fea0003800000 */
.L_x_32:
[----:B-1----:R-:W2:Y:S04]  /*3a90*/  LDG.E.STRONG.GPU R5, desc[UR8][R2.64] ;  /* 0x0000000802057981 */ /* 0x002ea8000c1ef900 */
[----:B--2---:R-:W-:Y:S01]  /*3aa0*/  CCTL.IVALL ;  /* 0x00000000ff00798f */ /* 0x004fe20002000000 */
[----:B------:R-:W-:Y:S05]  /*3ab0*/  YIELD ;  /* 0x0000000000007946 */ /* 0x000fea0003800000 */
[----:B------:R-:W-:-:S13]  /*3ac0*/  ISETP.NE.AND P0, PT, R5, R0, PT ;  /* 0x000000000500720c */ /* 0x000fda0003f05270 */
[----:B------:R-:W-:Y:S05]  /*3ad0*/  @P0 BRA `(.L_x_32) ;  /* 0xfffffffc00ec0947 */ /* 0x000fea000383ffff */
.L_x_31:
[----:B------:R-:W-:Y:S05]  /*3ae0*/  WARPSYNC.ALL ;  /* 0x0000000000007948 */ /* 0x000fea0003800000 */
[----:B------:R-:W2:Y:S08]  /*3af0*/  LDC.64 R22, c[0x0][0x288] ;  /* 0x0000a200ff167b82 */ /* 0x000eb00000000a00 */
[----:B------:R-:W-:Y:S01]  /*3b00*/  BAR.SYNC.DEFER_BLOCKING 0x0 ;  /* 0x0000000000007b1d */ /* 0x000fe20000010000 */
[----:B--2---:R-:W-:-:S04]  /*3b10*/  LEA.HI R0, P0, R23, R22, RZ, 0x1 ;  /* 0x0000001617007211 */ /* 0x004fc800078108ff */
[----:B-1----:R-:W-:-:S04]  /*3b20*/  IADD3.X R3, RZ, R23, RZ, P0, !PT ;  /* 0x00000017ff037210 */ /* 0x002fc800007fe4ff */
[--C-:B------:R-:W-:Y:S02]  /*3b30*/  SHF.R.S64 R25, R0, 0x1, R3.reuse ;  /* 0x0000000100197819 */ /* 0x100fe40000001003 */
[----:B------:R-:W-:Y:S02]  /*3b40*/  SHF.R.S32.HI R0, RZ, 0x1f, R54 ;  /* 0x0000001fff007819 */ /* 0x000fe40000011436 */
[----:B------:R-:W-:Y:S02]  /*3b50*/  SHF.R.S32.HI R27, RZ, 0x1, R3 ;  /* 0x00000001ff1b7819 */ /* 0x000fe40000011403 */
[----:B------:R-:W-:-:S04]  /*3b60*/  ISETP.GT.U32.AND P0, PT, R25, R54, PT ;  /* 0x000000361900720c */ /* 0x000fc80003f04070 */
[----:B------:R-:W-:-:S13]  /*3b70*/  ISETP.GT.AND.EX P0, PT, R27, R0, PT, P0 ;  /* 0x000000001b00720c */ /* 0x000fda0003f04300 */
[----:B------:R-:W-:Y:S05]  /*3b80*/  @!P0 EXIT ;  /* 0x000000000000894d */ /* 0x000fea0003800000 */
[C---:B------:R-:W-:Y:S01]  /*3b90*/  IMAD.WIDE.U32 R2, R22.reuse, 0x3, RZ ;  /* 0x0000000316027825 */ /* 0x040fe200078e00ff */
[----:B------:R-:W-:Y:S01]  /*3ba0*/  LEA R5, R23, R23, 0x1 ;  /* 0x0000001717057211 */ /* 0x000fe200078e08ff */
[----:B0-----:R-:W0:Y:S01]  /*3bb0*/  LDC.64 R14, c[0x0][0x218] ;  /* 0x00008600ff0e7b82 */ /* 0x001e220000000a00 */
[----:B------:R-:W-:Y:S01]  /*3bc0*/  SHF.L.U64.HI R23, R22, 0x2, R23 ;  /* 0x0000000216177819 */ /* 0x000fe20000010217 */
[----:B------:R-:W-:Y:S01]  /*3bd0*/  ULDC.64 UR4, c[0x0][0x268] ;  /* 0x00009a0000047ab9 */ /* 0x000fe20000000a00 */
[----:B------:R-:W-:Y:S02]  /*3be0*/  IADD3 R5, R3, R5, RZ ;  /* 0x0000000503057210 */ /* 0x000fe40007ffe0ff */
[----:B------:R-:W-:Y:S02]  /*3bf0*/  SHF.L.U64.HI R33, R25, 0x2, R27 ;  /* 0x0000000219217819 */ /* 0x000fe4000001021b */
[----:B------:R-:W-:Y:S01]  /*3c00*/  LEA.HI R2, P0, R5, R2, RZ, 0x1 ;  /* 0x0000000205027211 */ /* 0x000fe200078108ff */
[----:B------:R-:W1:Y:S03]  /*3c10*/  LDC.64 R16, c[0x0][0x220] ;  /* 0x00008800ff107b82 */ /* 0x000e660000000a00 */
[----:B------:R-:W-:-:S04]  /*3c20*/  IADD3.X R5, RZ, R5, RZ, P0, !PT ;  /* 0x00000005ff057210 */ /* 0x000fc800007fe4ff */
[--C-:B------:R-:W-:Y:S02]  /*3c30*/  SHF.R.S64 R29, R2, 0x1, R5.reuse ;  /* 0x00000001021d7819 */ /* 0x100fe40000001005 */
[----:B------:R-:W-:-:S04]  /*3c40*/  SHF.R.S32.HI R2, RZ, 0x1, R5 ;  /* 0x00000001ff027819 */ /* 0x000fc80000011405 */
[----:B------:R-:W-:-:S07]  /*3c50*/  SHF.L.U64.HI R31, R29, 0x2, R2 ;  /* 0x000000021d1f7819 */ /* 0x000fce0000010202 */
.L_x_33:
[----:B------:R-:W-:-:S04]  /*3c60*/  LEA R6, P0, R54, UR4, 0x2 ;  /* 0x0000000436067c11 */ /* 0x000fc8000f8010ff */
[----:B------:R-:W-:Y:S02]  /*3c70*/  LEA.HI.X R7, R54, UR5, R0, 0x2, P0 ;  /* 0x0000000536077c11 */ /* 0x000fe400080f1400 */
[-C--:B------:R-:W-:Y:S02]  /*3c80*/  LEA R8, P0, R25, R6.reuse, 0x2 ;  /* 0x0000000619087211 */ /* 0x080fe400078010ff */
[-C--:B------:R-:W-:Y:S01]  /*3c90*/  LEA R12, P1, R22, R6.reuse, 0x2 ;  /* 0x00000006160c7211 */ /* 0x080fe200078210ff */
[----:B--2---:R-:W2:Y:S01]  /*3ca0*/  LDG.E R18, desc[UR8][R6.64] ;  /* 0x0000000806127981 */ /* 0x004ea2000c1e1900 */
[----:B------:R-:W-:Y:S02]  /*3cb0*/  LEA R10, P2, R29, R6, 0x2 ;  /* 0x000000061d0a7211 */ /* 0x000fe400078410ff */
[----:B------:R-:W-:Y:S02]  /*3cc0*/  IADD3.X R9, R7, R33, RZ, P0, !PT ;  /* 0x0000002107097210 */ /* 0x000fe400007fe4ff */
[----:B------:R-:W-:-:S02]  /*3cd0*/  IADD3.X R13, R23, R7, RZ, P1, !PT ;  /* 0x00000007170d7210 */ /* 0x000fc40000ffe4ff */
[----:B------:R-:W-:Y:S01]  /*3ce0*/  IADD3.X R11, R7, R31, RZ, P2, !PT ;  /* 0x0000001f070b7210 */ /* 0x000fe200017fe4ff */
[----:B------:R-:W2:Y:S04]  /*3cf0*/  LDG.E R19, desc[UR8][R8.64] ;  /* 0x0000000808137981 */ /* 0x000ea8000c1e1900 */
[----:B------:R-:W3:Y:S04]  /*3d00*/  LDG.E R20, desc[UR8][R12.64] ;  /* 0x000000080c147981 */ /* 0x000ee8000c1e1900 */
[----:B------:R-:W3:Y:S01]  /*3d10*/  LDG.E R21, desc[UR8][R10.64] ;  /* 0x000000080a157981 */ /* 0x000ee2000c1e1900 */
[----:B------:R-:W-:-:S02]  /*3d20*/  SHF.L.U32 R5, R54, 0x1, RZ ;  /* 0x0000000136057819 */ /* 0x000fc400000006ff */
[----:B------:R-:W-:-:S03]  /*3d30*/  IADD3 R54, R54, 0x200, RZ ;  /* 0x0000020036367810 */ /* 0x000fc60007ffe0ff */
[----:B0-----:R-:W-:-:S04]  /*3d40*/  IMAD.WIDE R2, R5, 0x4, R14 ;  /* 0x0000000405027825 */ /* 0x001fc800078e020e */
[----:B-1----:R-:W-:Y:S01]  /*3d50*/  IMAD.WIDE R4, R5, 0x4, R16 ;  /* 0x0000000405047825 */ /* 0x002fe200078e0210 */
[----:B------:R-:W-:Y:S02]  /*3d60*/  ISETP.GT.U32.AND P0, PT, R25, R54, PT ;  /* 0x000000361900720c */ /* 0x000fe40003f04070 */
[----:B------:R-:W-:-:S04]  /*3d70*/  SHF.R.S32.HI R0, RZ, 0x1f, R54 ;  /* 0x0000001fff007819 */ /* 0x000fc80000011436 */
[----:B------:R-:W-:Y:S01]  /*3d80*/  ISETP.GT.AND.EX P0, PT, R27, R0, PT, P0 ;  /* 0x000000001b00720c */ /* 0x000fe20003f04300 */
[----:B--2---:R2:W-:Y:S04]  /*3d90*/  STG.E.64 desc[UR8][R2.64], R18 ;  /* 0x0000001202007986 */ /* 0x0045e8000c101b08 */
[----:B---3--:R2:W-:Y:S08]  /*3da0*/  STG.E.64 desc[UR8][R4.64], R20 ;  /* 0x0000001404007986 */ /* 0x0085f0000c101b08 */
[----:B------:R-:W-:Y:S05]  /*3db0*/  @P0 BRA `(.L_x_33) ;  /* 0xfffffffc00a80947 */ /* 0x000fea000383ffff */
[----:B------:R-:W-:Y:S05]  /*3dc0*/  EXIT ;  /* 0x000000000000794d */ /* 0x000fea0003800000 */
.L_x_34:
        /* <DEDUP_REMOVED lines=11> */
.L_x_3296:


//--------------------- .text._Z35group_norm_nhwc_bwd_one_pass_kernelI11Bf16IOFp32WLi128ELi32ELi512EEv26Group_norm_nhwc_bwd_params --------------------------
	.section	.text._Z35group_norm_nhwc_bwd_one_pass_kernelI11Bf16IOFp32WLi128ELi32ELi512EEv26Group_norm_nhwc_bwd_params,"ax",@progbits
	.align	128
        .global         _Z35group_norm_nhwc_bwd_one_pass_kernelI11Bf16IOFp32WLi128ELi32ELi512EEv26Group_norm_nhwc_bwd_params
        .type           _Z35group_norm_nhwc_bwd_one_pass_kernelI11Bf16IOFp32WLi128ELi32ELi512EEv26Group_norm_nhwc_bwd_params,@function
        .size           _Z35group_norm_nhwc_bwd_one_pass_kernelI11Bf16IOFp32WLi128ELi32ELi512EEv26Group_norm_nhwc_bwd_params,(.L_x_3297 - _Z35group_norm_nhwc_bwd_one_pass_kernelI11Bf16IOFp32WLi128ELi32ELi512EEv26Group_norm_nhwc_bwd_params)
        .other          _Z35group_norm_nhwc_bwd_one_pass_kernelI11Bf16IOFp32WLi128ELi32ELi512EEv26Group_norm_nhwc_bwd_params,@"STO_CUDA_ENTRY STV_DEFAULT"
_Z35group_norm_nhwc_bwd_one_pass_kernelI11Bf16IOFp32WLi128ELi32ELi512EEv26Group_norm_nhwc_bwd_params:
.text._Z35group_norm_nhwc_bwd_one_pass_kernelI11Bf16IOFp32WLi128ELi32ELi512EEv26Group_norm_nhwc_bwd_params:
[----:B------:R-:W-:Y:S08]  /*0000*/  LDC R1, c[0x0][0x28] ;  /* 0x00000a00ff017b82 */ /* 0x000ff00000000800 */
[----:B------:R-:W0:Y:S01]  /*0010*/  S2UR UR6, SR_CTAID.Y ;  /* 0x00000000000679c3 */ /* 0x000e220000002600 */
[----:B------:R-:W-:Y:S01]  /*0020*/  ULDC UR5, c[0x0][0x2a0] ;  /* 0x0000a80000057ab9 */ /* 0x000fe20000000800 */
[----:B------:R-:W-:Y:S01]  /*0030*/  ULDC UR4, c[0x0][0x270] ;  /* 0x00009c0000047ab9 */ /* 0x000fe20000000800 */
[----:B------:R-:W1:Y:S01]  /*0040*/  S2R R55, SR_TID.X ;  /* 0x0000000000377919 */ /* 0x000e620000002100 */
[----:B------:R-:W-:Y:S01]  /*0050*/  UIMAD UR5, UR5, UR4, URZ ;  /* 0x00000004050572a4 */ /* 0x000fe2000f8e023f */
[----:B------:R-:W-:-:S03]  /*0060*/  ULDC.64 UR12, c[0x0][0x208] ;  /* 0x00008200000c7ab9 */ /* 0x000fc60000000a00 */
[----:B------:R-:W2:Y:S01]  /*0070*/  S2UR UR14, SR_CTAID.X ;  /* 0x00000000000e79c3 */ /* 0x000ea20000002500 */
[----:B0-----:R-:W-:-:S04]  /*0080*/  MOV R46, UR6 ;  /* 0x00000006002e7c02 */ /* 0x001fc80008000f00 */
[----:B------:R-:W-:-:S13]  /*0090*/  ISETP.GE.AND P0, PT, R46, UR5, PT ;  /* 0x000000052e007c0c */ /* 0x000fda000bf06270 */
[----:B-12---:R-:W-:Y:S05]  /*00a0*/  @P0 BRA `(.L_x_35) ;  /* 0x0000004400d80947 */ /* 0x006fea0003800000 */
[----:B------:R-:W0:Y:S01]  /*00b0*/  LDC R3, c[0x0][0x2ac] ;  /* 0x0000ab00ff037b82 */ /* 0x000e220000000800 */
[----:B------:R-:W-:Y:S01]  /*00c0*/  ULDC.64 UR10, c[0x0][0x288] ;  /* 0x0000a200000a7ab9 */ /* 0x000fe20000000a00 */
[----:B------:R-:W1:Y:S01]  /*00d0*/  S2R R45, SR_LANEID ;  /* 0x00000000002d7919 */ /* 0x000e620000000000 */
[----:B------:R-:W-:Y:S01]  /*00e0*/  UIMAD.WIDE.U32 UR6, UR10, 0x3, URZ ;  /* 0x000000030a0678a5 */ /* 0x000fe2000f8e003f */
[--C-:B------:R-:W-:Y:S01]  /*00f0*/  SHF.R.U32.HI R44, RZ, 0x4, R55.reuse ;  /* 0x00000004ff2c7819 */ /* 0x100fe20000011637 */
[----:B------:R-:W-:Y:S01]  /*0100*/  UIMAD UR9, UR11, 0x3, URZ ;  /* 0x000000030b0978a4 */ /* 0x000fe2000f8e023f */
[----:B------:R-:W-:Y:S01]  /*0110*/  SHF.R.S32.HI R0, RZ, 0x1f, R55 ;  /* 0x0000001fff007819 */ /* 0x000fe20000011437 */
[----:B------:R-:W-:Y:S01]  /*0120*/  ULEA.HI UR10, UP0, UR11, UR10, URZ, 0x1 ;  /* 0x0000000a0b0a7291 */ /* 0x000fe2000f81083f */
[----:B------:R-:W2:Y:S01]  /*0130*/  S2UR UR8, SR_CgaCtaId ;  /* 0x00000000000879c3 */ /* 0x000ea20000008800 */
[----:B------:R-:W-:Y:S01]  /*0140*/  UIADD3 UR9, UR7, UR9, URZ ;  /* 0x0000000907097290 */ /* 0x000fe2000fffe03f */
[----:B------:R-:W-:Y:S01]  /*0150*/  LEA.HI R0, R0, R55, RZ, 0x5 ;  /* 0x0000003700007211 */ /* 0x000fe200078f28ff */
[----:B------:R-:W-:Y:S01]  /*0160*/  UIADD3.X UR11, URZ, UR11, URZ, UP0, !UPT ;  /* 0x0000000b3f0b7290 */ /* 0x000fe200087fe43f */
[----:B------:R-:W-:Y:S01]  /*0170*/  R2UR UR15, R46 ;  /* 0x000000002e0f72ca */ /* 0x000fe200000e0000 */
[----:B------:R-:W-:Y:S01]  /*0180*/  ULEA.HI UR7, UP0, UR9, UR6, URZ, 0x1 ;  /* 0x0000000609077291 */ /* 0x000fe2000f81083f */
[----:B------:R-:W-:Y:S01]  /*0190*/  SHF.R.S32.HI R2, RZ, 0x5, R0 ;  /* 0x00000005ff027819 */ /* 0x000fe20000011400 */
[----:B------:R-:W-:Y:S01]  /*01a0*/  UMOV UR4, 0x400 ;  /* 0x0000040000047882 */ /* 0x000fe20000000000 */
[----:B------:R-:W-:Y:S01]  /*01b0*/  ULDC.64 UR16, c[0x0][0x290] ;  /* 0x0000a40000107ab9 */ /* 0x000fe20000000a00 */
[----:B------:R-:W-:Y:S01]  /*01c0*/  UIADD3.X UR9, URZ, UR9, URZ, UP0, !UPT ;  /* 0x000000093f097290 */ /* 0x000fe200087fe43f */
[----:B------:R-:W-:Y:S01]  /*01d0*/  ISETP.GE.U32.AND P2, PT, R55, 0x200, PT ;  /* 0x000002003700780c */ /* 0x000fe20003f46070 */
[----:B------:R-:W-:-:S02]  /*01e0*/  USHF.R.S64 UR6, UR10, 0x1, UR11 ;  /* 0x000000010a067899 */ /* 0x000fc4000800100b */
[----:B------:R-:W-:Y:S02]  /*01f0*/  USHF.R.S64 UR7, UR7, 0x1, UR9 ;  /* 0x0000000107077899 */ /* 0x000fe40008001009 */
[----:B------:R-:W-:Y:S01]  /*0200*/  USHF.R.S32.HI UR9, URZ, 0x1, UR9 ;  /* 0x000000013f097899 */ /* 0x000fe20008011409 */
[----:B0-----:R-:W-:-:S03]  /*0210*/  IMAD R44, R3, UR14, R44 ;  /* 0x0000000e032c7c24 */ /* 0x001fc6000f8e022c */
[----:B------:R-:W-:Y:S02]  /*0220*/  USHF.L.U64.HI UR9, UR7, 0x2, UR9 ;  /* 0x0000000207097899 */ /* 0x000fe40008010209 */
[C---:B------:R-:W-:Y:S02]  /*0230*/  IADD3 R42, R44.reuse, 0x20, RZ ;  /* 0x000000202c2a7810 */ /* 0x040fe40007ffe0ff */
[C---:B------:R-:W-:Y:S01]  /*0240*/  IADD3 R40, R44.reuse, 0x40, RZ ;  /* 0x000000402c287810 */ /* 0x040fe20007ffe0ff */
[----:B--2---:R-:W-:Y:S01]  /*0250*/  ULEA UR4, UR8, UR4, 0x18 ;  /* 0x0000000408047291 */ /* 0x004fe2000f8ec03f */
[C---:B------:R-:W-:Y:S01]  /*0260*/  IADD3 R0, R44.reuse, 0x60, RZ ;  /* 0x000000602c007810 */ /* 0x040fe20007ffe0ff */
[----:B------:R-:W-:Y:S01]  /*0270*/  USHF.R.S32.HI UR8, URZ, 0x1, UR11 ;  /* 0x000000013f087899 */ /* 0x000fe2000801140b */
[----:B------:R-:W-:Y:S02]  /*0280*/  ISETP.LT.U32.AND P1, PT, R44, UR16, PT ;  /* 0x000000102c007c0c */ /* 0x000fe4000bf21070 */
[----:B------:R-:W-:Y:S01]  /*0290*/  SHF.R.S32.HI R43, RZ, 0x1f, R44 ;  /* 0x0000001fff2b7819 */ /* 0x000fe2000001142c */
[----:B------:R-:W-:Y:S01]  /*02a0*/  USHF.L.U64.HI UR8, UR6, 0x2, UR8 ;  /* 0x0000000206087899 */ /* 0x000fe20008010208 */
[----:B------:R-:W-:Y:S01]  /*02b0*/  ISETP.LT.U32.AND P0, PT, R42, UR16, PT ;  /* 0x000000102a007c0c */ /* 0x000fe2000bf01070 */
[----:B------:R-:W-:Y:S01]  /*02c0*/  ULDC.U8 UR16, c[0x0][0x2a4] ;  /* 0x0000a90000107ab9 */ /* 0x000fe20000000000 */
[----:B------:R-:W-:-:S02]  /*02d0*/  SHF.R.S32.HI R41, RZ, 0x1f, R42 ;  /* 0x0000001fff297819 */ /* 0x000fc4000001142a */
[----:B------:R-:W-:Y:S02]  /*02e0*/  SHF.R.S32.HI R3, RZ, 0x1f, R40 ;  /* 0x0000001fff037819 */ /* 0x000fe40000011428 */
[----:B------:R-:W-:Y:S02]  /*02f0*/  SHF.R.S32.HI R5, RZ, 0x1f, R0 ;  /* 0x0000001fff057819 */ /* 0x000fe40000011400 */
[----:B------:R-:W-:Y:S02]  /*0300*/  ISETP.LT.AND.EX P1, PT, R43, UR17, !P2, P1 ;  /* 0x000000112b007c0c */ /* 0x000fe4000d721310 */
[----:B------:R-:W-:Y:S01]  /*0310*/  ISETP.LT.AND.EX P2, PT, R41, UR17, !P2, P0 ;  /* 0x0000001129007c0c */ /* 0x000fe2000d741300 */
[----:B------:R-:W-:Y:S01]  /*0320*/  ULDC UR17, c[0x0][0x10] ;  /* 0x0000040000117ab9 */ /* 0x000fe20000000800 */
[----:B------:R-:W-:Y:S01]  /*0330*/  LEA R2, R2, UR4, 0x3 ;  /* 0x0000000402027c11 */ /* 0x000fe2000f8e18ff */
[----:B-1----:R-:W-:-:S10]  /*0340*/  UMOV UR4, URZ ;  /* 0x0000003f00047c82 */ /* 0x002fd40008000000 */
.L_x_70:
[----:B0-----:R-:W0:Y:S01]  /*0350*/  LDC R12, c[0x0][0x2a0] ;  /* 0x0000a800ff0c7b82 */ /* 0x001e220000000800 */
[----:B------:R-:W-:Y:S01]  /*0360*/  ISETP.LE.AND P0, PT, RZ, UR15, PT ;  /* 0x0000000fff007c0c */ /* 0x000fe2000bf03270 */
[----:B------:R-:W-:Y:S01]  /*0370*/  ULDC.64 UR10, c[0x0][0x298] ;  /* 0x0000a600000a7ab9 */ /* 0x000fe20000000a00 */
[----:B------:R-:W-:Y:S01]  /*0380*/  SHF.L.U32 R10, R55, 0x1, RZ ;  /* 0x00000001370a7819 */ /* 0x000fe200000006ff */
[----:B------:R-:W-:-:S04]  /*0390*/  ULDC.64 UR18, c[0x0][0x290] ;  /* 0x0000a40000127ab9 */ /* 0x000fc80000000a00 */
[----:B-1----:R-:W1:Y:S08]  /*03a0*/  LDC R13, c[0x0][0x2ac] ;  /* 0x0000ab00ff0d7b82 */ /* 0x002e700000000800 */
[----:B--2---:R-:W2:Y:S01]  /*03b0*/  @P1 LDC.64 R16, c[0x0][0x230] ;  /* 0x00008c00ff101b82 */ /* 0x004ea20000000a00 */
[----:B0-----:R-:W-:-:S07]  /*03c0*/  IABS R9, R12 ;  /* 0x0000000c00097213 */ /* 0x001fce0000000000 */
[----:B------:R-:W0:Y:S01]  /*03d0*/  @P2 LDC.64 R22, c[0x0][0x230] ;  /* 0x00008c00ff162b82 */ /* 0x000e220000000a00 */
[----:B------:R-:W3:Y:S08]  /*03e0*/  I2F.RP R4, R9 ;  /* 0x0000000900047306 */ /* 0x000ef00000209400 */
[----:B---3--:R-:W3:Y:S02]  /*03f0*/  MUFU.RCP R4, R4 ;  /* 0x0000000400047308 */ /* 0x008ee40000001000 */
[----:B---3--:R-:W-:-:S06]  /*0400*/  IADD3 R6, R4, 0xffffffe, RZ ;  /* 0x0ffffffe04067810 */ /* 0x008fcc0007ffe0ff */
[----:B------:R3:W4:Y:S02]  /*0410*/  F2I.FTZ.U32.TRUNC.NTZ R7, R6 ;  /* 0x0000000600077305 */ /* 0x000724000021f000 */
[----:B---3--:R-:W-:Y:S01]  /*0420*/  HFMA2.MMA R6, -RZ, RZ, 0, 0 ;  /* 0x00000000ff067435 */ /* 0x008fe200000001ff */
[----:B----4-:R-:W-:-:S05]  /*0430*/  IADD3 R8, RZ, -R7, RZ ;  /* 0x80000007ff087210 */ /* 0x010fca0007ffe0ff */
[----:B------:R-:W-:Y:S01]  /*0440*/  IMAD R11, R8, R9, RZ ;  /* 0x00000009080b7224 */ /* 0x000fe200078e02ff */
[----:B------:R-:W-:-:S03]  /*0450*/  IABS R8, UR15 ;  /* 0x0000000f00087c13 */ /* 0x000fc60008000000 */
[----:B------:R-:W-:Y:S01]  /*0460*/  IMAD.HI.U32 R7, R7, R11, R6 ;  /* 0x0000000b07077227 */ /* 0x000fe200078e0006 */
[----:B------:R-:W-:Y:S02]  /*0470*/  LOP3.LUT R6, R12, UR15, RZ, 0x3c, !PT ;  /* 0x0000000f0c067c12 */ /* 0x000fe4000f8e3cff */
[----:B------:R-:W-:Y:S02]  /*0480*/  LOP3.LUT R11, R10, 0x1e, RZ, 0xc0, !PT ;  /* 0x0000001e0a0b7812 */ /* 0x000fe400078ec0ff */
[----:B------:R-:W-:Y:S01]  /*0490*/  ISETP.GE.AND P3, PT, R6, RZ, PT ;  /* 0x000000ff0600720c */ /* 0x000fe20003f66270 */
[----:B------:R-:W-:-:S05]  /*04a0*/  IMAD.HI.U32 R7, R7, R8, RZ ;  /* 0x0000000807077227 */ /* 0x000fca00078e00ff */
[----:B------:R-:W-:-:S05]  /*04b0*/  IADD3 R4, -R7, RZ, RZ ;  /* 0x000000ff07047210 */ /* 0x000fca0007ffe1ff */
[----:B------:R-:W-:-:S05]  /*04c0*/  IMAD R4, R9, R4, R8 ;  /* 0x0000000409047224 */ /* 0x000fca00078e0208 */
[----:B------:R-:W-:-:S13]  /*04d0*/  ISETP.GT.U32.AND P5, PT, R9, R4, PT ;  /* 0x000000040900720c */ /* 0x000fda0003fa4070 */
[-C--:B------:R-:W-:Y:S02]  /*04e0*/  @!P5 IADD3 R4, R4, -R9.reuse, RZ ;  /* 0x800000090404d210 */ /* 0x080fe40007ffe0ff */
[----:B------:R-:W-:Y:S02]  /*04f0*/  @!P5 IADD3 R7, R7, 0x1, RZ ;  /* 0x000000010707d810 */ /* 0x000fe40007ffe0ff */
[CC--:B------:R-:W-:Y:S02]  /*0500*/  ISETP.GE.U32.AND P4, PT, R4.reuse, R9.reuse, PT ;  /* 0x000000090400720c */ /* 0x0c0fe40003f86070 */
[----:B------:R-:W-:Y:S02]  /*0510*/  ISETP.GT.U32.AND P5, PT, R9, R4, PT ;  /* 0x000000040900720c */ /* 0x000fe40003fa4070 */
[----:B------:R-:W-:-:S04]  /*0520*/  IADD3 R9, R4, -R9, RZ ;  /* 0x8000000904097210 */ /* 0x000fc80007ffe0ff */
[----:B------:R-:W-:Y:S02]  /*0530*/  SEL R4, R9, R4, !P5 ;  /* 0x0000000409047207 */ /* 0x000fe40006800000 */
[----:B------:R-:W-:Y:S02]  /*0540*/  LOP3.LUT R9, RZ, R12, RZ, 0x33, !PT ;  /* 0x0000000cff097212 */ /* 0x000fe400078e33ff */
[----:B------:R-:W-:Y:S02]  /*0550*/  @!P0 IADD3 R4, -R4, RZ, RZ ;  /* 0x000000ff04048210 */ /* 0x000fe40007ffe1ff */
[----:B------:R-:W-:Y:S02]  /*0560*/  @P4 IADD3 R7, R7, 0x1, RZ ;  /* 0x0000000107074810 */ /* 0x000fe40007ffe0ff */
[----:B------:R-:W-:Y:S02]  /*0570*/  ISETP.NE.AND P4, PT, R12, RZ, PT ;  /* 0x000000ff0c00720c */ /* 0x000fe40003f85270 */
[----:B------:R-:W-:-:S02]  /*0580*/  MOV R8, R7 ;  /* 0x0000000700087202 */ /* 0x000fc40000000f00 */
[C---:B------:R-:W-:Y:S01]  /*0590*/  SEL R4, R9.reuse, R4, !P4 ;  /* 0x0000000409047207 */ /* 0x040fe20006000000 */
[----:B------:R-:W3:Y:S01]  /*05a0*/  @P1 LDC.64 R6, c[0x0][0x288] ;  /* 0x0000a200ff061b82 */ /* 0x000ee20000000a00 */
[----:B------:R-:W-:Y:S02]  /*05b0*/  @!P3 IADD3 R8, -R8, RZ, RZ ;  /* 0x000000ff0808b210 */ /* 0x000fe40007ffe1ff */
[----:B------:R-:W-:Y:S02]  /*05c0*/  LEA R10, R4, R11, 0x5 ;  /* 0x0000000b040a7211 */ /* 0x000fe400078e28ff */
[----:B------:R-:W-:Y:S02]  /*05d0*/  SEL R9, R9, R8, !P4 ;  /* 0x0000000809097207 */ /* 0x000fe40006000000 */
[----:B------:R-:W-:Y:S02]  /*05e0*/  SHF.R.S32.HI R11, RZ, 0x1f, R10 ;  /* 0x0000001fff0b7819 */ /* 0x000fe4000001140a */
[----:B------:R-:W-:-:S02]  /*05f0*/  SHF.R.S32.HI R8, RZ, 0x1f, R9 ;  /* 0x0000001fff087819 */ /* 0x000fc40000011409 */
[----:B------:R-:W-:Y:S01]  /*0600*/  SHF.R.U32.HI R12, RZ, 0x4, R55 ;  /* 0x00000004ff0c7819 */ /* 0x000fe20000011637 */
[----:B------:R-:W-:-:S04]  /*0610*/  IMAD.WIDE.U32 R58, R9, UR10, R10 ;  /* 0x0000000a093a7c25 */ /* 0x000fc8000f8e000a */
[----:B------:R-:W-:Y:S02]  /*0620*/  IMAD R8, R8, UR10, RZ ;  /* 0x0000000a08087c24 */ /* 0x000fe4000f8e02ff */
[----:B-1----:R-:W-:Y:S02]  /*0630*/  IMAD R14, R13, UR14, R12 ;  /* 0x0000000e0d0e7c24 */ /* 0x002fe4000f8e020c */
[----:B------:R-:W-:Y:S01]  /*0640*/  IMAD R61, R9, UR11, R8 ;  /* 0x0000000b093d7c24 */ /* 0x000fe2000f8e0208 */
[----:B------:R-:W-:Y:S02]  /*0650*/  ULDC.64 UR10, c[0x0][0x248] ;  /* 0x00009200000a7ab9 */ /* 0x000fe40000000a00 */
[----:B------:R-:W-:Y:S01]  /*0660*/  UIMAD.WIDE UR10, UR15, 0x8, UR10 ;  /* 0x000000080f0a78a5 */ /* 0x000fe2000f8e020a */
[----:B------:R-:W-:Y:S01]  /*0670*/  IADD3 R8, R14, 0x40, RZ ;  /* 0x000000400e087810 */ /* 0x000fe20007ffe0ff */
[----:B---3--:R-:W-:Y:S01]  /*0680*/  @P1 IMAD R9, R43, R6, RZ ;  /* 0x000000062b091224 */ /* 0x008fe200078e02ff */
[----:B------:R-:W-:-:S02]  /*0690*/  IADD3 R61, R59, R61, RZ ;  /* 0x0000003d3b3d7210 */ /* 0x000fc40007ffe0ff */
[----:B------:R-:W-:Y:S01]  /*06a0*/  ISETP.GE.U32.AND P0, PT, R8, UR18, PT ;  /* 0x0000001208007c0c */ /* 0x000fe2000bf06070 */
[----:B------:R-:W-:Y:S01]  /*06b0*/  @P1 IMAD R21, R44, R7, R9 ;  /* 0x000000072c151224 */ /* 0x000fe200078e0209 */
[----:B------:R-:W-:Y:S02]  /*06c0*/  MOV R12, UR10 ;  /* 0x0000000a000c7c02 */ /* 0x000fe40008000f00 */
[----:B------:R-:W-:Y:S02]  /*06d0*/  MOV R13, UR11 ;  /* 0x0000000b000d7c02 */ /* 0x000fe40008000f00 */
[----:B------:R-:W-:-:S04]  /*06e0*/  SHF.R.S32.HI R8, RZ, 0x1f, R8 ;  /* 0x0000001fff087819 */ /* 0x000fc80000011408 */
[----:B------:R-:W3:Y:S01]  /*06f0*/  LDG.E.64 R12, desc[UR12][R12.64] ;  /* 0x0000000c0c0c7981 */ /* 0x000ee2000c1e1b00 */
[----:B------:R-:W-:Y:S02]  /*0700*/  ISETP.GE.AND.EX P0, PT, R8, UR19, PT, P0 ;  /* 0x0000001308007c0c */ /* 0x000fe4000bf06300 */
[----:B------:R-:W1:Y:S01]  /*0710*/  @P2 LDC.64 R8, c[0x0][0x288] ;  /* 0x0000a200ff082b82 */ /* 0x000e620000000a00 */
[----:B------:R-:W-:Y:S02]  /*0720*/  IADD3 R7, R14, 0x60, RZ ;  /* 0x000000600e077810 */ /* 0x000fe40007ffe0ff */
[----:B------:R-:W-:-:S05]  /*0730*/  @P1 MOV R60, R58 ;  /* 0x0000003a003c1202 */ /* 0x000fca0000000f00 */
[----:B------:R-:W4:Y:S01]  /*0740*/  @P1 LDC.64 R14, c[0x0][0x228] ;  /* 0x00008a00ff0e1b82 */ /* 0x000f220000000a00 */
[----:B------:R-:W-:-:S05]  /*0750*/  @P1 IMAD.WIDE.U32 R18, R44, R6, R60 ;  /* 0x000000062c121225 */ /* 0x000fca00078e003c */
[----:B------:R-:W-:Y:S02]  /*0760*/  @P1 IADD3 R19, R19, R21, RZ ;  /* 0x0000001513131210 */ /* 0x000fe40007ffe0ff */
[C---:B------:R-:W-:Y:S01]  /*0770*/  @P1 SHF.L.U32 R27, R18.reuse, 0x1, RZ ;  /* 0x00000001121b1819 */ /* 0x040fe200000006ff */
[----:B------:R-:W0:Y:S01]  /*0780*/  @P2 LDC.64 R20, c[0x0][0x228] ;  /* 0x00008a00ff142b82 */ /* 0x000e220000000a00 */
[----:B------:R-:W-:Y:S02]  /*0790*/  @P1 SHF.L.U64.HI R28, R18, 0x1, R19 ;  /* 0x00000001121c1819 */ /* 0x000fe40000010213 */
[----:B--2---:R-:W-:Y:S01]  /*07a0*/  @P1 IADD3 R24, P4, R27, R16, RZ ;  /* 0x000000101b181210 */ /* 0x004fe20007f9e0ff */
[----:B-1----:R-:W-:-:S03]  /*07b0*/  @P2 IMAD R16, R41, R8, RZ ;  /* 0x0000000829102224 */ /* 0x002fc600078e02ff */
[----:B------:R-:W-:Y:S02]  /*07c0*/  @P1 IADD3.X R25, R28, R17, RZ, P4, !PT ;  /* 0x000000111c191210 */ /* 0x000fe400027fe4ff */
[----:B------:R-:W-:Y:S01]  /*07d0*/  @P2 MOV R17, R61 ;  /* 0x0000003d00112202 */ /* 0x000fe20000000f00 */
[----:B------:R-:W-:Y:S01]  /*07e0*/  @P2 IMAD R29, R42, R9, R16 ;  /* 0x000000092a1d2224 */ /* 0x000fe200078e0210 */
[----:B------:R-:W-:Y:S02]  /*07f0*/  @P2 MOV R16, R58 ;  /* 0x0000003a00102202 */ /* 0x000fe40000000f00 */
[----:B----4-:R-:W-:-:S03]  /*0800*/  @P1 IADD3 R26, P4, R27, R14, RZ ;  /* 0x0000000e1b1a1210 */ /* 0x010fc60007f9e0ff */
[----:B------:R-:W-:Y:S01]  /*0810*/  @P2 IMAD.WIDE.U32 R8, R42, R8, R16 ;  /* 0x000000082a082225 */ /* 0x000fe200078e0010 */
[----:B------:R-:W-:-:S04]  /*0820*/  @P1 IADD3.X R27, R28, R15, RZ, P4, !PT ;  /* 0x0000000f1c1b1210 */ /* 0x000fc800027fe4ff */
[----:B------:R-:W-:Y:S02]  /*0830*/  @P2 IADD3 R15, R9, R29, RZ ;  /* 0x0000001d090f2210 */ /* 0x000fe40007ffe0ff */
[C---:B------:R-:W-:Y:S01]  /*0840*/  @P2 SHF.L.U32 R9, R8.reuse, 0x1, RZ ;  /* 0x0000000108092819 */ /* 0x040fe200000006ff */
[----:B------:R-:W-:Y:S01]  /*0850*/  HFMA2.MMA R54, -RZ, RZ, 0, 0 ;  /* 0x00000000ff367435 */ /* 0x000fe200000001ff */
[----:B------:R-:W-:Y:S02]  /*0860*/  @P2 SHF.L.U64.HI R28, R8, 0x1, R15 ;  /* 0x00000001081c2819 */ /* 0x000fe4000001020f */
[C---:B0-----:R-:W-:Y:S02]  /*0870*/  @P2 IADD3 R22, P4, R9.reuse, R22, RZ ;  /* 0x0000001609162210 */ /* 0x041fe40007f9e0ff */
[----:B------:R-:W-:Y:S02]  /*0880*/  @P2 IADD3 R20, P5, R9, R20, RZ ;  /* 0x0000001409142210 */ /* 0x000fe40007fbe0ff */
[----:B------:R-:W-:-:S02]  /*0890*/  CS2R R50, SRZ ;  /* 0x0000000000327805 */ /* 0x000fc4000001ff00 */
[C---:B------:R-:W-:Y:S02]  /*08a0*/  @P2 IADD3.X R23, R28.reuse, R23, RZ, P4, !PT ;  /* 0x000000171c172210 */ /* 0x040fe400027fe4ff */
[----:B------:R-:W-:-:S03]  /*08b0*/  @P2 IADD3.X R21, R28, R21, RZ, P5, !PT ;  /* 0x000000151c152210 */ /* 0x000fc60002ffe4ff */
[----:B------:R-:W5:Y:S04]  /*08c0*/  @P2 LDG.E R54, desc[UR12][R22.64] ;  /* 0x0000000c16362981 */ /* 0x000f68000c1e1900 */
[----:B------:R-:W5:Y:S01]  /*08d0*/  @P2 LDG.E R51, desc[UR12][R20.64] ;  /* 0x0000000c14332981 */ /* 0x000f62000c1e1900 */
[----:B------:R-:W-:Y:S02]  /*08e0*/  ISETP.LT.U32.AND P0, PT, R55, 0x200, !P0 ;  /* 0x000002003700780c */ /* 0x000fe40004701070 */
[----:B------:R-:W-:Y:S02]  /*08f0*/  ISETP.GE.U32.AND P3, PT, R7, UR18, PT ;  /* 0x0000001207007c0c */ /* 0x000fe4000bf66070 */
[----:B------:R-:W-:-:S04]  /*0900*/  SHF.R.S32.HI R7, RZ, 0x1f, R7 ;  /* 0x0000001fff077819 */ /* 0x000fc80000011407 */
[----:B------:R-:W-:-:S05]  /*0910*/  ISETP.GE.AND.EX P3, PT, R7, UR19, PT, P3 ;  /* 0x0000001307007c0c */ /* 0x000fca000bf66330 */
[----:B------:R-:W0:Y:S01]  /*0920*/  @P0 LDC.64 R6, c[0x0][0x288] ;  /* 0x0000a200ff060b82 */ /* 0x000e220000000a00 */
[----:B------:R-:W-:-:S06]  /*0930*/  CS2R R52, SRZ ;  /* 0x0000000000347805 */ /* 0x000fcc000001ff00 */
[----:B------:R1:W5:Y:S01]  /*0940*/  @P1 LDG.E R53, desc[UR12][R24.64] ;  /* 0x0000000c18351981 */ /* 0x000362000c1e1900 */
[----:B------:R-:W2:Y:S03]  /*0950*/  @P0 LDC.64 R16, c[0x0][0x230] ;  /* 0x00008c00ff100b82 */ /* 0x000ea60000000a00 */
[----:B------:R4:W5:Y:S01]  /*0960*/  @P1 LDG.E R52, desc[UR12][R26.64] ;  /* 0x0000000c1a341981 */ /* 0x000962000c1e1900 */
[----:B0-----:R-:W-:-:S04]  /*0970*/  @P0 IMAD R14, R3, R6, RZ ;  /* 0x00000006030e0224 */ /* 0x001fc800078e02ff */
[----:B------:R-:W-:Y:S02]  /*0980*/  @P0 IMAD R29, R40, R7, R14 ;  /* 0x00000007281d0224 */ /* 0x000fe400078e020e */
[----:B------:R-:W0:Y:S01]  /*0990*/  @P0 LDC.64 R14, c[0x0][0x228] ;  /* 0x00008a00ff0e0b82 */ /* 0x000e220000000a00 */
[----:B-1----:R-:W-:Y:S02]  /*09a0*/  @P0 MOV R24, R58 ;  /* 0x0000003a00180202 */ /* 0x002fe40000000f00 */
[----:B------:R-:W-:-:S03]  /*09b0*/  @P0 MOV R25, R61 ;  /* 0x0000003d00190202 */ /* 0x000fc60000000f00 */
[----:B------:R-:W-:-:S05]  /*09c0*/  @P0 IMAD.WIDE.U32 R24, R40, R6, R24 ;  /* 0x0000000628180225 */ /* 0x000fca00078e0018 */
[----:B------:R-:W-:Y:S02]  /*09d0*/  @P0 IADD3 R25, R25, R29, RZ ;  /* 0x0000001d19190210 */ /* 0x000fe40007ffe0ff */
[C---:B----4-:R-:W-:Y:S02]  /*09e0*/  @P0 SHF.L.U32 R27, R24.reuse, 0x1, RZ ;  /* 0x00000001181b0819 */ /* 0x050fe400000006ff */
[----:B------:R-:W-:Y:S02]  /*09f0*/  @P0 SHF.L.U64.HI R26, R24, 0x1, R25 ;  /* 0x00000001181a0819 */ /* 0x000fe40000010219 */
[----:B--2---:R-:W-:-:S04]  /*0a00*/  @P0 IADD3 R16, P4, R27, R16, RZ ;  /* 0x000000101b100210 */ /* 0x004fc80007f9e0ff */
[C---:B------:R-:W-:Y:S02]  /*0a10*/  @P0 IADD3.X R17, R26.reuse, R17, RZ, P4, !PT ;  /* 0x000000111a110210 */ /* 0x040fe400027fe4ff */
[----:B0-----:R-:W-:Y:S02]  /*0a20*/  @P0 IADD3 R14, P4, R27, R14, RZ ;  /* 0x0000000e1b0e0210 */ /* 0x001fe40007f9e0ff */
[----:B------:R-:W-:Y:S02]  /*0a30*/  CS2R R48, SRZ ;  /* 0x0000000000307805 */ /* 0x000fe4000001ff00 */
[----:B------:R-:W-:-:S04]  /*0a40*/  @P0 IADD3.X R15, R26, R15, RZ, P4, !PT ;  /* 0x0000000f1a0f0210 */ /* 0x000fc800027fe4ff */
[----:B------:R-:W5:Y:S04]  /*0a50*/  @P0 LDG.E R49, desc[UR12][R16.64] ;  /* 0x0000000c10310981 */ /* 0x000f68000c1e1900 */
[----:B------:R-:W5:Y:S01]  /*0a60*/  @P0 LDG.E R48, desc[UR12][R14.64] ;  /* 0x0000000c0e300981 */ /* 0x000f62000c1e1900 */
[----:B------:R-:W-:-:S13]  /*0a70*/  ISETP.LT.U32.AND P3, PT, R55, 0x200, !P3 ;  /* 0x000002003700780c */ /* 0x000fda0005f61070 */
[----:B------:R-:W0:Y:S08]  /*0a80*/  @P3 LDC.64 R18, c[0x0][0x288] ;  /* 0x0000a200ff123b82 */ /* 0x000e300000000a00 */
[----:B------:R-:W1:Y:S08]  /*0a90*/  @P3 LDC.64 R6, c[0x0][0x230] ;  /* 0x00008c00ff063b82 */ /* 0x000e700000000a00 */
[----:B------:R-:W2:Y:S01]  /*0aa0*/  @P3 LDC.64 R8, c[0x0][0x228] ;  /* 0x00008a00ff083b82 */ /* 0x000ea20000000a00 */
[----:B------:R-:W-:-:S02]  /*0ab0*/  @P3 MOV R24, R58 ;  /* 0x0000003a00183202 */ /* 0x000fc40000000f00 */
[----:B------:R-:W-:Y:S01]  /*0ac0*/  @P3 MOV R25, R61 ;  /* 0x0000003d00193202 */ /* 0x000fe20000000f00 */
[----:B0-----:R-:W-:-:S04]  /*0ad0*/  @P3 IMAD R29, R5, R18, RZ ;  /* 0x00000012051d3224 */ /* 0x001fc800078e02ff */
[C---:B------:R-:W-:Y:S02]  /*0ae0*/  @P3 IMAD R29, R0.reuse, R19, R29 ;  /* 0x00000013001d3224 */ /* 0x040fe400078e021d */
[----:B------:R-:W-:Y:S01]  /*0af0*/  @P3 IMAD.WIDE.U32 R18, R0, R18, R24 ;  /* 0x0000001200123225 */ /* 0x000fe200078e0018 */
[----:B------:R-:W-:-:S04]  /*0b00*/  HFMA2.MMA R47, -RZ, RZ, 0, 0 ;  /* 0x00000000ff2f7435 */ /* 0x000fc800000001ff */
[----:B------:R-:W-:Y:S02]  /*0b10*/  @P3 IADD3 R25, R19, R29, RZ ;  /* 0x0000001d13193210 */ /* 0x000fe40007ffe0ff */
[C---:B------:R-:W-:Y:S02]  /*0b20*/  @P3 SHF.L.U32 R19, R18.reuse, 0x1, RZ ;  /* 0x0000000112133819 */ /* 0x040fe400000006ff */
[----:B------:R-:W-:Y:S02]  /*0b30*/  @P3 SHF.L.U64.HI R18, R18, 0x1, R25 ;  /* 0x0000000112123819 */ /* 0x000fe40000010219 */
[C---:B-1----:R-:W-:Y:S02]  /*0b40*/  @P3 IADD3 R6, P5, R19.reuse, R6, RZ ;  /* 0x0000000613063210 */ /* 0x042fe40007fbe0ff */
[----:B--2---:R-:W-:Y:S02]  /*0b50*/  @P3 IADD3 R8, P6, R19, R8, RZ ;  /* 0x0000000813083210 */ /* 0x004fe40007fde0ff */
[----:B------:R-:W-:-:S02]  /*0b60*/  @P3 IADD3.X R7, R18, R7, RZ, P5, !PT ;  /* 0x0000000712073210 */ /* 0x000fc40002ffe4ff */
[----:B------:R-:W-:Y:S01]  /*0b70*/  @P3 IADD3.X R9, R18, R9, RZ, P6, !PT ;  /* 0x0000000912093210 */ /* 0x000fe200037fe4ff */
[----:B------:R-:W-:Y:S01]  /*0b80*/  UMOV UR18, 0x3f800000 ;  /* 0x3f80000000127882 */ /* 0x000fe20000000000 */
[----:B------:R-:W-:Y:S01]  /*0b90*/  BSSY B0, `(.L_x_36) ;  /* 0x000001d000007945 */ /* 0x000fe20003800000 */
[----:B------:R0:W5:Y:S04]  /*0ba0*/  @P3 LDG.E R50, desc[UR12][R6.64] ;  /* 0x0000000c06323981 */ /* 0x000168000c1e1900 */
[----:B------:R1:W5:Y:S01]  /*0bb0*/  @P3 LDG.E R47, desc[UR12][R8.64] ;  /* 0x0000000c082f3981 */ /* 0x000362000c1e1900 */
[----:B---3--:R-:W-:-:S13]  /*0bc0*/  R2UR UR20, R12 ;  /* 0x000000000c1472ca */ /* 0x008fda00000e0000 */
[----:B------:R-:W-:-:S05]  /*0bd0*/  MOV R12, UR20 ;  /* 0x00000014000c7c02 */ /* 0x000fca0008000f00 */
[----:B------:R-:W-:-:S05]  /*0be0*/  FFMA.FTZ R13, -R12, UR20, R13 ;  /* 0x000000140c0d7c23 */ /* 0x000fca000801010d */
[----:B------:R-:W-:-:S13]  /*0bf0*/  FSETP.GTU.FTZ.AND P0, PT, R13, RZ, PT ;  /* 0x000000ff0d00720b */ /* 0x000fda0003f1c000 */
[----:B------:R-:W-:Y:S01]  /*0c00*/  VOTEU.ANY UP0, P0 ;  /* 0x00000000003f7886 */ /* 0x000fe20000000100 */
[----:B------:R-:W-:-:S04]  /*0c10*/  PLOP3.LUT P0, PT, PT, PT, UP0, 0x80, 0x0 ;  /* 0x000000000000781c */ /* 0x000fc80003f0f008 */
[----:B------:R-:W-:-:S09]  /*0c20*/  @UP0 ULDC UR10, c[0x0][0x250] ;  /* 0x00009400000a0ab9 */ /* 0x000fd20000000800 */
[----:B------:R-:W-:-:S06]  /*0c30*/  @P0 FADD.FTZ R12, R13, UR10 ;  /* 0x0000000a0d0c0e21 */ /* 0x000fcc0008010000 */
[----:B------:R-:W2:Y:S01]  /*0c40*/  @P0 MUFU.RSQ R12, R12 ;  /* 0x0000000c000c0308 */ /* 0x000ea20000001400 */
[----:B0-----:R-:W-:Y:S02]  /*0c50*/  CS2R R6, SRZ ;  /* 0x0000000000067805 */ /* 0x001fe4000001ff00 */
[----:B--2---:R-:W-:Y:S02]  /*0c60*/  @P0 R2UR UR10, R12 ;  /* 0x000000000c0a02ca */ /* 0x004fe400000e0000 */
[----:B------:R-:W-:Y:S02]  /*0c70*/  ISETP.GT.U32.AND P0, PT, R55, 0x1ff, PT ;  /* 0x000001ff3700780c */ /* 0x000fe40003f04070 */
[----:B-1----:R-:W-:-:S09]  /*0c80*/  CS2R R8, SRZ ;  /* 0x0000000000087805 */ /* 0x002fd2000001ff00 */
[----:B------:R-:W-:Y:S02]  /*0c90*/  @UP0 UMOV UR18, UR10 ;  /* 0x0000000a00120c82 */ /* 0x000fe40008000000 */
[----:B------:R-:W-:Y:S05]  /*0ca0*/  @P0 BRA `(.L_x_37) ;  /* 0x00000000002c0947 */ /* 0x000fea0003800000 */
        /* <DEDUP_REMOVED lines=8> */
[----:B------:R-:W-:-:S04]  /*0d30*/  @P0 IADD3.X R11, R14, R13, RZ, P4, !PT ;  /* 0x0000000d0e0b0210 */ /* 0x000fc800027fe4ff */
[----:B------:R-:W5:Y:S04]  /*0d40*/  LDG.E.64 R6, desc[UR12][R6.64] ;  /* 0x0000000c06067981 */ /* 0x000f68000c1e1b00 */
[----:B------:R0:W5:Y:S02]  /*0d50*/  @P0 LDG.E.64 R8, desc[UR12][R10.64] ;  /* 0x0000000c0a080981 */ /* 0x000164000c1e1b00 */
.L_x_37:
[----:B------:R-:W-:Y:S05]  /*0d60*/  BSYNC B0 ;  /* 0x0000000000007941 */ /* 0x000fea0003800000 */
.L_x_36:
[----:B------:R-:W-:Y:S02]  /*0d70*/  ISETP.NE.AND P4, PT, RZ, UR16, PT ;  /* 0x00000010ff007c0c */ /* 0x000fe4000bf85270 */
[C---:B0----5:R-:W-:Y:S02]  /*0d80*/  PRMT R10, R53.reuse, 0x7632, R10 ;  /* 0x00007632350a7816 */ /* 0x061fe4000000000a */
[----:B------:R-:W-:Y:S02]  /*0d90*/  SHF.L.U32 R11, R53, 0x10, RZ ;  /* 0x00000010350b7819 */ /* 0x000fe400000006ff */
[----:B------:R-:W-:Y:S02]  /*0da0*/  SHF.L.U32 R10, R10, 0x10, RZ ;  /* 0x000000100a0a7819 */ /* 0x000fe400000006ff */
[----:B------:R-:W-:Y:S01]  /*0db0*/  SHF.L.U32 R17, R54, 0x10, RZ ;  /* 0x0000001036117819 */ /* 0x000fe200000006ff */
[----:B------:R-:W-:Y:S01]  /*0dc0*/  FADD.FTZ R11, R11, -UR20 ;  /* 0x800000140b0b7e21 */ /* 0x000fe20008010000 */
[----:B------:R-:W-:Y:S01]  /*0dd0*/  PRMT R14, R52, 0x7632, R14 ;  /* 0x00007632340e7816 */ /* 0x000fe2000000000e */
[----:B------:R-:W-:Y:S01]  /*0de0*/  FADD.FTZ R10, R10, -UR20 ;  /* 0x800000140a0a7e21 */ /* 0x000fe20008010000 */
[----:B------:R-:W-:Y:S01]  /*0df0*/  PRMT R15, R54, 0x7632, R15 ;  /* 0x00007632360f7816 */ /* 0x000fe2000000000f */
[----:B------:R-:W-:Y:S01]  /*0e00*/  FADD.FTZ R25, R17, -UR20 ;  /* 0x8000001411197e21 */ /* 0x000fe20008010000 */
[----:B------:R-:W-:Y:S01]  /*0e10*/  PRMT R16, R51, 0x7632, R16 ;  /* 0x0000763233107816 */ /* 0x000fe20000000010 */
[----:B------:R-:W-:Y:S01]  /*0e20*/  FMUL.FTZ R11, R11, UR18 ;  /* 0x000000120b0b7c20 */ /* 0x000fe20008410000 */
[----:B------:R-:W-:Y:S01]  /*0e30*/  SHF.L.U32 R12, R52, 0x10, RZ ;  /* 0x00000010340c7819 */ /* 0x000fe200000006ff */
[----:B------:R-:W-:Y:S01]  /*0e40*/  FMUL.FTZ R10, R10, UR18 ;  /* 0x000000120a0a7c20 */ /* 0x000fe20008410000 */
[----:B------:R-:W-:-:S02]  /*0e50*/  SHF.L.U32 R13, R51, 0x10, RZ ;  /* 0x00000010330d7819 */ /* 0x000fc400000006ff */
[----:B------:R-:W-:Y:S02]  /*0e60*/  SHF.L.U32 R14, R14, 0x10, RZ ;  /* 0x000000100e0e7819 */ /* 0x000fe400000006ff */
        /* <DEDUP_REMOVED lines=21> */
.L_x_38:
[----:B------:R-:W-:Y:S01]  /*0fc0*/  FMUL.FTZ R18, R12, R6 ;  /* 0x000000060c127220 */ /* 0x000fe20000410000 */
[----:B------:R-:W-:Y:S01]  /*0fd0*/  FADD.FTZ R23, R23, -UR20 ;  /* 0x8000001417177e21 */ /* 0x000fe20008010000 */
[----:B------:R-:W-:Y:S01]  /*0fe0*/  FMUL.FTZ R15, R25, UR18 ;  /* 0x00000012190f7c20 */ /* 0x000fe20008410000 */
[----:B------:R-:W-:Y:S01]  /*0ff0*/  FMUL.FTZ R19, R14, R7 ;  /* 0x000000070e137220 */ /* 0x000fe20000410000 */
[----:B------:R-:W-:Y:S01]  /*1000*/  FFMA.FTZ R17, R11, R18, RZ ;  /* 0x000000120b117223 */ /* 0x000fe200000100ff */
[----:B------:R-:W-:Y:S01]  /*1010*/  FADD.FTZ R20, RZ, R18 ;  /* 0x00000012ff147221 */ /* 0x000fe20000010000 */
        /* <DEDUP_REMOVED lines=20> */
.L_x_39:
[--C-:B------:R-:W-:Y:S01]  /*1160*/  FFMA.FTZ R24, R10, R19, R17.reuse ;  /* 0x000000130a187223 */ /* 0x100fe20000010011 */
[----:B------:R-:W-:Y:S01]  /*1170*/  PRMT R17, R49, 0x7632, R17 ;  /* 0x0000763231117816 */ /* 0x000fe20000000011 */
[----:B------:R-:W-:Y:S01]  /*1180*/  FMUL.FTZ R22, R13, R6 ;  /* 0x000000060d167220 */ /* 0x000fe20000410000 */
[----:B------:R-:W-:Y:S01]  /*1190*/  FADD.FTZ R23, R19, R20 ;  /* 0x0000001413177221 */ /* 0x000fe20000010000 */
[----:B------:R-:W-:Y:S01]  /*11a0*/  SHF.L.U32 R19, R49, 0x10, RZ ;  /* 0x0000001031137819 */ /* 0x000fe200000006ff */
[----:B------:R-:W-:Y:S01]  /*11b0*/  FMUL.FTZ R26, R16, R7 ;  /* 0x00000007101a7220 */ /* 0x000fe20000410000 */
[----:B------:R-:W-:Y:S01]  /*11c0*/  SHF.L.U32 R20, R17, 0x10, RZ ;  /* 0x0000001011147819 */ /* 0x000fe200000006ff */
[----:B------:R-:W-:Y:S01]  /*11d0*/  FFMA.FTZ R21, R15, R22, R24 ;  /* 0x000000160f157223 */ /* 0x000fe20000010018 */
[--C-:B------:R-:W-:Y:S01]  /*11e0*/  FADD.FTZ R23, R23, R22.reuse ;  /* 0x0000001617177221 */ /* 0x100fe20000010000 */
[----:B------:R-:W-:Y:S01]  /*11f0*/  PRMT R22, R48, 0x7632, R22 ;  /* 0x0000763230167816 */ /* 0x000fe20000000016 */
[----:B------:R-:W-:Y:S01]  /*1200*/  FADD.FTZ R19, R19, -UR20 ;  /* 0x8000001413137e21 */ /* 0x000fe20008010000 */
[----:B------:R-:W-:Y:S01]  /*1210*/  FADD.FTZ R25, R20, -UR20 ;  /* 0x8000001414197e21 */ /* 0x000fe20008010000 */
[----:B------:R-:W-:-:S02]  /*1220*/  SHF.L.U32 R17, R48, 0x10, RZ ;  /* 0x0000001030117819 */ /* 0x000fc400000006ff */
[----:B------:R-:W-:Y:S01]  /*1230*/  SHF.L.U32 R20, R22, 0x10, RZ ;  /* 0x0000001016147819 */ /* 0x000fe200000006ff */
[----:B------:R-:W-:Y:S01]  /*1240*/  FMUL.FTZ R19, R19, UR18 ;  /* 0x0000001213137c20 */ /* 0x000fe20008410000 */
[----:B------:R-:W-:Y:S01]  /*1250*/  PRMT R24, R50, 0x7632, R24 ;  /* 0x0000763232187816 */ /* 0x000fe20000000018 */
        /* <DEDUP_REMOVED lines=20> */
.L_x_40:
[----:B------:R-:W-:Y:S01]  /*13a0*/  FFMA.FTZ R30, R18, R26, R21 ;  /* 0x0000001a121e7223 */ /* 0x000fe20000010015 */
[----:B------:R-:W-:Y:S01]  /*13b0*/  SHF.L.U32 R21, R50, 0x10, RZ ;  /* 0x0000001032157819 */ /* 0x000fe200000006ff */
[----:B------:R-:W-:Y:S01]  /*13c0*/  FMUL.FTZ R28, R17, R6 ;  /* 0x00000006111c7220 */ /* 0x000fe20000410000 */
[----:B------:R-:W-:Y:S01]  /*13d0*/  FADD.FTZ R27, R26, R23 ;  /* 0x000000171a1b7221 */ /* 0x000fe20000010000 */
[----:B------:R-:W-:Y:S02]  /*13e0*/  SHF.L.U32 R25, R24, 0x10, RZ ;  /* 0x0000001018197819 */ /* 0x000fe400000006ff */
[----:B------:R-:W-:Y:S01]  /*13f0*/  FFMA.FTZ R23, R19, R28, R30 ;  /* 0x0000001c13177223 */ /* 0x000fe2000001001e */
[--C-:B------:R-:W-:Y:S01]  /*1400*/  FADD.FTZ R24, R27, R28.reuse ;  /* 0x0000001c1b187221 */ /* 0x100fe20000010000 */
[----:B------:R-:W-:Y:S01]  /*1410*/  FADD.FTZ R26, R21, -UR20 ;  /* 0x80000014151a7e21 */ /* 0x000fe20008010000 */
[----:B------:R-:W-:Y:S01]  /*1420*/  PRMT R28, R47, 0x7632, R28 ;  /* 0x000076322f1c7816 */ /* 0x000fe2000000001c */
[----:B------:R-:W-:Y:S01]  /*1430*/  FADD.FTZ R29, R25, -UR20 ;  /* 0x80000014191d7e21 */ /* 0x000fe20008010000 */
[----:B------:R-:W-:Y:S01]  /*1440*/  SHF.L.U32 R21, R47, 0x10, RZ ;  /* 0x000000102f157819 */ /* 0x000fe200000006ff */
[----:B------:R-:W-:Y:S01]  /*1450*/  FMUL.FTZ R25, R26, UR18 ;  /* 0x000000121a197c20 */ /* 0x000fe20008410000 */
[----:B------:R-:W-:Y:S01]  /*1460*/  SHF.L.U32 R28, R28, 0x10, RZ ;  /* 0x000000101c1c7819 */ /* 0x000fe200000006ff */
[----:B------:R-:W-:Y:S01]  /*1470*/  FMUL.FTZ R27, R20, R7 ;  /* 0x00000007141b7220 */ /* 0x000fe20000410000 */
        /* <DEDUP_REMOVED lines=20> */
.L_x_41:
        /* <DEDUP_REMOVED lines=8> */
[----:B------:R-:W-:Y:S01]  /*1640*/  FFMA.FTZ R32, R11, R12, RZ ;  /* 0x0000000c0b207223 */ /* 0x000fe200000100ff */
[----:B------:R-:W-:Y:S01]  /*1650*/  FFMA.FTZ R23, R26, R29, R23 ;  /* 0x0000001d1a177223 */ /* 0x000fe20000010017 */
[----:B------:R-:W-:Y:S01]  /*1660*/  FADD.FTZ R29, R29, R30 ;  /* 0x0000001e1d1d7221 */ /* 0x000fe20000010000 */
[----:B------:R-:W-:Y:S01]  /*1670*/  FFMA.FTZ R27, R10, R14, RZ ;  /* 0x0000000e0a1b7223 */ /* 0x000fe200000100ff */
[----:B------:R-:W-:Y:S01]  /*1680*/  FADD.FTZ R12, RZ, R12 ;  /* 0x0000000cff0c7221 */ /* 0x000fe20000010000 */
[----:B------:R-:W-:Y:S01]  /*1690*/  FADD.FTZ R11, RZ, R14 ;  /* 0x0000000eff0b7221 */ /* 0x000fe20000010000 */
[----:B------:R-:W1:Y:S01]  /*16a0*/  SHFL.DOWN PT, R24, R23, 0x1, 0x1f ;  /* 0x08201f0017187f89 */ /* 0x000e6200000e0000 */
[----:B------:R-:W-:Y:S01]  /*16b0*/  UMOV UR11, 0x400 ;  /* 0x00000400000b7882 */ /* 0x000fe20000000000 */
[----:B------:R-:W-:Y:S01]  /*16c0*/  FFMA.FTZ R32, R15, R13, R32 ;  /* 0x0000000d0f207223 */ /* 0x000fe20000010020 */
[----:B------:R-:W-:Y:S01]  /*16d0*/  UIADD3 UR10, UR11, 0xa0, URZ ;  /* 0x000000a00b0a7890 */ /* 0x000fe2000fffe03f */
[----:B------:R-:W2:Y:S01]  /*16e0*/  SHFL.DOWN PT, R30, R29, 0x1, 0x1f ;  /* 0x08201f001d1e7f89 */ /* 0x000ea200000e0000 */
[----:B------:R-:W-:Y:S01]  /*16f0*/  FFMA.FTZ R27, R18, R16, R27 ;  /* 0x00000010121b7223 */ /* 0x000fe2000001001b */
[----:B------:R-:W-:Y:S01]  /*1700*/  FADD.FTZ R12, R12, R13 ;  /* 0x0000000d0c0c7221 */ /* 0x000fe20000010000 */
[----:B------:R-:W-:Y:S01]  /*1710*/  FADD.FTZ R11, R11, R16 ;  /* 0x000000100b0b7221 */ /* 0x000fe20000010000 */
[----:B------:R-:W-:Y:S01]  /*1720*/  FFMA.FTZ R32, R19, R17, R32 ;  /* 0x0000001113207223 */ /* 0x000fe20000010020 */
[----:B------:R-:W-:Y:S01]  /*1730*/  FFMA.FTZ R27, R22, R20, R27 ;  /* 0x00000014161b7223 */ /* 0x000fe2000001001b */
[----:B------:R-:W-:Y:S01]  /*1740*/  ISETP.NE.AND P3, PT, R55, RZ, PT ;  /* 0x000000ff3700720c */ /* 0x000fe20003f65270 */
[----:B------:R-:W-:Y:S01]  /*1750*/  FADD.FTZ R12, R12, R17 ;  /* 0x000000110c0c7221 */ /* 0x000fe20000010000 */
[----:B------:R-:W-:Y:S01]  /*1760*/  FADD.FTZ R11, R11, R20 ;  /* 0x000000140b0b7221 */ /* 0x000fe20000010000 */
[----:B------:R-:W-:Y:S01]  /*1770*/  BSSY B0, `(.L_x_42) ;  /* 0x000004c000007945 */ /* 0x000fe20003800000 */
        /* <DEDUP_REMOVED lines=25> */
[----:B------:R-:W-:Y:S01]  /*1910*/  FFMA.FTZ R25, R26, R28, R27 ;  /* 0x0000001c1a197223 */ /* 0x000fe2000001001b */
[----:B------:R-:W-:Y:S01]  /*1920*/  FADD.FTZ R26, R12, R21 ;  /* 0x000000150c1a7221 */ /* 0x000fe20000010000 */
[----:B-1----:R-:W-:Y:S01]  /*1930*/  @!P0 FADD.FTZ R29, R29, R30 ;  /* 0x0000001e1d1d8221 */ /* 0x002fe20000010000 */
[----:B------:R-:W-:Y:S01]  /*1940*/  ISETP.NE.AND P0, PT, R45, RZ, PT ;  /* 0x000000ff2d00720c */ /* 0x000fe20003f05270 */
[----:B------:R-:W-:Y:S01]  /*1950*/  FADD.FTZ R27, R11, R28 ;  /* 0x0000001c0b1b7221 */ /* 0x000fe20000010000 */
[----:B------:R-:W-:-:S02]  /*1960*/  MOV R10, R23 ;  /* 0x00000017000a7202 */ /* 0x000fc40000000f00 */
[----:B------:R-:W-:Y:S02]  /*1970*/  MOV R11, R29 ;  /* 0x0000001d000b7202 */ /* 0x000fe40000000f00 */
[----:B------:R0:W-:Y:S07]  /*1980*/  STS.128 [R56], R24 ;  /* 0x0000001838007388 */ /* 0x0001ee0000000c00 */
[----:B------:R0:W-:Y:S01]  /*1990*/  @!P0 STS.64 [R2+0x10], R10 ;  /* 0x0000100a02008388 */ /* 0x0001e20000000a00 */
[----:B------:R-:W-:Y:S06]  /*19a0*/  BAR.SYNC.DEFER_BLOCKING 0x0 ;  /* 0x0000000000007b1d */ /* 0x000fec0000010000 */
[----:B------:R-:W-:Y:S05]  /*19b0*/  @P3 BRA `(.L_x_43) ;  /* 0x00000000009c3947 */ /* 0x000fea0003800000 */
[----:B------:R-:W-:-:S09]  /*19c0*/  ULEA UR10, UR19, UR11, 0x18 ;  /* 0x0000000b130a7291 */ /* 0x000fd2000f8ec03f */
[----:B------:R-:W1:Y:S04]  /*19d0*/  LDS.64 R32, [UR10+0x18] ;  /* 0x0000180aff207984 */ /* 0x000e680008000a00 */
[----:B------:R-:W2:Y:S04]  /*19e0*/  LDS.128 R28, [UR10+0x20] ;  /* 0x0000200aff1c7984 */ /* 0x000ea80008000c00 */
[----:B------:R-:W3:Y:S04]  /*19f0*/  LDS.128 R20, [UR10+0x30] ;  /* 0x0000300aff147984 */ /* 0x000ee80008000c00 */
[----:B------:R-:W4:Y:S04]  /*1a00*/  LDS.128 R12, [UR10+0x40] ;  /* 0x0000400aff0c7984 */ /* 0x000f280008000c00 */
[----:B------:R-:W5:Y:S01]  /*1a10*/  LDS.128 R16, [UR10+0x50] ;  /* 0x0000500aff107984 */ /* 0x000f620008000c00 */
[----:B-1----:R-:W-:Y:S01]  /*1a20*/  FADD.FTZ R37, R10, R32 ;  /* 0x000000200a257221 */ /* 0x002fe20000010000 */
[----:B0-----:R-:W-:-:S02]  /*1a30*/  FADD.FTZ R10, R11, R33 ;  /* 0x000000210b0a7221 */ /* 0x001fc40000010000 */
[----:B------:R-:W0:Y:S01]  /*1a40*/  LDS.128 R32, [UR10+0x60] ;  /* 0x0000600aff207984 */ /* 0x000e220008000c00 */
[----:B--2---:R-:W-:Y:S01]  /*1a50*/  FADD.FTZ R37, R37, R28 ;  /* 0x0000001c25257221 */ /* 0x004fe20000010000 */
[----:B------:R-:W-:-:S03]  /*1a60*/  FADD.FTZ R10, R10, R29 ;  /* 0x0000001d0a0a7221 */ /* 0x000fc60000010000 */
[----:B------:R-:W-:Y:S01]  /*1a70*/  FADD.FTZ R37, R37, R30 ;  /* 0x0000001e25257221 */ /* 0x000fe20000010000 */
[----:B------:R-:W-:Y:S02]  /*1a80*/  FADD.FTZ R10, R10, R31 ;  /* 0x0000001f0a0a7221 */ /* 0x000fe40000010000 */
[----:B------:R-:W1:Y:S01]  /*1a90*/  LDS.128 R28, [UR10+0x70] ;  /* 0x0000700aff1c7984 */ /* 0x000e620008000c00 */
[----:B---3--:R-:W-:Y:S01]  /*1aa0*/  FADD.FTZ R37, R37, R20 ;  /* 0x0000001425257221 */ /* 0x008fe20000010000 */
[----:B------:R-:W-:-:S03]  /*1ab0*/  FADD.FTZ R10, R10, R21 ;  /* 0x000000150a0a7221 */ /* 0x000fc60000010000 */
[----:B------:R-:W-:Y:S01]  /*1ac0*/  FADD.FTZ R11, R37, R22 ;  /* 0x00000016250b7221 */ /* 0x000fe20000010000 */
[----:B------:R-:W-:Y:S01]  /*1ad0*/  FADD.FTZ R10, R10, R23 ;  /* 0x000000170a0a7221 */ /* 0x000fe20000010000 */
[----:B------:R-:W2:Y:S02]  /*1ae0*/  LDS.128 R36, [UR10+0x80] ;  /* 0x0000800aff247984 */ /* 0x000ea40008000c00 */
[----:B----4-:R-:W-:Y:S01]  /*1af0*/  FADD.FTZ R11, R11, R12 ;  /* 0x0000000c0b0b7221 */ /* 0x010fe20000010000 */
[----:B------:R-:W-:-:S03]  /*1b00*/  FADD.FTZ R10, R10, R13 ;  /* 0x0000000d0a0a7221 */ /* 0x000fc60000010000 */
[----:B------:R-:W-:Y:S01]  /*1b10*/  FADD.FTZ R11, R11, R14 ;  /* 0x0000000e0b0b7221 */ /* 0x000fe20000010000 */
[----:B------:R-:W-:-:S03]  /*1b20*/  FADD.FTZ R10, R10, R15 ;  /* 0x0000000f0a0a7221 */ /* 0x000fc60000010000 */
[----:B-----5:R-:W-:Y:S01]  /*1b30*/  FADD.FTZ R11, R11, R16 ;  /* 0x000000100b0b7221 */ /* 0x020fe20000010000 */
[----:B------:R-:W-:-:S03]  /*1b40*/  FADD.FTZ R10, R10, R17 ;  /* 0x000000110a0a7221 */ /* 0x000fc60000010000 */
[----:B------:R-:W-:Y:S01]  /*1b50*/  FADD.FTZ R11, R11, R18 ;  /* 0x000000120b0b7221 */ /* 0x000fe20000010000 */
[----:B------:R-:W-:-:S03]  /*1b60*/  FADD.FTZ R10, R10, R19 ;  /* 0x000000130a0a7221 */ /* 0x000fc60000010000 */
        /* <DEDUP_REMOVED lines=11> */
[----:B------:R-:W-:-:S07]  /*1c20*/  FADD.FTZ R11, R12, R39 ;  /* 0x000000270c0b7221 */ /* 0x000fce0000010000 */
.L_x_43:
[----:B------:R-:W-:Y:S05]  /*1c30*/  BSYNC B0 ;  /* 0x0000000000007941 */ /* 0x000fea0003800000 */
.L_x_42:
[----:B------:R-:W-:Y:S06]  /*1c40*/  BAR.SYNC.DEFER_BLOCKING 0x0 ;  /* 0x0000000000007b1d */ /* 0x000fec0000010000 */
[----:B------:R-:W-:Y:S04]  /*1c50*/  BSSY B0, `(.L_x_44) ;  /* 0x000009d000007945 */ /* 0x000fe80003800000 */
[----:B------:R-:W-:Y:S05]  /*1c60*/  @P5 BRA `(.L_x_45) ;  /* 0x00000008006c5947 */ /* 0x000fea0003800000 */
[----:B------:R-:W1:Y:S04]  /*1c70*/  LDS.128 R32, [R56+0x100] ;  /* 0x0001000038207984 */ /* 0x000e680000000c00 */
[----:B------:R-:W2:Y:S04]  /*1c80*/  LDS.128 R28, [R56+0x200] ;  /* 0x00020000381c7984 */ /* 0x000ea80000000c00 */
[----:B------:R-:W3:Y:S04]  /*1c90*/  LDS.128 R12, [R56+0x300] ;  /* 0x00030000380c7984 */ /* 0x000ee80000000c00 */
[----:B------:R-:W4:Y:S04]  /*1ca0*/  LDS.128 R16, [R56+0x400] ;  /* 0x0004000038107984 */ /* 0x000f280000000c00 */
[----:B------:R-:W5:Y:S01]  /*1cb0*/  LDS.128 R20, [R56+0x500] ;  /* 0x0005000038147984 */ /* 0x000f620000000c00 */
[----:B-1----:R-:W-:Y:S01]  /*1cc0*/  FADD.FTZ R37, R24, R32 ;  /* 0x0000002018257221 */ /* 0x002fe20000010000 */
[----:B0-----:R-:W-:Y:S01]  /*1cd0*/  FADD.FTZ R24, R25, R33 ;  /* 0x0000002119187221 */ /* 0x001fe20000010000 */
[----:B------:R-:W-:Y:S01]  /*1ce0*/  FADD.FTZ R25, R26, R34 ;  /* 0x000000221a197221 */ /* 0x000fe20000010000 */
[----:B------:R-:W-:Y:S01]  /*1cf0*/  FADD.FTZ R36, R27, R35 ;  /* 0x000000231b247221 */ /* 0x000fe20000010000 */
[----:B--2---:R-:W-:Y:S01]  /*1d00*/  FADD.FTZ R37, R37, R28 ;  /* 0x0000001c25257221 */ /* 0x004fe20000010000 */
[----:B------:R-:W0:Y:S01]  /*1d10*/  LDS.128 R32, [R56+0x600] ;  /* 0x0006000038207984 */ /* 0x000e220000000c00 */
[----:B------:R-:W-:Y:S01]  /*1d20*/  FADD.FTZ R28, R24, R29 ;  /* 0x0000001d181c7221 */ /* 0x000fe20000010000 */
[----:B------:R-:W-:Y:S01]  /*1d30*/  FADD.FTZ R29, R25, R30 ;  /* 0x0000001e191d7221 */ /* 0x000fe20000010000 */
[----:B---3--:R-:W-:Y:S01]  /*1d40*/  FADD.FTZ R39, R37, R12 ;  /* 0x0000000c25277221 */ /* 0x008fe20000010000 */
[----:B------:R-:W1:Y:S01]  /*1d50*/  LDS.128 R24, [R56+0x700] ;  /* 0x0007000038187984 */ /* 0x000e620000000c00 */
[----:B------:R-:W-:Y:S01]  /*1d60*/  FADD.FTZ R36, R36, R31 ;  /* 0x0000001f24247221 */ /* 0x000fe20000010000 */
[----:B------:R-:W-:Y:S01]  /*1d70*/  FADD.FTZ R12, R28, R13 ;  /* 0x0000000d1c0c7221 */ /* 0x000fe20000010000 */
[----:B------:R-:W-:Y:S01]  /*1d80*/  FADD.FTZ R37, R29, R14 ;  /* 0x0000000e1d257221 */ /* 0x000fe20000010000 */
[----:B----4-:R-:W-:Y:S01]  /*1d90*/  FADD.FTZ R39, R39, R16 ;  /* 0x0000001027277221 */ /* 0x010fe20000010000 */
[----:B------:R-:W2:Y:S01]  /*1da0*/  LDS.128 R28, [R56+0x800] ;  /* 0x00080000381c7984 */ /* 0x000ea20000000c00 */
[----:B------:R-:W-:Y:S01]  /*1db0*/  FADD.FTZ R36, R36, R15 ;  /* 0x0000000f24247221 */ /* 0x000fe20000010000 */
[----:B------:R-:W-:Y:S01]  /*1dc0*/  FADD.FTZ R16, R12, R17 ;  /* 0x000000110c107221 */ /* 0x000fe20000010000 */
[----:B------:R-:W-:Y:S01]  /*1dd0*/  FADD.FTZ R37, R37, R18 ;  /* 0x0000001225257221 */ /* 0x000fe20000010000 */
[----:B------:R-:W3:Y:S01]  /*1de0*/  LDS.128 R12, [R56+0x900] ;  /* 0x00090000380c7984 */ /* 0x000ee20000000c00 */
[----:B------:R-:W-:Y:S01]  /*1df0*/  FADD.FTZ R36, R36, R19 ;  /* 0x0000001324247221 */ /* 0x000fe20000010000 */
[----:B-----5:R-:W-:Y:S01]  /*1e00*/  FADD.FTZ R39, R39, R20 ;  /* 0x0000001427277221 */ /* 0x020fe20000010000 */
[----:B------:R-:W-:Y:S01]  /*1e10*/  FADD.FTZ R20, R16, R21 ;  /* 0x0000001510147221 */ /* 0x000fe20000010000 */
[----:B------:R-:W-:Y:S01]  /*1e20*/  FADD.FTZ R37, R37, R22 ;  /* 0x0000001625257221 */ /* 0x000fe20000010000 */
[----:B------:R-:W4:Y:S01]  /*1e30*/  LDS.128 R16, [R56+0xa00] ;  /* 0x000a000038107984 */ /* 0x000f220000000c00 */
        /* <DEDUP_REMOVED lines=19> */
[----:B------:R-:W3:Y:S01]  /*1f70*/  LDS.128 R28, [R56+0xe00] ;  /* 0x000e0000381c7984 */ /* 0x000ee20000000c00 */
[----:B------:R-:W-:Y:S01]  /*1f80*/  FADD.FTZ R38, R38, R15 ;  /* 0x0000000f26267221 */ /* 0x000fe20000010000 */
[----:B----4-:R-:W-:Y:S01]  /*1f90*/  FADD.FTZ R36, R36, R17 ;  /* 0x0000001124247221 */ /* 0x010fe20000010000 */
[----:B------:R-:W-:Y:S01]  /*1fa0*/  FADD.FTZ R37, R37, R18 ;  /* 0x0000001225257221 */ /* 0x000fe20000010000 */
[----:B------:R-:W-:Y:S01]  /*1fb0*/  FADD.FTZ R39, R39, R16 ;  /* 0x0000001027277221 */ /* 0x000fe20000010000 */
[----:B------:R-:W-:Y:S01]  /*1fc0*/  FADD.FTZ R38, R38, R19 ;  /* 0x0000001326267221 */ /* 0x000fe20000010000 */
[----:B------:R-:W4:Y:S04]  /*1fd0*/  LDS.128 R12, [R56+0xf00] ;  /* 0x000f0000380c7984 */ /* 0x000f280000000c00 */
[----:B------:R-:W5:Y:S01]  /*1fe0*/  LDS.128 R16, [R56+0x1000] ;  /* 0x0010000038107984 */ /* 0x000f620000000c00 */
[----:B0-----:R-:W-:Y:S01]  /*1ff0*/  FADD.FTZ R36, R36, R21 ;  /* 0x0000001524247221 */ /* 0x001fe20000010000 */
[----:B------:R-:W-:Y:S01]  /*2000*/  FADD.FTZ R21, R37, R22 ;  /* 0x0000001625157221 */ /* 0x000fe20000010000 */
[----:B------:R-:W-:Y:S01]  /*2010*/  FADD.FTZ R39, R39, R20 ;  /* 0x0000001427277221 */ /* 0x000fe20000010000 */
[----:B------:R-:W-:Y:S01]  /*2020*/  FADD.FTZ R38, R38, R23 ;  /* 0x0000001726267221 */ /* 0x000fe20000010000 */
[----:B-1----:R-:W-:-:S02]  /*2030*/  FADD.FTZ R36, R36, R25 ;  /* 0x0000001924247221 */ /* 0x002fc40000010000 */
[----:B------:R-:W-:Y:S01]  /*2040*/  FADD.FTZ R37, R39, R24 ;  /* 0x0000001827257221 */ /* 0x000fe20000010000 */
[----:B------:R-:W-:Y:S01]  /*2050*/  FADD.FTZ R25, R21, R26 ;  /* 0x0000001a15197221 */ /* 0x000fe20000010000 */
[----:B------:R-:W-:Y:S01]  /*2060*/  FADD.FTZ R38, R38, R27 ;  /* 0x0000001b26267221 */ /* 0x000fe20000010000 */
[----:B------:R-:W0:Y:S01]  /*2070*/  LDS.128 R20, [R56+0x1100] ;  /* 0x0011000038147984 */ /* 0x000e220000000c00 */
[----:B--2---:R-:W-:Y:S01]  /*2080*/  FADD.FTZ R37, R37, R32 ;  /* 0x0000002025257221 */ /* 0x004fe20000010000 */
        /* <DEDUP_REMOVED lines=12> */
[----:B------:R-:W3:Y:S01]  /*2150*/  LDS.128 R28, [R56+0x1400] ;  /* 0x00140000381c7984 */ /* 0x000ee20000000c00 */
[----:B-----5:R-:W-:Y:S01]  /*2160*/  FADD.FTZ R39, R39, R16 ;  /* 0x0000001027277221 */ /* 0x020fe20000010000 */
[----:B------:R-:W-:Y:S01]  /*2170*/  FADD.FTZ R36, R36, R17 ;  /* 0x0000001124247221 */ /* 0x000fe20000010000 */
[----:B------:R-:W-:Y:S01]  /*2180*/  FADD.FTZ R17, R37, R18 ;  /* 0x0000001225117221 */ /* 0x000fe20000010000 */
[----:B------:R-:W-:-:S02]  /*2190*/  FADD.FTZ R38, R38, R15 ;  /* 0x0000000f26267221 */ /* 0x000fc40000010000 */
[----:B------:R-:W4:Y:S02]  /*21a0*/  LDS.128 R12, [R56+0x1500] ;  /* 0x00150000380c7984 */ /* 0x000f240000000c00 */
        /* <DEDUP_REMOVED lines=10> */
[----:B------:R-:W1:Y:S01]  /*2250*/  LDS.128 R20, [R56+0x1700] ;  /* 0x0017000038147984 */ /* 0x000e620000000c00 */
[----:B--2---:R-:W-:Y:S01]  /*2260*/  FADD.FTZ R39, R37, R24 ;  /* 0x0000001825277221 */ /* 0x004fe20000010000 */
[----:B------:R-:W-:Y:S01]  /*2270*/  FADD.FTZ R37, R33, R26 ;  /* 0x0000001a21257221 */ /* 0x000fe20000010000 */
[----:B------:R-:W-:Y:S01]  /*2280*/  FADD.FTZ R36, R36, R25 ;  /* 0x0000001924247221 */ /* 0x000fe20000010000 */
[----:B------:R-:W2:Y:S01]  /*2290*/  LDS.128 R32, [R56+0x1800] ;  /* 0x0018000038207984 */ /* 0x000ea20000000c00 */
[----:B------:R-:W-:Y:S01]  /*22a0*/  FADD.FTZ R38, R38, R27 ;  /* 0x0000001b26267221 */ /* 0x000fe20000010000 */
[----:B---3--:R-:W-:Y:S01]  /*22b0*/  FADD.FTZ R39, R39, R28 ;  /* 0x0000001c27277221 */ /* 0x008fe20000010000 */
[----:B------:R-:W-:Y:S01]  /*22c0*/  FADD.FTZ R36, R36, R29 ;  /* 0x0000001d24247221 */ /* 0x000fe20000010000 */
[----:B------:R-:W3:Y:S01]  /*22d0*/  LDS.128 R24, [R56+0x1900] ;  /* 0x0019000038187984 */ /* 0x000ee20000000c00 */
[----:B------:R-:W-:Y:S01]  /*22e0*/  FADD.FTZ R37, R37, R30 ;  /* 0x0000001e25257221 */ /* 0x000fe20000010000 */
[----:B------:R-:W-:Y:S01]  /*22f0*/  FADD.FTZ R38, R38, R31 ;  /* 0x0000001f26267221 */ /* 0x000fe20000010000 */
[----:B----4-:R-:W-:Y:S01]  /*2300*/  FADD.FTZ R39, R39, R12 ;  /* 0x0000000c27277221 */ /* 0x010fe20000010000 */
[----:B------:R-:W-:Y:S01]  /*2310*/  FADD.FTZ R36, R36, R13 ;  /* 0x0000000d24247221 */ /* 0x000fe20000010000 */
[----:B------:R-:W-:Y:S01]  /*2320*/  FADD.FTZ R37, R37, R14 ;  /* 0x0000000e25257221 */ /* 0x000fe20000010000 */
[----:B------:R-:W-:Y:S01]  /*2330*/  FADD.FTZ R38, R38, R15 ;  /* 0x0000000f26267221 */ /* 0x000fe20000010000 */
[----:B------:R-:W-:Y:S04]  /*2340*/  LDS.128 R28, [R56+0x1d00] ;  /* 0x001d0000381c7984 */ /* 0x000fe80000000c00 */
[----:B------:R-:W4:Y:S01]  /*2350*/  LDS.128 R12, [R56+0x1a00] ;  /* 0x001a0000380c7984 */ /* 0x000f220000000c00 */
[----:B0-----:R-:W-:Y:S01]  /*2360*/  FADD.FTZ R39, R39, R16 ;  /* 0x0000001027277221 */ /* 0x001fe20000010000 */
[----:B------:R-:W-:Y:S01]  /*2370*/  FADD.FTZ R36, R36, R17 ;  /* 0x0000001124247221 */ /* 0x000fe20000010000 */
[----:B------:R-:W-:Y:S01]  /*2380*/  FADD.FTZ R37, R37, R18 ;  /* 0x0000001225257221 */ /* 0x000fe20000010000 */
[----:B------:R-:W-:-:S02]  /*2390*/  FADD.FTZ R38, R38, R19 ;  /* 0x0000001326267221 */ /* 0x000fc40000010000 */
        /* <DEDUP_REMOVED lines=11> */
[----:B------:R-:W-:Y:S01]  /*2450*/  FADD.FTZ R36, R36, R25 ;  /* 0x0000001924247221 */ /* 0x000fe20000010000 */
[----:B------:R-:W-:Y:S01]  /*2460*/  FADD.FTZ R39, R33, R26 ;  /* 0x0000001a21277221 */ /* 0x000fe20000010000 */
[----:B------:R-:W-:Y:S01]  /*2470*/  FADD.FTZ R38, R38, R27 ;  /* 0x0000001b26267221 */ /* 0x000fe20000010000 */
[----:B------:R-:W-:Y:S04]  /*2480*/  LDS.128 R32, [R56+0x1f00] ;  /* 0x001f000038207984 */ /* 0x000fe80000000c00 */
[----:B------:R-:W2:Y:S01]  /*2490*/  LDS.128 R24, [R56+0x1e00] ;  /* 0x001e000038187984 */ /* 0x000ea20000000c00 */
[----:B----4-:R-:W-:Y:S01]  /*24a0*/  FADD.FTZ R37, R37, R12 ;  /* 0x0000000c25257221 */ /* 0x010fe20000010000 */
[----:B------:R-:W-:Y:S01]  /*24b0*/  FADD.FTZ R36, R36, R13 ;  /* 0x0000000d24247221 */ /* 0x000fe20000010000 */
[----:B------:R-:W-:Y:S01]  /*24c0*/  FADD.FTZ R39, R39, R14 ;  /* 0x0000000e27277221 */ /* 0x000fe20000010000 */
[----:B------:R-:W-:Y:S01]  /*24d0*/  FADD.FTZ R38, R38, R15 ;  /* 0x0000000f26267221 */ /* 0x000fe20000010000 */
        /* <DEDUP_REMOVED lines=8> */
[----:B------:R-:W-:Y:S01]  /*2560*/  FADD.FTZ R37, R37, R28 ;  /* 0x0000001c25257221 */ /* 0x000fe20000010000 */
[----:B------:R-:W-:Y:S01]  /*2570*/  FADD.FTZ R36, R36, R29 ;  /* 0x0000001d24247221 */ /* 0x000fe20000010000 */
[----:B------:R-:W-:Y:S01]  /*2580*/  FADD.FTZ R39, R39, R30 ;  /* 0x0000001e27277221 */ /* 0x000fe20000010000 */
[----:B------:R-:W-:Y:S01]  /*2590*/  FADD.FTZ R38, R38, R31 ;  /* 0x0000001f26267221 */ /* 0x000fe20000010000 */
[----:B--2---:R-:W-:Y:S01]  /*25a0*/  FADD.FTZ R37, R37, R24 ;  /* 0x0000001825257221 */ /* 0x004fe20000010000 */
[----:B------:R-:W-:Y:S01]  /*25b0*/  FADD.FTZ R36, R36, R25 ;  /* 0x0000001924247221 */ /* 0x000fe20000010000 */
[----:B------:R-:W-:Y:S01]  /*25c0*/  FADD.FTZ R39, R39, R26 ;  /* 0x0000001a27277221 */ /* 0x000fe20000010000 */
[----:B------:R-:W-:Y:S01]  /*25d0*/  FADD.FTZ R38, R38, R27 ;  /* 0x0000001b26267221 */ /* 0x000fe20000010000 */
[----:B------:R-:W-:Y:S01]  /*25e0*/  FADD.FTZ R24, R37, R32 ;  /* 0x0000002025187221 */ /* 0x000fe20000010000 */
[----:B------:R-:W-:Y:S01]  /*25f0*/  FADD.FTZ R25, R36, R33 ;  /* 0x0000002124197221 */ /* 0x000fe20000010000 */
[----:B------:R-:W-:Y:S01]  /*2600*/  FADD.FTZ R26, R39, R34 ;  /* 0x00000022271a7221 */ /* 0x000fe20000010000 */
[----:B------:R-:W-:-:S07]  /*2610*/  FADD.FTZ R27, R38, R35 ;  /* 0x00000023261b7221 */ /* 0x000fce0000010000 */
.L_x_45:
[----:B------:R-:W-:Y:S05]  /*2620*/  BSYNC B0 ;  /* 0x0000000000007941 */ /* 0x000fea0003800000 */
.L_x_44:
[----:B------:R-:W1:Y:S01]  /*2630*/  LDC R22, c[0x0][0xc] ;  /* 0x00000300ff167b82 */ /* 0x000e620000000800 */
[----:B------:R-:W-:Y:S01]  /*2640*/  LEA R13, R4, R55, 0x4 ;  /* 0x00000037040d7211 */ /* 0x000fe200078e20ff */
[----:B------:R-:W-:Y:S01]  /*2650*/  BSSY B0, `(.L_x_46) ;  /* 0x0000013000007945 */ /* 0x000fe20003800000 */
[----:B------:R-:W-:-:S05]  /*2660*/  PRMT R4, R51, 0x7632, R4 ;  /* 0x0000763233047816 */ /* 0x000fca0000000004 */
[----:B------:R-:W2:Y:S01]  /*2670*/  LDC.64 R14, c[0x0][0x268] ;  /* 0x00009a00ff0e7b82 */ /* 0x000ea20000000a00 */
[----:B-1----:R-:W-:Y:S01]  /*2680*/  ISETP.GE.U32.AND P0, PT, R22, 0x2, PT ;  /* 0x000000021600780c */ /* 0x002fe20003f06070 */
[----:B--2---:R-:W-:Y:S01]  /*2690*/  IMAD.WIDE R14, R13, 0x4, R14 ;  /* 0x000000040d0e7825 */ /* 0x004fe200078e020e */
[----:B------:R-:W-:Y:S11]  /*26a0*/  @P5 BRA `(.L_x_47) ;  /* 0x0000000000345947 */ /* 0x000ff60003800000 */
[----:B------:R-:W1:Y:S01]  /*26b0*/  LDC.64 R12, c[0x0][0x288] ;  /* 0x0000a200ff0c7b82 */ /* 0x000e620000000a00 */
[----:B------:R-:W-:Y:S01]  /*26c0*/  MOV R21, UR6 ;  /* 0x0000000600157c02 */ /* 0x000fe20008000f00 */
[----:B------:R2:W-:Y:S01]  /*26d0*/  REDG.E.ADD.F32.FTZ.RN.STRONG.GPU desc[UR12][R14.64], R24 ;  /* 0x000000180e0079a6 */ /* 0x0005e2000c10f38c */
[----:B------:R-:W-:Y:S02]  /*26e0*/  MOV R17, UR7 ;  /* 0x0000000700117c02 */ /* 0x000fe40008000f00 */
[-C--:B------:R-:W-:Y:S02]  /*26f0*/  LEA R20, P6, R21, R14.reuse, 0x2 ;  /* 0x0000000e15147211 */ /* 0x080fe400078c10ff */
[----:B------:R-:W-:Y:S02]  /*2700*/  LEA R16, P5, R17, R14, 0x2 ;  /* 0x0000000e11107211 */ /* 0x000fe400078a10ff */
[C---:B------:R-:W-:Y:S02]  /*2710*/  IADD3.X R21, R15.reuse, UR8, RZ, P6, !PT ;  /* 0x000000080f157c10 */ /* 0x040fe4000b7fe4ff */
[----:B------:R-:W-:-:S03]  /*2720*/  IADD3.X R17, R15, UR9, RZ, P5, !PT ;  /* 0x000000090f117c10 */ /* 0x000fc6000affe4ff */
[----:B------:R2:W-:Y:S01]  /*2730*/  REDG.E.ADD.F32.FTZ.RN.STRONG.GPU desc[UR12][R20.64], R25 ;  /* 0x00000019140079a6 */ /* 0x0005e2000c10f38c */
[----:B-1----:R-:W-:-:S04]  /*2740*/  LEA R18, P6, R12, R14, 0x2 ;  /* 0x0000000e0c127211 */ /* 0x002fc800078c10ff */
[----:B------:R-:W-:-:S05]  /*2750*/  LEA.HI.X R19, R12, R15, R13, 0x2, P6 ;  /* 0x0000000f0c137211 */ /* 0x000fca00030f140d */
[----:B------:R2:W-:Y:S04]  /*2760*/  REDG.E.ADD.F32.FTZ.RN.STRONG.GPU desc[UR12][R18.64], R26 ;  /* 0x0000001a120079a6 */ /* 0x0005e8000c10f38c */
[----:B------:R2:W-:Y:S02]  /*2770*/  REDG.E.ADD.F32.FTZ.RN.STRONG.GPU desc[UR12][R16.64], R27 ;  /* 0x0000001b100079a6 */ /* 0x0005e4000c10f38c */
.L_x_47:
[----:B------:R-:W-:Y:S05]  /*2780*/  BSYNC B0 ;  /* 0x0000000000007941 */ /* 0x000fea0003800000 */
.L_x_46:
[----:B--2---:R-:W-:Y:S02]  /*2790*/  PRMT R21, R49, 0x7632, R21 ;  /* 0x0000763231157816 */ /* 0x004fe40000000015 */
[----:B------:R-:W-:Y:S02]  /*27a0*/  PRMT R20, R48, 0x7632, R20 ;  /* 0x0000763230147816 */ /* 0x000fe40000000014 */
[----:B------:R-:W-:Y:S02]  /*27b0*/  PRMT R12, R50, 0x7632, R12 ;  /* 0x00007632320c7816 */ /* 0x000fe4000000000c */
[----:B------:R-:W-:Y:S01]  /*27c0*/  PRMT R13, R47, 0x7632, R13 ;  /* 0x000076322f0d7816 */ /* 0x000fe2000000000d */
[----:B------:R-:W-:Y:S06]  /*27d0*/  @!P0 BRA `(.L_x_48) ;  /* 0x0000001000948947 */ /* 0x000fec0003800000 */
[----:B------:R-:W1:Y:S01]  /*27e0*/  LDC.64 R14, c[0x0][0x258] ;  /* 0x00009600ff0e7b82 */ /* 0x000e620000000a00 */
[----:B------:R-:W-:-:S04]  /*27f0*/  ULOP3.LUT UR10, UR4, 0x1, URZ, 0xc0, !UPT ;  /* 0x00000001040a7892 */ /* 0x000fc8000f8ec03f */
[----:B------:R-:W-:-:S03]  /*2800*/  UIMAD UR10, UR10, UR17, URZ ;  /* 0x000000110a0a72a4 */ /* 0x000fc6000f8e023f */
[----:B0-----:R-:W0:Y:S03]  /*2810*/  LDC.64 R26, c[0x0][0x260] ;  /* 0x00009800ff1a7b82 */ /* 0x001e260000000a00 */
[----:B------:R-:W-:Y:S01]  /*2820*/  IMAD R16, R22, UR10, RZ ;  /* 0x0000000a16107c24 */ /* 0x000fe2000f8e02ff */
[----:B------:R-:W-:-:S04]  /*2830*/  IADD3 R17, R46, UR10, RZ ;  /* 0x0000000a2e117c10 */ /* 0x000fc8000fffe0ff */
[----:B------:R-:W-:Y:S01]  /*2840*/  SHF.L.U32 R19, R16, 0x1, RZ ;  /* 0x0000000110137819 */ /* 0x000fe200000006ff */
[----:B-1----:R-:W-:-:S04]  /*2850*/  IMAD.WIDE.U32 R14, R17, 0x4, R14 ;  /* 0x00000004110e7825 */ /* 0x002fc800078e000e */
[----:B0-----:R-:W-:Y:S01]  /*2860*/  IMAD.WIDE R26, R19, 0x4, R26 ;  /* 0x00000004131a7825 */ /* 0x001fe200078e021a */
[----:B------:R-:W-:Y:S06]  /*2870*/  @P3 BRA `(.L_x_49) ;  /* 0x0000000000743947 */ /* 0x000fec0003800000 */
[----:B------:R-:W0:Y:S01]  /*2880*/  S2R R45, SR_LANEID ;  /* 0x00000000002d7919 */ /* 0x000e220000000000 */
[----:B------:R-:W1:Y:S01]  /*2890*/  S2UR UR21, SR_CTAID.Y ;  /* 0x00000000001579c3 */ /* 0x000e620000002600 */
[----:B------:R-:W-:Y:S01]  /*28a0*/  VOTEU.ANY UR11, UPT, PT ;  /* 0x00000000000b7886 */ /* 0x000fe200038e0100 */
[----:B------:R-:W-:Y:S01]  /*28b0*/  ULOP3.LUT UP0, URZ, UR4, 0x2, URZ, 0xc0, !UPT ;  /* 0x00000002043f7892 */ /* 0x000fe2000f80c03f */
[----:B------:R-:W2:Y:S01]  /*28c0*/  S2R R17, SR_CTAID.X ;  /* 0x0000000000117919 */ /* 0x000ea20000002500 */
[----:B------:R-:W-:Y:S01]  /*28d0*/  UFLO.U32 UR19, UR11 ;  /* 0x0000000b001372bd */ /* 0x000fe200080e0000 */
[----:B------:R-:W-:Y:S01]  /*28e0*/  UMOV UR10, 0x1 ;  /* 0x00000001000a7882 */ /* 0x000fe20000000000 */
[----:B------:R-:W-:Y:S02]  /*28f0*/  UPOPC UR11, UR11 ;  /* 0x0000000b000b72bf */ /* 0x000fe40008000000 */
[----:B------:R-:W-:-:S04]  /*2900*/  USEL UR10, UR10, 0xffffffff, !UP0 ;  /* 0xffffffff0a0a7887 */ /* 0x000fc8000c000000 */
[----:B------:R-:W-:-:S06]  /*2910*/  UIMAD UR10, UR10, UR11, URZ ;  /* 0x0000000b0a0a72a4 */ /* 0x000fcc000f8e023f */
[----:B------:R-:W-:Y:S02]  /*2920*/  MOV R23, UR10 ;  /* 0x0000000a00177c02 */ /* 0x000fe40008000f00 */
[----:B-1----:R-:W-:Y:S02]  /*2930*/  MOV R46, UR21 ;  /* 0x00000015002e7c02 */ /* 0x002fe40008000f00 */
[----:B0-----:R-:W-:-:S03]  /*2940*/  ISETP.EQ.U32.AND P0, PT, R45, UR19, PT ;  /* 0x000000132d007c0c */ /* 0x001fc6000bf02070 */
[----:B--2---:R-:W-:-:S04]  /*2950*/  IMAD R17, R17, UR17, R46 ;  /* 0x0000001111117c24 */ /* 0x004fc8000f8e022e */
[----:B------:R-:W-:-:S05]  /*2960*/  IMAD.WIDE.U32 R16, R17, 0x8, R26 ;  /* 0x0000000811107825 */ /* 0x000fca00078e001a */
[----:B------:R0:W-:Y:S01]  /*2970*/  STG.E.64 desc[UR12][R16.64], R10 ;  /* 0x0000000a10007986 */ /* 0x0001e2000c101b0c */
[----:B------:R-:W-:Y:S06]  /*2980*/  @P0 MEMBAR.ALL.GPU ;  /* 0x0000000000000992 */ /* 0x000fec000000a000 */
[----:B------:R-:W-:-:S00]  /*2990*/  @P0 ERRBAR ;  /* 0x00000000000009ab */ /* 0x000fc00000000000 */
[----:B------:R-:W-:Y:S06]  /*29a0*/  @P0 CGAERRBAR ;  /* 0x00000000000005ab */ /* 0x000fec0000000000 */
[----:B------:R0:W-:Y:S01]  /*29b0*/  @P0 REDG.E.ADD.S32.STRONG.GPU desc[UR12][R14.64], R23 ;  /* 0x000000170e00098e */ /* 0x0001e2000c10e38c */
[----:B------:R-:W-:-:S04]  /*29c0*/  PLOP3.LUT P0, PT, PT, PT, UP0, 0x80, 0x0 ;  /* 0x000000000000781c */ /* 0x000fc80003f0f008 */
[----:B------:R-:W-:-:S04]  /*29d0*/  SEL R19, R22, RZ, !P0 ;  /* 0x000000ff16137207 */ /* 0x000fc80004000000 */
[----:B------:R-:W-:-:S13]  /*29e0*/  ISETP.NE.AND P0, PT, R19, -0x1, PT ;  /* 0xffffffff1300780c */ /* 0x000fda0003f05270 */
[----:B0-----:R-:W-:Y:S05]  /*29f0*/  @!P0 BRA `(.L_x_49) ;  /* 0x0000000000148947 */ /* 0x001fea0003800000 */
.L_x_50:
[----:B------:R-:W2:Y:S04]  /*2a00*/  LDG.E.STRONG.GPU R16, desc[UR12][R14.64] ;  /* 0x0000000c0e107981 */ /* 0x000ea8000c1ef900 */
[----:B--2---:R-:W-:Y:S01]  /*2a10*/  CCTL.IVALL ;  /* 0x00000000ff00798f */ /* 0x004fe20002000000 */
[----:B------:R-:W-:Y:S05]  /*2a20*/  YIELD ;  /* 0x0000000000007946 */ /* 0x000fea0003800000 */
[----:B------:R-:W-:-:S13]  /*2a30*/  ISETP.NE.AND P0, PT, R16, R19, PT ;  /* 0x000000131000720c */ /* 0x000fda0003f05270 */
[----:B------:R-:W-:Y:S05]  /*2a40*/  @P0 BRA `(.L_x_50) ;  /* 0xfffffffc00ec0947 */ /* 0x000fea000383ffff */
.L_x_49:
[----:B------:R-:W-:Y:S01]  /*2a50*/  ISETP.NE.AND P0, PT, R22, RZ, PT ;  /* 0x000000ff1600720c */ /* 0x000fe20003f05270 */
[----:B------:R-:W-:Y:S05]  /*2a60*/  WARPSYNC.ALL ;  /* 0x0000000000007948 */ /* 0x000fea0003800000 */
[----:B------:R-:W-:Y:S07]  /*2a70*/  BAR.SYNC.DEFER_BLOCKING 0x0 ;  /* 0x0000000000007b1d */ /* 0x000fee0000010000 */
[----:B------:R-:W-:Y:S05]  /*2a80*/  @!P0 BRA `(.L_x_48) ;  /* 0x0000000c00e88947 */ /* 0x000fea0003800000 */
[----:B------:R-:W-:Y:S01]  /*2a90*/  IADD3 R14, R22, -0x1, RZ ;  /* 0xffffffff160e7810 */ /* 0x000fe20007ffe0ff */
[----:B------:R-:W-:-:S03]  /*2aa0*/  HFMA2.MMA R25, -RZ, RZ, 0, 0 ;  /* 0x00000000ff197435 */ /* 0x000fc600000001ff */
[----:B------:R-:W-:-:S13]  /*2ab0*/  ISETP.GE.U32.AND P0, PT, R14, 0x3, PT ;  /* 0x000000030e00780c */ /* 0x000fda0003f06070 */
[----:B------:R-:W-:Y:S05]  /*2ac0*/  @!P0 BRA `(.L_x_51) ;  /* 0x0000000c00688947 */ /* 0x000fea0003800000 */
[----:B------:R-:W-:Y:S02]  /*2ad0*/  LOP3.LUT R23, R22, 0x3, RZ, 0xc0, !PT ;  /* 0x0000000316177812 */ /* 0x000fe400078ec0ff */
[----:B------:R-:W-:Y:S02]  /*2ae0*/  MOV R25, RZ ;  /* 0x000000ff00197202 */ /* 0x000fe40000000f00 */
[----:B------:R-:W-:-:S04]  /*2af0*/  IADD3 R23, -R23, R22, RZ ;  /* 0x0000001617177210 */ /* 0x000fc80007ffe1ff */
[----:B------:R-:W-:-:S13]  /*2b00*/  ISETP.GT.AND P0, PT, R23, RZ, PT ;  /* 0x000000ff1700720c */ /* 0x000fda0003f04270 */
[----:B------:R-:W-:Y:S05]  /*2b10*/  @!P0 BRA `(.L_x_52) ;  /* 0x0000000800d88947 */ /* 0x000fea0003800000 */
[----:B------:R-:W-:Y:S02]  /*2b20*/  ISETP.GT.AND P5, PT, R23, 0xc, PT ;  /* 0x0000000c1700780c */ /* 0x000fe40003fa4270 */
[----:B------:R-:W-:-:S11]  /*2b30*/  PLOP3.LUT P0, PT, PT, PT, PT, 0x80, 0x0 ;  /* 0x000000000000781c */ /* 0x000fd60003f0f070 */
[----:B------:R-:W-:Y:S05]  /*2b40*/  @!P5 BRA `(.L_x_53) ;  /* 0x0000000400d0d947 */ /* 0x000fea0003800000 */
[----:B------:R-:W-:-:S13]  /*2b50*/  PLOP3.LUT P0, PT, PT, PT, PT, 0x8, 0x0 ;  /* 0x000000000000781c */ /* 0x000fda0003f0e170 */
.L_x_54:
[C---:B------:R-:W-:Y:S02]  /*2b60*/  ISETP.EQ.OR P5, PT, R25.reuse, UR14, P3 ;  /* 0x0000000e19007c0c */ /* 0x040fe40009fa2670 */
[----:B------:R-:W-:-:S04]  /*2b70*/  IADD3 R17, R25, 0x1, RZ ;  /* 0x0000000119117810 */ /* 0x000fc80007ffe0ff */
[----:B------:R-:W-:-:S07]  /*2b80*/  ISETP.EQ.OR P6, PT, R17, UR14, P3 ;  /* 0x0000000e11007c0c */ /* 0x000fce0009fc2670 */
[----:B------:R-:W-:-:S04]  /*2b90*/  @!P5 IMAD R15, R25, UR17, R46 ;  /* 0x00000011190fdc24 */ /* 0x000fc8000f8e022e */
[----:B------:R-:W-:-:S04]  /*2ba0*/  @!P5 IMAD.WIDE.U32 R14, R15, 0x8, R26 ;  /* 0x000000080f0ed825 */ /* 0x000fc800078e001a */
[----:B------:R-:W-:Y:S02]  /*2bb0*/  @!P6 IMAD R17, R17, UR17, R46 ;  /* 0x000000111111ec24 */ /* 0x000fe4000f8e022e */
[----:B------:R-:W2:Y:S02]  /*2bc0*/  @!P5 LDG.E.64 R14, desc[UR12][R14.64] ;  /* 0x0000000c0e0ed981 */ /* 0x000ea4000c1e1b00 */
[----:B------:R-:W-:-:S06]  /*2bd0*/  @!P6 IMAD.WIDE.U32 R16, R17, 0x8, R26 ;  /* 0x000000081110e825 */ /* 0x000fcc00078e001a */
[----:B------:R-:W3:Y:S01]  /*2be0*/  @!P6 LDG.E.64 R16, desc[UR12][R16.64] ;  /* 0x0000000c1010e981 */ /* 0x000ee2000c1e1b00 */
        /* <DEDUP_REMOVED lines=98> */
[----:B------:R-:W-:Y:S02]  /*3210*/  IADD3 R23, R23, -0x10, RZ ;  /* 0xfffffff017177810 */ /* 0x000fe40007ffe0ff */
[----:B------:R-:W-:Y:S01]  /*3220*/  IADD3 R25, R25, 0x10, RZ ;  /* 0x0000001019197810 */ /* 0x000fe20007ffe0ff */
[----:B--2---:R-:W-:Y:S01]  /*3230*/  @!P5 FADD.FTZ R10, R10, R14 ;  /* 0x0000000e0a0ad221 */ /* 0x004fe20000010000 */
[----:B------:R-:W-:Y:S01]  /*3240*/  @!P5 FADD.FTZ R11, R11, R15 ;  /* 0x0000000f0b0bd221 */ /* 0x000fe20000010000 */
[----:B------:R-:W-:Y:S02]  /*3250*/  ISETP.GT.AND P5, PT, R23, 0xc, PT ;  /* 0x0000000c1700780c */ /* 0x000fe40003fa4270 */
[----:B---3--:R-:W-:Y:S01]  /*3260*/  @!P6 FADD.FTZ R10, R10, R16 ;  /* 0x000000100a0ae221 */ /* 0x008fe20000010000 */
[----:B------:R-:W-:-:S10]  /*3270*/  @!P6 FADD.FTZ R11, R11, R17 ;  /* 0x000000110b0be221 */ /* 0x000fd40000010000 */
[----:B------:R-:W-:Y:S05]  /*3280*/  @P5 BRA `(.L_x_54) ;  /* 0xfffffff800345947 */ /* 0x000fea000383ffff */
.L_x_53:
[----:B------:R-:W-:-:S13]  /*3290*/  ISETP.GT.AND P5, PT, R23, 0x4, PT ;  /* 0x000000041700780c */ /* 0x000fda0003fa4270 */
[----:B------:R-:W-:Y:S05]  /*32a0*/  @!P5 BRA `(.L_x_55) ;  /* 0x0000000000ecd947 */ /* 0x000fea0003800000 */
        /* <DEDUP_REMOVED lines=10> */
[----:B------:R-:W-:Y:S02]  /*3350*/  IADD3 R29, R25, 0x3, RZ ;  /* 0x00000003191d7810 */ /* 0x000fe40007ffe0ff */
[----:B------:R-:W-:Y:S02]  /*3360*/  ISETP.EQ.OR P0, PT, R19, UR14, P3 ;  /* 0x0000000e13007c0c */ /* 0x000fe40009f02670 */
[----:B------:R-:W-:Y:S01]  /*3370*/  IADD3 R25, R25, 0x4, RZ ;  /* 0x0000000419197810 */ /* 0x000fe20007ffe0ff */
[----:B--2---:R-:W-:Y:S01]  /*3380*/  @!P6 FADD.FTZ R10, R10, R14 ;  /* 0x0000000e0a0ae221 */ /* 0x004fe20000010000 */
[----:B------:R-:W-:Y:S01]  /*3390*/  @!P6 FADD.FTZ R11, R11, R15 ;  /* 0x0000000f0b0be221 */ /* 0x000fe20000010000 */
[----:B------:R-:W-:-:S08]  /*33a0*/  ISETP.EQ.OR P6, PT, R29, UR14, P3 ;  /* 0x0000000e1d007c0c */ /* 0x000fd00009fc2670 */
[----:B------:R-:W-:-:S04]  /*33b0*/  @!P0 IMAD R15, R19, UR17, R46 ;  /* 0x00000011130f8c24 */ /* 0x000fc8000f8e022e */
[----:B------:R-:W-:-:S04]  /*33c0*/  @!P0 IMAD.WIDE.U32 R14, R15, 0x8, R26 ;  /* 0x000000080f0e8825 */ /* 0x000fc800078e001a */
[----:B---3--:R-:W-:Y:S01]  /*33d0*/  @!P5 FADD.FTZ R10, R10, R16 ;  /* 0x000000100a0ad221 */ /* 0x008fe20000010000 */
[----:B------:R-:W-:Y:S01]  /*33e0*/  @!P5 FADD.FTZ R11, R11, R17 ;  /* 0x000000110b0bd221 */ /* 0x000fe20000010000 */
[----:B------:R-:W-:Y:S01]  /*33f0*/  ISETP.EQ.OR P5, PT, R25, UR14, P3 ;  /* 0x0000000e19007c0c */ /* 0x000fe20009fa2670 */
[----:B------:R-:W2:Y:S01]  /*3400*/  @!P0 LDG.E.64 R14, desc[UR12][R14.64] ;  /* 0x0000000c0e0e8981 */ /* 0x000ea2000c1e1b00 */
[----:B------:R-:W-:-:S04]  /*3410*/  @!P6 IMAD R17, R29, UR17, R46 ;  /* 0x000000111d11ec24 */ /* 0x000fc8000f8e022e */
[----:B------:R-:W-:-:S07]  /*3420*/  @!P6 IMAD.WIDE.U32 R16, R17, 0x8, R26 ;  /* 0x000000081110e825 */ /* 0x000fce00078e001a */
[----:B------:R-:W-:Y:S01]  /*3430*/  @!P5 IMAD R19, R25, UR17, R46 ;  /* 0x000000111913dc24 */ /* 0x000fe2000f8e022e */
[----:B------:R-:W3:Y:S03]  /*3440*/  @!P6 LDG.E.64 R16, desc[UR12][R16.64] ;  /* 0x0000000c1010e981 */ /* 0x000ee6000c1e1b00 */
        /* <DEDUP_REMOVED lines=10> */
[----:B------:R-:W-:-:S02]  /*34f0*/  ISETP.EQ.OR P6, PT, R31, UR14, P3 ;  /* 0x0000000e1f007c0c */ /* 0x000fc40009fc2670 */
[----:B----4-:R-:W-:Y:S01]  /*3500*/  @!P5 FADD.FTZ R10, R10, R18 ;  /* 0x000000120a0ad221 */ /* 0x010fe20000010000 */
[----:B------:R-:W-:Y:S01]  /*3510*/  @!P5 FADD.FTZ R11, R11, R19 ;  /* 0x000000130b0bd221 */ /* 0x000fe20000010000 */
[----:B------:R-:W-:-:S05]  /*3520*/  ISETP.EQ.OR P5, PT, R33, UR14, P3 ;  /* 0x0000000e21007c0c */ /* 0x000fca0009fa2670 */
[----:B------:R-:W-:-:S04]  /*3530*/  @!P0 IMAD R15, R29, UR17, R46 ;  /* 0x000000111d0f8c24 */ /* 0x000fc8000f8e022e */
[----:B------:R-:W-:Y:S02]  /*3540*/  @!P6 IMAD R17, R31, UR17, R46 ;  /* 0x000000111f11ec24 */ /* 0x000fe4000f8e022e */
[----:B------:R-:W-:-:S04]  /*3550*/  @!P0 IMAD.WIDE.U32 R14, R15, 0x8, R26 ;  /* 0x000000080f0e8825 */ /* 0x000fc800078e001a */
[----:B------:R-:W-:Y:S02]  /*3560*/  @!P6 IMAD.WIDE.U32 R16, R17, 0x8, R26 ;  /* 0x000000081110e825 */ /* 0x000fe400078e001a */
[----:B------:R-:W2:Y:S02]  /*3570*/  @!P0 LDG.E.64 R14, desc[UR12][R14.64] ;  /* 0x0000000c0e0e8981 */ /* 0x000ea4000c1e1b00 */
[----:B------:R-:W-:Y:S02]  /*3580*/  @!P5 IMAD R19, R33, UR17, R46 ;  /* 0x000000112113dc24 */ /* 0x000fe4000f8e022e */
[----:B------:R-:W3:Y:S02]  /*3590*/  @!P6 LDG.E.64 R16, desc[UR12][R16.64] ;  /* 0x0000000c1010e981 */ /* 0x000ee4000c1e1b00 */
[----:B------:R-:W-:-:S06]  /*35a0*/  @!P5 IMAD.WIDE.U32 R18, R19, 0x8, R26 ;  /* 0x000000081312d825 */ /* 0x000fcc00078e001a */
[----:B------:R-:W4:Y:S01]  /*35b0*/  @!P5 LDG.E.64 R18, desc[UR12][R18.64] ;  /* 0x0000000c1212d981 */ /* 0x000f22000c1e1b00 */
[----:B------:R-:W-:Y:S02]  /*35c0*/  IADD3 R23, R23, -0x4, RZ ;  /* 0xfffffffc17177810 */ /* 0x000fe40007ffe0ff */
[----:B------:R-:W-:Y:S02]  /*35d0*/  IADD3 R25, R25, 0x4, RZ ;  /* 0x0000000419197810 */ /* 0x000fe40007ffe0ff */
[----:B------:R-:W-:Y:S01]  /*35e0*/  IADD3 R23, R23, -0x4, RZ ;  /* 0xfffffffc17177810 */ /* 0x000fe20007ffe0ff */
[----:B--2---:R-:W-:Y:S01]  /*35f0*/  @!P0 FADD.FTZ R10, R10, R14 ;  /* 0x0000000e0a0a8221 */ /* 0x004fe20000010000 */
[----:B------:R-:W-:-:S03]  /*3600*/  @!P0 FADD.FTZ R11, R11, R15 ;  /* 0x0000000f0b0b8221 */ /* 0x000fc60000010000 */
[----:B---3--:R-:W-:Y:S01]  /*3610*/  @!P6 FADD.FTZ R10, R10, R16 ;  /* 0x000000100a0ae221 */ /* 0x008fe20000010000 */
[----:B------:R-:W-:Y:S01]  /*3620*/  @!P6 FADD.FTZ R11, R11, R17 ;  /* 0x000000110b0be221 */ /* 0x000fe20000010000 */
[----:B------:R-:W-:Y:S02]  /*3630*/  PLOP3.LUT P0, PT, PT, PT, PT, 0x8, 0x0 ;  /* 0x000000000000781c */ /* 0x000fe40003f0e170 */
[----:B----4-:R-:W-:Y:S01]  /*3640*/  @!P5 FADD.FTZ R10, R10, R18 ;  /* 0x000000120a0ad221 */ /* 0x010fe20000010000 */
[----:B------:R-:W-:-:S10]  /*3650*/  @!P5 FADD.FTZ R11, R11, R19 ;  /* 0x000000130b0bd221 */ /* 0x000fd40000010000 */
.L_x_55:
[----:B------:R-:W-:-:S13]  /*3660*/  ISETP.NE.OR P0, PT, R23, RZ, P0 ;  /* 0x000000ff1700720c */ /* 0x000fda0000705670 */
[----:B------:R-:W-:Y:S05]  /*3670*/  @!P0 BRA `(.L_x_51) ;  /* 0x00000000007c8947 */ /* 0x000fea0003800000 */
.L_x_52:
[----:B------:R-:W-:-:S13]  /*3680*/  ISETP.EQ.OR P6, PT, R25, UR14, P3 ;  /* 0x0000000e19007c0c */ /* 0x000fda0009fc2670 */
[----:B------:R-:W-:-:S04]  /*3690*/  @!P6 IMAD R15, R25, UR17, R46 ;  /* 0x00000011190fec24 */ /* 0x000fc8000f8e022e */
[----:B------:R-:W-:-:S06]  /*36a0*/  @!P6 IMAD.WIDE.U32 R14, R15, 0x8, R26 ;  /* 0x000000080f0ee825 */ /* 0x000fcc00078e001a */
[----:B------:R-:W2:Y:S01]  /*36b0*/  @!P6 LDG.E.64 R14, desc[UR12][R14.64] ;  /* 0x0000000c0e0ee981 */ /* 0x000ea2000c1e1b00 */
[C---:B------:R-:W-:Y:S02]  /*36c0*/  IADD3 R17, R25.reuse, 0x1, RZ ;  /* 0x0000000119117810 */ /* 0x040fe40007ffe0ff */
[----:B------:R-:W-:Y:S02]  /*36d0*/  IADD3 R19, R25, 0x2, RZ ;  /* 0x0000000219137810 */ /* 0x000fe40007ffe0ff */
[----:B------:R-:W-:Y:S02]  /*36e0*/  ISETP.EQ.OR P0, PT, R17, UR14, P3 ;  /* 0x0000000e11007c0c */ /* 0x000fe40009f02670 */
[----:B------:R-:W-:Y:S02]  /*36f0*/  IADD3 R29, R25, 0x3, RZ ;  /* 0x00000003191d7810 */ /* 0x000fe40007ffe0ff */
[----:B------:R-:W-:-:S09]  /*3700*/  ISETP.EQ.OR P5, PT, R19, UR14, P3 ;  /* 0x0000000e13007c0c */ /* 0x000fd20009fa2670 */
[----:B------:R-:W-:-:S04]  /*3710*/  @!P0 IMAD R17, R17, UR17, R46 ;  /* 0x0000001111118c24 */ /* 0x000fc8000f8e022e */
[----:B------:R-:W-:Y:S02]  /*3720*/  @!P5 IMAD R19, R19, UR17, R46 ;  /* 0x000000111313dc24 */ /* 0x000fe4000f8e022e */
[----:B--2---:R-:W-:Y:S01]  /*3730*/  @!P6 FADD.FTZ R10, R10, R14 ;  /* 0x0000000e0a0ae221 */ /* 0x004fe20000010000 */
[----:B------:R-:W-:Y:S01]  /*3740*/  @!P6 FADD.FTZ R11, R11, R15 ;  /* 0x0000000f0b0be221 */ /* 0x000fe20000010000 */
[----:B------:R-:W-:Y:S01]  /*3750*/  ISETP.EQ.OR P6, PT, R29, UR14, P3 ;  /* 0x0000000e1d007c0c */ /* 0x000fe20009fc2670 */
[----:B------:R-:W-:-:S04]  /*3760*/  @!P0 IMAD.WIDE.U32 R14, R17, 0x8, R26 ;  /* 0x00000008110e8825 */ /* 0x000fc800078e001a */
[----:B------:R-:W-:Y:S02]  /*3770*/  @!P5 IMAD.WIDE.U32 R16, R19, 0x8, R26 ;  /* 0x000000081310d825 */ /* 0x000fe400078e001a */
[----:B------:R-:W2:Y:S04]  /*3780*/  @!P0 LDG.E.64 R14, desc[UR12][R14.64] ;  /* 0x0000000c0e0e8981 */ /* 0x000ea8000c1e1b00 */
[----:B------:R-:W3:Y:S02]  /*3790*/  @!P5 LDG.E.64 R16, desc[UR12][R16.64] ;  /* 0x0000000c1010d981 */ /* 0x000ee4000c1e1b00 */
[----:B------:R-:W-:-:S04]  /*37a0*/  @!P6 IMAD R29, R29, UR17, R46 ;  /* 0x000000111d1dec24 */ /* 0x000fc8000f8e022e */
[----:B------:R-:W-:-:S06]  /*37b0*/  @!P6 IMAD.WIDE.U32 R18, R29, 0x8, R26 ;  /* 0x000000081d12e825 */ /* 0x000fcc00078e001a */
[----:B------:R-:W4:Y:S01]  /*37c0*/  @!P6 LDG.E.64 R18, desc[UR12][R18.64] ;  /* 0x0000000c1212e981 */ /* 0x000f22000c1e1b00 */
[----:B------:R-:W-:Y:S02]  /*37d0*/  IADD3 R23, R23, -0x4, RZ ;  /* 0xfffffffc17177810 */ /* 0x000fe40007ffe0ff */
[----:B------:R-:W-:Y:S01]  /*37e0*/  IADD3 R25, R25, 0x4, RZ ;  /* 0x0000000419197810 */ /* 0x000fe20007ffe0ff */
[----:B--2---:R-:W-:Y:S01]  /*37f0*/  @!P0 FADD.FTZ R10, R10, R14 ;  /* 0x0000000e0a0a8221 */ /* 0x004fe20000010000 */
[----:B------:R-:W-:Y:S01]  /*3800*/  @!P0 FADD.FTZ R11, R11, R15 ;  /* 0x0000000f0b0b8221 */ /* 0x000fe20000010000 */
[----:B------:R-:W-:Y:S02]  /*3810*/  ISETP.NE.AND P0, PT, R23, RZ, PT ;  /* 0x000000ff1700720c */ /* 0x000fe40003f05270 */
[----:B---3--:R-:W-:Y:S01]  /*3820*/  @!P5 FADD.FTZ R10, R10, R16 ;  /* 0x000000100a0ad221 */ /* 0x008fe20000010000 */
[----:B------:R-:W-:-:S03]  /*3830*/  @!P5 FADD.FTZ R11, R11, R17 ;  /* 0x000000110b0bd221 */ /* 0x000fc60000010000 */
[----:B----4-:R-:W-:Y:S01]  /*3840*/  @!P6 FADD.FTZ R10, R10, R18 ;  /* 0x000000120a0ae221 */ /* 0x010fe20000010000 */
[----:B------:R-:W-:-:S06]  /*3850*/  @!P6 FADD.FTZ R11, R11, R19 ;  /* 0x000000130b0be221 */ /* 0x000fcc0000010000 */
[----:B------:R-:W-:Y:S05]  /*3860*/  @P0 BRA `(.L_x_52) ;  /* 0xfffffffc00840947 */ /* 0x000fea000383ffff */
.L_x_51:
[----:B------:R-:W-:-:S13]  /*3870*/  LOP3.LUT P0, R22, R22, 0x3, RZ, 0xc0, !PT ;  /* 0x0000000316167812 */ /* 0x000fda000780c0ff */
[----:B------:R-:W-:Y:S05]  /*3880*/  @!P0 BRA `(.L_x_48) ;  /* 0x0000000000688947 */ /* 0x000fea0003800000 */
[----:B------:R-:W-:Y:S01]  /*3890*/  ISETP.EQ.OR P0, PT, R25, UR14, P3 ;  /* 0x0000000e19007c0c */ /* 0x000fe20009f02670 */
[----:B------:R-:W-:Y:S01]  /*38a0*/  BSSY B0, `(.L_x_56) ;  /* 0x0000008000007945 */ /* 0x000fe20003800000 */
[----:B------:R-:W-:-:S11]  /*38b0*/  ISETP.NE.AND P5, PT, R22, 0x1, PT ;  /* 0x000000011600780c */ /* 0x000fd60003fa5270 */
[----:B------:R-:W-:Y:S05]  /*38c0*/  @P0 BRA `(.L_x_57) ;  /* 0x0000000000140947 */ /* 0x000fea0003800000 */
[----:B------:R-:W-:-:S04]  /*38d0*/  IMAD R15, R25, UR17, R46 ;  /* 0x00000011190f7c24 */ /* 0x000fc8000f8e022e */
[----:B------:R-:W-:-:S06]  /*38e0*/  IMAD.WIDE.U32 R14, R15, 0x8, R26 ;  /* 0x000000080f0e7825 */ /* 0x000fcc00078e001a */
[----:B------:R-:W2:Y:S02]  /*38f0*/  LDG.E.64 R14, desc[UR12][R14.64] ;  /* 0x0000000c0e0e7981 */ /* 0x000ea4000c1e1b00 */
[----:B--2---:R-:W-:Y:S01]  /*3900*/  FADD.FTZ R10, R10, R14 ;  /* 0x0000000e0a0a7221 */ /* 0x004fe20000010000 */
[----:B------:R-:W-:-:S07]  /*3910*/  FADD.FTZ R11, R11, R15 ;  /* 0x0000000f0b0b7221 */ /* 0x000fce0000010000 */
.L_x_57:
[----:B------:R-:W-:Y:S05]  /*3920*/  BSYNC B0 ;  /* 0x0000000000007941 */ /* 0x000fea0003800000 */
.L_x_56:
[----:B------:R-:W-:Y:S05]  /*3930*/  @!P5 BRA `(.L_x_48) ;  /* 0x00000000003cd947 */ /* 0x000fea0003800000 */
[C---:B------:R-:W-:Y:S02]  /*3940*/  IADD3 R17, R25.reuse, 0x2, RZ ;  /* 0x0000000219117810 */ /* 0x040fe40007ffe0ff */
[----:B------:R-:W-:Y:S02]  /*3950*/  IADD3 R15, R25, 0x1, RZ ;  /* 0x00000001190f7810 */ /* 0x000fe40007ffe0ff */
[----:B------:R-:W-:Y:S02]  /*3960*/  ISETP.EQ.OR P0, PT, R17, UR14, P3 ;  /* 0x0000000e11007c0c */ /* 0x000fe40009f02670 */
[----:B------:R-:W-:Y:S02]  /*3970*/  ISETP.EQ.OR P5, PT, R15, UR14, P3 ;  /* 0x0000000e0f007c0c */ /* 0x000fe40009fa2670 */
[----:B------:R-:W-:-:S11]  /*3980*/  ISETP.EQ.OR P0, PT, R22, 0x2, P0 ;  /* 0x000000021600780c */ /* 0x000fd60000702670 */
[--C-:B------:R-:W-:Y:S02]  /*3990*/  @!P5 IMAD R15, R15, UR17, R46.reuse ;  /* 0x000000110f0fdc24 */ /* 0x100fe4000f8e022e */
[----:B------:R-:W-:Y:S02]  /*39a0*/  @!P0 IMAD R17, R17, UR17, R46 ;  /* 0x0000001111118c24 */ /* 0x000fe4000f8e022e */
        /* <DEDUP_REMOVED lines=8> */
.L_x_48:
[----:B------:R-:W1:Y:S01]  /*3a30*/  S2UR UR11, SR_CgaCtaId ;  /* 0x00000000000b79c3 */ /* 0x000e620000008800 */
[----:B------:R-:W-:Y:S01]  /*3a40*/  UMOV UR10, 0x400 ;  /* 0x00000400000a7882 */ /* 0x000fe20000000000 */
[----:B------:R-:W-:Y:S02]  /*3a50*/  SHF.R.U32.HI R16, RZ, 0x4, R55 ;  /* 0x00000004ff107819 */ /* 0x000fe40000011637 */
[C---:B------:R-:W-:Y:S02]  /*3a60*/  PRMT R18, R54.reuse, 0x7632, R18 ;  /* 0x0000763236127816 */ /* 0x040fe40000000012 */
[----:B------:R-:W-:Y:S02]  /*3a70*/  SHF.L.U32 R54, R54, 0x10, RZ ;  /* 0x0000001036367819 */ /* 0x000fe400000006ff */
[----:B------:R-:W2:Y:S01]  /*3a80*/  LDC R17, c[0x0][0x2ac] ;  /* 0x0000ab00ff117b82 */ /* 0x000ea20000000800 */
[----:B------:R-:W-:Y:S01]  /*3a90*/  SHF.L.U32 R18, R18, 0x10, RZ ;  /* 0x0000001012127819 */ /* 0x000fe200000006ff */
[----:B-1----:R-:W-:Y:S01]  /*3aa0*/  ULEA UR10, UR11, UR10, 0x18 ;  /* 0x0000000a0b0a7291 */ /* 0x002fe2000f8ec03f */
[----:B--2---:R-:W-:-:S08]  /*3ab0*/  IMAD R16, R17, UR14, R16 ;  /* 0x0000000e11107c24 */ /* 0x004fd0000f8e0210 */
[----:B------:R0:W-:Y:S01]  /*3ac0*/  @!P3 STS.64 [UR10+0x98], R10 ;  /* 0x0000980aff00b988 */ /* 0x0001e20008000a0a */
[----:B------:R-:W-:Y:S01]  /*3ad0*/  BAR.SYNC.DEFER_BLOCKING 0x0 ;  /* 0x0000000000007b1d */ /* 0x000fe20000010000 */
[C---:B------:R-:W-:Y:S02]  /*3ae0*/  IADD3 R17, R16.reuse, 0x40, RZ ;  /* 0x0000004010117810 */ /* 0x040fe40007ffe0ff */
[----:B------:R-:W-:Y:S02]  /*3af0*/  IADD3 R16, R16, 0x60, RZ ;  /* 0x0000006010107810 */ /* 0x000fe40007ffe0ff */
[C---:B0-----:R-:W-:Y:S02]  /*3b00*/  PRMT R10, R53.reuse, 0x7632, R10 ;  /* 0x00007632350a7816 */ /* 0x041fe4000000000a */
[----:B------:R-:W-:Y:S02]  /*3b10*/  SHF.L.U32 R53, R53, 0x10, RZ ;  /* 0x0000001035357819 */ /* 0x000fe400000006ff */
[----:B------:R-:W-:-:S02]  /*3b20*/  SHF.L.U32 R10, R10, 0x10, RZ ;  /* 0x000000100a0a7819 */ /* 0x000fc400000006ff */
[----:B------:R-:W-:Y:S01]  /*3b30*/  SHF.L.U32 R11, R52, 0x10, RZ ;  /* 0x00000010340b7819 */ /* 0x000fe200000006ff */
[----:B------:R-:W-:Y:S02]  /*3b40*/  FADD.FTZ R53, R53, -UR20 ;  /* 0x8000001435357e21 */ /* 0x000fe40008010000 */
[----:B------:R-:W-:Y:S02]  /*3b50*/  FADD.FTZ R10, R10, -UR20 ;  /* 0x800000140a0a7e21 */ /* 0x000fe40008010000 */
[----:B------:R-:W-:Y:S02]  /*3b60*/  FMUL.FTZ R53, R53, UR18 ;  /* 0x0000001235357c20 */ /* 0x000fe40008410000 */
[----:B------:R-:W-:Y:S01]  /*3b70*/  FMUL.FTZ R28, R10, UR18 ;  /* 0x000000120a1c7c20 */ /* 0x000fe20008410000 */
[----:B------:R-:W0:Y:S01]  /*3b80*/  LDS.64 R14, [UR10+0x98] ;  /* 0x0000980aff0e7984 */ /* 0x000e220008000a00 */
[----:B------:R-:W-:Y:S02]  /*3b90*/  ULDC.64 UR10, c[0x0][0x290] ;  /* 0x0000a400000a7ab9 */ /* 0x000fe40000000a00 */
[----:B------:R-:W-:-:S02]  /*3ba0*/  ISETP.GE.U32.AND P3, PT, R16, UR10, PT ;  /* 0x0000000a10007c0c */ /* 0x000fc4000bf66070 */
[----:B------:R-:W-:Y:S02]  /*3bb0*/  SHF.R.S32.HI R16, RZ, 0x1f, R16 ;  /* 0x0000001fff107819 */ /* 0x000fe40000011410 */
[----:B------:R-:W-:Y:S01]  /*3bc0*/  ISETP.GE.U32.AND P0, PT, R17, UR10, PT ;  /* 0x0000000a11007c0c */ /* 0x000fe2000bf06070 */
[----:B------:R-:W-:Y:S01]  /*3bd0*/  ULDC UR10, c[0x0][0x2bc] ;  /* 0x0000af00000a7ab9 */ /* 0x000fe20000000800 */
[----:B------:R-:W-:Y:S02]  /*3be0*/  SHF.R.S32.HI R17, RZ, 0x1f, R17 ;  /* 0x0000001fff117819 */ /* 0x000fe40000011411 */
[----:B------:R-:W-:Y:S02]  /*3bf0*/  ISETP.GE.AND.EX P3, PT, R16, UR11, PT, P3 ;  /* 0x0000000b10007c0c */ /* 0x000fe4000bf66330 */
[----:B------:R-:W-:Y:S01]  /*3c00*/  ISETP.GE.AND.EX P0, PT, R17, UR11, PT, P0 ;  /* 0x0000000b11007c0c */ /* 0x000fe2000bf06300 */
[----:B0-----:R-:W-:Y:S01]  /*3c10*/  FMUL.FTZ R16, R14, UR10 ;  /* 0x0000000a0e107c20 */ /* 0x001fe20008410000 */
[----:B------:R-:W-:Y:S01]  /*3c20*/  PRMT R14, R52, 0x7632, R14 ;  /* 0x00007632340e7816 */ /* 0x000fe2000000000e */
[----:B------:R-:W-:-:S03]  /*3c30*/  FMUL.FTZ R17, R15, UR10 ;  /* 0x0000000a0f117c20 */ /* 0x000fc60008410000 */
        /* <DEDUP_REMOVED lines=20> */
.L_x_58:
[----:B------:R-:W-:Y:S04]  /*3d80*/  BSSY B0, `(.L_x_59) ;  /* 0x0000014000007945 */ /* 0x000fe80003800000 */
[----:B------:R-:W-:Y:S05]  /*3d90*/  @!P1 BRA `(.L_x_60) ;  /* 0x0000000000489947 */ /* 0x000fea0003800000 */
[C-C-:B------:R-:W-:Y:S01]  /*3da0*/  FFMA.FTZ R10, R16.reuse, R53, R17.reuse ;  /* 0x00000035100a7223 */ /* 0x140fe20000010011 */
[----:B------:R-:W-:Y:S01]  /*3db0*/  ULDC.64 UR10, c[0x0][0x288] ;  /* 0x0000a200000a7ab9 */ /* 0x000fe20000000a00 */
[----:B------:R-:W-:Y:S01]  /*3dc0*/  FFMA.FTZ R19, R16, R28, R17 ;  /* 0x0000001c10137223 */ /* 0x000fe20000010011 */
[----:B------:R-:W-:Y:S02]  /*3dd0*/  IMAD R23, R43, UR10, RZ ;  /* 0x0000000a2b177c24 */ /* 0x000fe4000f8e02ff */
[----:B------:R-:W-:Y:S01]  /*3de0*/  FFMA.FTZ R15, R11, R6, -R10 ;  /* 0x000000060b0f7223 */ /* 0x000fe2000001080a */
[----:B------:R-:W-:Y:S01]  /*3df0*/  MOV R10, R58 ;  /* 0x0000003a000a7202 */ /* 0x000fe20000000f00 */
[----:B------:R-:W-:Y:S01]  /*3e00*/  FFMA.FTZ R19, R14, R7, -R19 ;  /* 0x000000070e137223 */ /* 0x000fe20000010813 */
[----:B------:R-:W-:Y:S01]  /*3e10*/  MOV R11, R61 ;  /* 0x0000003d000b7202 */ /* 0x000fe20000000f00 */
[C---:B------:R-:W-:Y:S02]  /*3e20*/  IMAD R23, R44.reuse, UR11, R23 ;  /* 0x0000000b2c177c24 */ /* 0x040fe4000f8e0217 */
[----:B------:R-:W-:Y:S01]  /*3e30*/  FMUL.FTZ R22, R15, UR18 ;  /* 0x000000120f167c20 */ /* 0x000fe20008410000 */
[----:B------:R-:W-:Y:S01]  /*3e40*/  FMUL.FTZ R19, R19, UR18 ;  /* 0x0000001213137c20 */ /* 0x000fe20008410000 */
[----:B------:R-:W-:Y:S01]  /*3e50*/  IMAD.WIDE.U32 R10, R44, UR10, R10 ;  /* 0x0000000a2c0a7c25 */ /* 0x000fe2000f8e000a */
[----:B------:R-:W-:-:S03]  /*3e60*/  ULDC.64 UR10, c[0x0][0x210] ;  /* 0x00008400000a7ab9 */ /* 0x000fc60000000a00 */
[----:B------:R-:W-:Y:S02]  /*3e70*/  F2FP.BF16.F32.PACK_AB R19, R19, R22 ;  /* 0x000000161313723e */ /* 0x000fe400000010ff */
[----:B------:R-:W-:Y:S02]  /*3e80*/  LEA R14, P5, R10, UR10, 0x1 ;  /* 0x0000000a0a0e7c11 */ /* 0x000fe4000f8a08ff */
[----:B------:R-:W-:-:S04]  /*3e90*/  IADD3 R23, R11, R23, RZ ;  /* 0x000000170b177210 */ /* 0x000fc80007ffe0ff */
[----:B------:R-:W-:-:S05]  /*3ea0*/  LEA.HI.X R15, R10, UR11, R23, 0x1, P5 ;  /* 0x0000000b0a0f7c11 */ /* 0x000fca000a8f0c17 */
[----:B------:R0:W-:Y:S02]  /*3eb0*/  STG.E desc[UR12][R14.64], R19 ;  /* 0x000000130e007986 */ /* 0x0001e4000c10190c */
.L_x_60:
[----:B------:R-:W-:Y:S05]  /*3ec0*/  BSYNC B0 ;  /* 0x0000000000007941 */ /* 0x000fea0003800000 */
.L_x_59:
[----:B------:R-:W-:Y:S01]  /*3ed0*/  FADD.FTZ R54, R54, -UR20 ;  /* 0x8000001436367e21 */ /* 0x000fe20008010000 */
[----:B------:R-:W-:Y:S01]  /*3ee0*/  FADD.FTZ R18, R18, -UR20 ;  /* 0x8000001412127e21 */ /* 0x000fe20008010000 */
[----:B------:R-:W-:Y:S02]  /*3ef0*/  SHF.L.U32 R51, R51, 0x10, RZ ;  /* 0x0000001033337819 */ /* 0x000fe400000006ff */
[----:B------:R-:W-:Y:S01]  /*3f00*/  SHF.L.U32 R4, R4, 0x10, RZ ;  /* 0x0000001004047819 */ /* 0x000fe200000006ff */
[----:B------:R-:W-:Y:S01]  /*3f10*/  FMUL.FTZ R27, R54, UR18 ;  /* 0x00000012361b7c20 */ /* 0x000fe20008410000 */
[----:B------:R-:W-:Y:S01]  /*3f20*/  FMUL.FTZ R26, R18, UR18 ;  /* 0x00000012121a7c20 */ /* 0x000fe20008410000 */
[----:B------:R-:W-:Y:S06]  /*3f30*/  @!P4 BRA `(.L_x_61) ;  /* 0x000000000048c947 */ /* 0x000fec0003800000 */
[----:B------:R-:W-:Y:S01]  /*3f40*/  FFMA.FTZ R10, R27, R6, R8 ;  /* 0x000000061b0a7223 */ /* 0x000fe20000010008 */
[----:B------:R-:W-:-:S03]  /*3f50*/  FFMA.FTZ R11, R26, R7, R9 ;  /* 0x000000071a0b7223 */ /* 0x000fc60000010009 */
[----:B0-----:R-:W-:Y:S01]  /*3f60*/  FMUL.FTZ R14, R10, -1.4426950216293334961 ;  /* 0xbfb8aa3b0a0e7820 */ /* 0x001fe20000410000 */
        /* <DEDUP_REMOVED lines=15> */
.L_x_61:
        /* <DEDUP_REMOVED lines=8> */
[----:B0-----:R-:W-:Y:S01]  /*40e0*/  IMAD R15, R41, UR10, RZ ;  /* 0x0000000a290f7c24 */ /* 0x001fe2000f8e02ff */
[----:B------:R-:W-:Y:S01]  /*40f0*/  MOV R11, R61 ;  /* 0x0000003d000b7202 */ /* 0x000fe20000000f00 */
[----:B------:R-:W-:Y:S01]  /*4100*/  FMUL.FTZ R51, R51, UR18 ;  /* 0x0000001233337c20 */ /* 0x000fe20008410000 */
[----:B------:R-:W-:Y:S01]  /*4110*/  FMUL.FTZ R4, R4, UR18 ;  /* 0x0000001204047c20 */ /* 0x000fe20008410000 */
[----:B------:R-:W-:-:S02]  /*4120*/  IMAD R15, R42, UR11, R15 ;  /* 0x0000000b2a0f7c24 */ /* 0x000fc4000f8e020f */
[----:B------:R-:W-:Y:S01]  /*4130*/  IMAD.WIDE.U32 R10, R42, UR10, R10 ;  /* 0x0000000a2a0a7c25 */ /* 0x000fe2000f8e000a */
[----:B------:R-:W-:Y:S02]  /*4140*/  ULDC.64 UR10, c[0x0][0x210] ;  /* 0x00008400000a7ab9 */ /* 0x000fe40000000a00 */
[----:B------:R-:W-:Y:S02]  /*4150*/  LEA R14, P5, R10, UR10, 0x1 ;  /* 0x0000000a0a0e7c11 */ /* 0x000fe4000f8a08ff */
[----:B------:R-:W-:Y:S02]  /*4160*/  IADD3 R15, R11, R15, RZ ;  /* 0x0000000f0b0f7210 */ /* 0x000fe40007ffe0ff */
[----:B------:R-:W-:Y:S02]  /*4170*/  F2FP.BF16.F32.PACK_AB R11, R4, R51 ;  /* 0x00000033040b723e */ /* 0x000fe400000010ff */
[----:B------:R-:W-:-:S05]  /*4180*/  LEA.HI.X R15, R10, UR11, R15, 0x1, P5 ;  /* 0x0000000b0a0f7c11 */ /* 0x000fca000a8f0c0f */
[----:B------:R1:W-:Y:S02]  /*4190*/  STG.E desc[UR12][R14.64], R11 ;  /* 0x0000000b0e007986 */ /* 0x0003e4000c10190c */
.L_x_63:
[----:B------:R-:W-:Y:S05]  /*41a0*/  BSYNC B0 ;  /* 0x0000000000007941 */ /* 0x000fea0003800000 */
.L_x_62:
[----:B------:R-:W-:Y:S02]  /*41b0*/  SHF.L.U32 R49, R49, 0x10, RZ ;  /* 0x0000001031317819 */ /* 0x000fe400000006ff */
[----:B------:R-:W-:Y:S02]  /*41c0*/  SHF.L.U32 R21, R21, 0x10, RZ ;  /* 0x0000001015157819 */ /* 0x000fe400000006ff */
[----:B-1----:R-:W-:Y:S01]  /*41d0*/  SHF.L.U32 R11, R48, 0x10, RZ ;  /* 0x00000010300b7819 */ /* 0x002fe200000006ff */
[----:B------:R-:W-:Y:S01]  /*41e0*/  FADD.FTZ R49, R49, -UR20 ;  /* 0x8000001431317e21 */ /* 0x000fe20008010000 */
[----:B------:R-:W-:Y:S01]  /*41f0*/  ISETP.LT.U32.AND P0, PT, R55, 0x200, !P0 ;  /* 0x000002003700780c */ /* 0x000fe20004701070 */
[----:B------:R-:W-:Y:S01]  /*4200*/  FADD.FTZ R21, R21, -UR20 ;  /* 0x8000001415157e21 */ /* 0x000fe20008010000 */
[----:B------:R-:W-:Y:S01]  /*4210*/  ISETP.LT.U32.AND P3, PT, R55, 0x200, !P3 ;  /* 0x000002003700780c */ /* 0x000fe20005f61070 */
[----:B------:R-:W-:Y:S01]  /*4220*/  FMUL.FTZ R49, R49, UR18 ;  /* 0x0000001231317c20 */ /* 0x000fe20008410000 */
[----:B------:R-:W-:Y:S01]  /*4230*/  SHF.L.U32 R20, R20, 0x10, RZ ;  /* 0x0000001014147819 */ /* 0x000fe200000006ff */
[----:B------:R-:W-:Y:S01]  /*4240*/  FMUL.FTZ R22, R21, UR18 ;  /* 0x0000001215167c20 */ /* 0x000fe20008410000 */
[----:B------:R-:W-:-:S02]  /*4250*/  SHF.L.U32 R50, R50, 0x10, RZ ;  /* 0x0000001032327819 */ /* 0x000fc400000006ff */
[----:B------:R-:W-:Y:S01]  /*4260*/  SHF.L.U32 R12, R12, 0x10, RZ ;  /* 0x000000100c0c7819 */ /* 0x000fe200000006ff */
        /* <DEDUP_REMOVED lines=19> */
.L_x_64:
[----:B------:R-:W-:Y:S04]  /*43a0*/  BSSY B0, `(.L_x_65) ;  /* 0x0000014000007945 */ /* 0x000fe80003800000 */
[----:B------:R-:W-:Y:S05]  /*43b0*/  @!P0 BRA `(.L_x_66) ;  /* 0x0000000000488947 */ /* 0x000fea0003800000 */
[C-C-:B------:R-:W-:Y:S01]  /*43c0*/  FFMA.FTZ R4, R16.reuse, R49, R17.reuse ;  /* 0x0000003110047223 */ /* 0x140fe20000010011 */
[----:B------:R-:W-:Y:S01]  /*43d0*/  ULDC.64 UR10, c[0x0][0x288] ;  /* 0x0000a200000a7ab9 */ /* 0x000fe20000000a00 */
[----:B------:R-:W-:Y:S01]  /*43e0*/  MOV R10, R58 ;  /* 0x0000003a000a7202 */ /* 0x000fe20000000f00 */
[----:B0-----:R-:W-:Y:S01]  /*43f0*/  FFMA.FTZ R15, R16, R22, R17 ;  /* 0x00000016100f7223 */ /* 0x001fe20000010011 */
[----:B------:R-:W-:Y:S01]  /*4400*/  FFMA.FTZ R4, R11, R6, -R4 ;  /* 0x000000060b047223 */ /* 0x000fe20000010804 */
[----:B------:R-:W-:Y:S01]  /*4410*/  MOV R11, R61 ;  /* 0x0000003d000b7202 */ /* 0x000fe20000000f00 */
[----:B------:R-:W-:Y:S02]  /*4420*/  IMAD R19, R3, UR10, RZ ;  /* 0x0000000a03137c24 */ /* 0x000fe4000f8e02ff */
[----:B------:R-:W-:Y:S01]  /*4430*/  FFMA.FTZ R15, R20, R7, -R15 ;  /* 0x00000007140f7223 */ /* 0x000fe2000001080f */
[----:B------:R-:W-:-:S04]  /*4440*/  IMAD.WIDE.U32 R10, R40, UR10, R10 ;  /* 0x0000000a280a7c25 */ /* 0x000fc8000f8e000a */
[----:B------:R-:W-:Y:S01]  /*4450*/  IMAD R21, R40, UR11, R19 ;  /* 0x0000000b28157c24 */ /* 0x000fe2000f8e0213 */
[----:B------:R-:W-:Y:S01]  /*4460*/  ULDC.64 UR10, c[0x0][0x210] ;  /* 0x00008400000a7ab9 */ /* 0x000fe20000000a00 */
[----:B------:R-:W-:Y:S01]  /*4470*/  FMUL.FTZ R19, R4, UR18 ;  /* 0x0000001204137c20 */ /* 0x000fe20008410000 */
[----:B------:R-:W-:Y:S01]  /*4480*/  FMUL.FTZ R4, R15, UR18 ;  /* 0x000000120f047c20 */ /* 0x000fe20008410000 */
[----:B------:R-:W-:Y:S02]  /*4490*/  LEA R14, P0, R10, UR10, 0x1 ;  /* 0x0000000a0a0e7c11 */ /* 0x000fe4000f8008ff */
[----:B------:R-:W-:Y:S02]  /*44a0*/  IADD3 R21, R11, R21, RZ ;  /* 0x000000150b157210 */ /* 0x000fe40007ffe0ff */
[----:B------:R-:W-:Y:S02]  /*44b0*/  F2FP.BF16.F32.PACK_AB R11, R4, R19 ;  /* 0x00000013040b723e */ /* 0x000fe400000010ff */
[----:B------:R-:W-:-:S05]  /*44c0*/  LEA.HI.X R15, R10, UR11, R21, 0x1, P0 ;  /* 0x0000000b0a0f7c11 */ /* 0x000fca00080f0c15 */
[----:B------:R1:W-:Y:S02]  /*44d0*/  STG.E desc[UR12][R14.64], R11 ;  /* 0x0000000b0e007986 */ /* 0x0003e4000c10190c */
.L_x_66:
[----:B------:R-:W-:Y:S05]  /*44e0*/  BSYNC B0 ;  /* 0x0000000000007941 */ /* 0x000fea0003800000 */
.L_x_65:
        /* <DEDUP_REMOVED lines=9> */
[----:B------:R-:W-:Y:S01]  /*4580*/  FMUL.FTZ R10, R8, -1.4426950216293334961 ;  /* 0xbfb8aa3b080a7820 */ /* 0x000fe20000410000 */
[----:B------:R-:W-:-:S05]  /*4590*/  FMUL.FTZ R13, R9, -1.4426950216293334961 ;  /* 0xbfb8aa3b090d7820 */ /* 0x000fca0000410000 */
[----:B------:R-:W1:Y:S08]  /*45a0*/  MUFU.EX2 R10, R10 ;  /* 0x0000000a000a7308 */ /* 0x000e700000000800 */
[----:B------:R-:W0:Y:S01]  /*45b0*/  MUFU.EX2 R13, R13 ;  /* 0x0000000d000d7308 */ /* 0x000e220000000800 */
[----:B-1----:R-:W-:-:S07]  /*45c0*/  FADD.FTZ R11, R10, 1 ;  /* 0x3f8000000a0b7421 */ /* 0x002fce0000010000 */
[----:B------:R-:W1:Y:S01]  /*45d0*/  MUFU.RCP R12, R11 ;  /* 0x0000000b000c7308 */ /* 0x000e620000001000 */
[----:B0-----:R-:W-:-:S07]  /*45e0*/  FADD.FTZ R14, R13, 1 ;  /* 0x3f8000000d0e7421 */ /* 0x001fce0000010000 */
[----:B------:R-:W0:Y:S01]  /*45f0*/  MUFU.RCP R15, R14 ;  /* 0x0000000e000f7308 */ /* 0x000e220000001000 */
[----:B-1----:R-:W-:Y:S01]  /*4600*/  FADD.FTZ R19, -R12, 1 ;  /* 0x3f8000000c137421 */ /* 0x002fe20000010100 */
[----:B------:R-:W-:-:S03]  /*4610*/  FMUL.FTZ R47, R47, R12 ;  /* 0x0000000c2f2f7220 */ /* 0x000fc60000410000 */
[----:B------:R-:W-:Y:S01]  /*4620*/  FFMA.FTZ R8, R8, R19, 1 ;  /* 0x3f80000008087423 */ /* 0x000fe20000010013 */
[----:B0-----:R-:W-:Y:S01]  /*4630*/  FADD.FTZ R18, -R15, 1 ;  /* 0x3f8000000f127421 */ /* 0x001fe20000010100 */
[----:B------:R-:W-:Y:S02]  /*4640*/  FMUL.FTZ R4, R4, R15 ;  /* 0x0000000f04047220 */ /* 0x000fe40000410000 */
[----:B------:R-:W-:Y:S01]  /*4650*/  FMUL.FTZ R47, R47, R8 ;  /* 0x000000082f2f7220 */ /* 0x000fe20000410000 */
[----:B------:R-:W-:-:S04]  /*4660*/  FFMA.FTZ R9, R9, R18, 1 ;  /* 0x3f80000009097423 */ /* 0x000fc80000010012 */
[----:B------:R-:W-:-:S07]  /*4670*/  FMUL.FTZ R4, R4, R9 ;  /* 0x0000000904047220 */ /* 0x000fce0000410000 */
.L_x_67:
[----:B------:R-:W-:Y:S04]  /*4680*/  BSSY B0, `(.L_x_68) ;  /* 0x0000013000007945 */ /* 0x000fe80003800000 */
[----:B------:R-:W-:Y:S05]  /*4690*/  @!P3 BRA `(.L_x_69) ;  /* 0x000000000044b947 */ /* 0x000fea0003800000 */
[C-C-:B------:R-:W-:Y:S01]  /*46a0*/  FFMA.FTZ R8, R16.reuse, R21, R17.reuse ;  /* 0x0000001510087223 */ /* 0x140fe20000010011 */
[----:B------:R-:W-:Y:S01]  /*46b0*/  ULDC.64 UR10, c[0x0][0x288] ;  /* 0x0000a200000a7ab9 */ /* 0x000fe20000000a00 */
[----:B------:R-:W-:Y:S01]  /*46c0*/  FFMA.FTZ R17, R16, R20, R17 ;  /* 0x0000001410117223 */ /* 0x000fe20000010011 */
[----:B------:R-:W-:Y:S01]  /*46d0*/  MOV R59, R61 ;  /* 0x0000003d003b7202 */ /* 0x000fe20000000f00 */
[----:B------:R-:W-:Y:S02]  /*46e0*/  IMAD R9, R5, UR10, RZ ;  /* 0x0000000a05097c24 */ /* 0x000fe4000f8e02ff */
[----:B------:R-:W-:Y:S01]  /*46f0*/  FFMA.FTZ R8, R47, R6, -R8 ;  /* 0x000000062f087223 */ /* 0x000fe20000010808 */
[----:B------:R-:W-:Y:S01]  /*4700*/  FFMA.FTZ R17, R4, R7, -R17 ;  /* 0x0000000704117223 */ /* 0x000fe20000010811 */
[----:B------:R-:W-:-:S04]  /*4710*/  IMAD.WIDE.U32 R58, R0, UR10, R58 ;  /* 0x0000000a003a7c25 */ /* 0x000fc8000f8e003a */
[----:B------:R-:W-:Y:S01]  /*4720*/  FMUL.FTZ R8, R8, UR18 ;  /* 0x0000001208087c20 */ /* 0x000fe20008410000 */
[----:B------:R-:W-:Y:S01]  /*4730*/  IMAD R7, R0, UR11, R9 ;  /* 0x0000000b00077c24 */ /* 0x000fe2000f8e0209 */
[----:B------:R-:W-:Y:S01]  /*4740*/  ULDC.64 UR10, c[0x0][0x210] ;  /* 0x00008400000a7ab9 */ /* 0x000fe20000000a00 */
[----:B------:R-:W-:Y:S01]  /*4750*/  FMUL.FTZ R9, R17, UR18 ;  /* 0x0000001211097c20 */ /* 0x000fe20008410000 */
[C---:B------:R-:W-:Y:S02]  /*4760*/  LEA R6, P0, R58.reuse, UR10, 0x1 ;  /* 0x0000000a3a067c11 */ /* 0x040fe4000f8008ff */
[----:B------:R-:W-:Y:S02]  /*4770*/  IADD3 R7, R59, R7, RZ ;  /* 0x000000073b077210 */ /* 0x000fe40007ffe0ff */
[----:B------:R-:W-:Y:S02]  /*4780*/  F2FP.BF16.F32.PACK_AB R9, R9, R8 ;  /* 0x000000080909723e */ /* 0x000fe400000010ff */
[----:B------:R-:W-:-:S05]  /*4790*/  LEA.HI.X R7, R58, UR11, R7, 0x1, P0 ;  /* 0x0000000b3a077c11 */ /* 0x000fca00080f0c07 */
[----:B------:R2:W-:Y:S02]  /*47a0*/  STG.E desc[UR12][R6.64], R9 ;  /* 0x0000000906007986 */ /* 0x0005e4000c10190c */
.L_x_69:
[----:B------:R-:W-:Y:S05]  /*47b0*/  BSYNC B0 ;  /* 0x0000000000007941 */ /* 0x000fea0003800000 */
.L_x_68:
[----:B------:R-:W-:Y:S02]  /*47c0*/  UIADD3 UR15, UR17, UR15, URZ ;  /* 0x0000000f110f7290 */ /* 0x000fe4000fffe03f */
[----:B------:R-:W-:Y:S02]  /*47d0*/  UIADD3 UR4, UR4, 0x1, URZ ;  /* 0x0000000104047890 */ /* 0x000fe4000fffe03f */
[----:B------:R-:W-:-:S06]  /*47e0*/  UISETP.GE.AND UP0, UPT, UR15, UR5, UPT ;  /* 0x000000050f00728c */ /* 0x000fcc000bf06270 */
[----:B------:R-:W-:-:S13]  /*47f0*/  PLOP3.LUT P0, PT, PT, PT, UP0, 0x80, 0x0 ;  /* 0x000000000000781c */ /* 0x000fda0003f0f008 */
[----:B------:R-:W-:Y:S05]  /*4800*/  @!P0 BRA `(.L_x_70) ;  /* 0xffffffb800d08947 */ /* 0x000fea000383ffff */
.L_x_35:
[----:B------:R-:W3:Y:S01]  /*4810*/  LDC R4, c[0x0][0xc] ;  /* 0x00000300ff047b82 */ /* 0x000ee20000000800 */
[----:B------:R-:W-:Y:S01]  /*4820*/  ISETP.NE.AND P2, PT, R55, RZ, PT ;  /* 0x000000ff3700720c */ /* 0x000fe20003f45270 */
[----:B------:R-:W-:Y:S06]  /*4830*/  BSSY B0, `(.L_x_71) ;  /* 0x0000015000007945 */ /* 0x000fec0003800000 */
[----:B--2---:R-:W2:Y:S08]  /*4840*/  LDC R7, c[0x0][0x10] ;  /* 0x00000400ff077b82 */ /* 0x004eb00000000800 */
[----:B------:R-:W4:Y:S01]  /*4850*/  LDC.64 R2, c[0x0][0x258] ;  /* 0x00009600ff027b82 */ /* 0x000f220000000a00 */
[----:B---3--:R-:W-:-:S02]  /*4860*/  IADD3 R0, R4, -0x1, RZ ;  /* 0xffffffff04007810 */ /* 0x008fc40007ffe0ff */
[----:B------:R-:W-:Y:S02]  /*4870*/  ISETP.NE.AND P1, PT, R4, 0x1, PT ;  /* 0x000000010400780c */ /* 0x000fe40003f25270 */
[----:B------:R-:W-:Y:S02]  /*4880*/  ISETP.NE.AND P0, PT, R0, UR14, PT ;  /* 0x0000000e00007c0c */ /* 0x000fe4000bf05270 */
[C---:B--2---:R-:W-:Y:S02]  /*4890*/  IADD3 R5, R7.reuse, -0x1, RZ ;  /* 0xffffffff07057810 */ /* 0x044fe40007ffe0ff */
[----:B------:R-:W-:Y:S02]  /*48a0*/  SHF.L.U32 R0, R7, 0x1, RZ ;  /* 0x0000000107007819 */ /* 0x000fe400000006ff */
[----:B------:R-:W-:Y:S02]  /*48b0*/  ISETP.NE.OR P0, PT, R46, R5, P0 ;  /* 0x000000052e00720c */ /* 0x000fe40000705670 */
[----:B------:R-:W-:-:S05]  /*48c0*/  SEL R5, R0, RZ, P1 ;  /* 0x000000ff00057207 */ /* 0x000fca0000800000 */
[----:B----4-:R-:W-:Y:S01]  /*48d0*/  IMAD.WIDE.U32 R2, R5, 0x4, R2 ;  /* 0x0000000405027825 */ /* 0x010fe200078e0002 */
[----:B------:R-:W-:Y:S06]  /*48e0*/  @P2 BRA `(.L_x_72) ;  /* 0x0000000000242947 */ /* 0x000fec0003800000 */
[----:B------:R-:W2:Y:S01]  /*48f0*/  S2R R0, SR_LANEID ;  /* 0x0000000000007919 */ /* 0x000ea20000000000 */
[----:B------:R-:W-:Y:S02]  /*4900*/  VOTEU.ANY UR4, UPT, PT ;  /* 0x0000000000047886 */ /* 0x000fe400038e0100 */
[----:B------:R-:W-:Y:S02]  /*4910*/  UFLO.U32 UR5, UR4 ;  /* 0x00000004000572bd */ /* 0x000fe400080e0000 */
[----:B------:R-:W3:Y:S04]  /*4920*/  POPC R5, UR4 ;  /* 0x0000000400057d09 */ /* 0x000ee80008000000 */
[----:B--2---:R-:W-:-:S13]  /*4930*/  ISETP.EQ.U32.AND P1, PT, R0, UR5, PT ;  /* 0x0000000500007c0c */ /* 0x004fda000bf22070 */
[----:B------:R-:W-:Y:S06]  /*4940*/  @P1 MEMBAR.ALL.GPU ;  /* 0x0000000000001992 */ /* 0x000fec000000a000 */
[----:B------:R-:W-:-:S00]  /*4950*/  @P1 ERRBAR ;  /* 0x00000000000019ab */ /* 0x000fc00000000000 */
[----:B------:R-:W-:Y:S06]  /*4960*/  @P1 CGAERRBAR ;  /* 0x00000000000015ab */ /* 0x000fec0000000000 */
[----:B---3--:R2:W-:Y:S02]  /*4970*/  @P1 REDG.E.ADD.S32.STRONG.GPU desc[UR12][R2.64], R5 ;  /* 0x000000050200198e */ /* 0x0085e4000c10e38c */
.L_x_72:
[----:B------:R-:W-:Y:S05]  /*4980*/  BSYNC B0 ;  /* 0x0000000000007941 */ /* 0x000fea0003800000 */
.L_x_71:
[----:B------:R-:W-:Y:S05]  /*4990*/  @P0 EXIT ;  /* 0x000000000000094d */ /* 0x000fea0003800000 */
[----:B------:R-:W-:Y:S05]  /*49a0*/  @P2 BRA `(.L_x_73) ;  /* 0x0000000000202947 */ /* 0x000fea0003800000 */
[----:B------:R-:W-:-:S05]  /*49b0*/  IMAD R0, R4, R7, RZ ;  /* 0x0000000704007224 */ /* 0x000fca00078e02ff */
[----:B------:R-:W-:-:S13]  /*49c0*/  ISETP.NE.AND P0, PT, R0, -0x1, PT ;  /* 0xffffffff0000780c */ /* 0x000fda0003f05270 */
[----:B------:R-:W-:Y:S05]  /*49d0*/  @!P0 BRA `(.L_x_73) ;  /* 0x0000000000148947 */ /* 0x000fea0003800000 */
.L_x_74:
[----:B--2---:R-:W2:Y:S04]  /*49e0*/  LDG.E.STRONG.GPU R5, desc[UR12][R2.64] ;  /* 0x0000000c02057981 */ /* 0x004ea8000c1ef900 */
[----:B--2---:R-:W-:Y:S01]  /*49f0*/  CCTL.IVALL ;  /* 0x00000000ff00798f */ /* 0x004fe20002000000 */
[----:B------:R-:W-:Y:S05]  /*4a00*/  YIELD ;  /* 0x0000000000007946 */ /* 0x000fea0003800000 */
[----:B------:R-:W-:-:S13]  /*4a10*/  ISETP.NE.AND P0, PT, R5, R0, PT ;  /* 0x000000000500720c */ /* 0x000fda0003f05270 */
[----:B------:R-:W-:Y:S05]  /*4a20*/  @P0 BRA `(.L_x_74) ;  /* 0xfffffffc00ec0947 */ /* 0x000fea000383ffff */
.L_x_73:
[----:B------:R-:W-:Y:S05]  /*4a30*/  WARPSYNC.ALL ;  /* 0x0000000000007948 */ /* 0x000fea0003800000 */
[----:B------:R-:W3:Y:S08]  /*4a40*/  LDC.64 R22, c[0x0][0x288] ;  /* 0x0000a200ff167b82 */ /* 0x000ef00000000a00 */
[----:B------:R-:W-:Y:S01]  /*4a50*/  BAR.SYNC.DEFER_BLOCKING 0x0 ;  /* 0x0000000000007b1d */ /* 0x000fe20000010000 */
[----:B---3--:R-:W-:-:S04]  /*4a60*/  LEA.HI R0, P0, R23, R22, RZ, 0x1 ;  /* 0x0000001617007211 */ /* 0x008fc800078108ff */
[----:B--2---:R-:W-:-:S04]  /*4a70*/  IADD3.X R3, RZ, R23, RZ, P0, !PT ;  /* 0x00000017ff037210 */ /* 0x004fc800007fe4ff */
[----:B------:R-:W-:Y:S02]  /*4a80*/  SHF.R.S64 R24, R0, 0x1, R3 ;  /* 0x0000000100187819 */ /* 0x000fe40000001003 */
[----:B------:R-:W-:Y:S02]  /*4a90*/  SHF.R.S32.HI R0, RZ, 0x1f, R55 ;  /* 0x0000001fff007819 */ /* 0x000fe40000011437 */
[----:B------:R-:W-:Y:S02]  /*4aa0*/  SHF.R.S32.HI R25, RZ, 0x1, R3 ;  /* 0x00000001ff197819 */ /* 0x000fe40000011403 */
[----:B------:R-:W-:-:S04]  /*4ab0*/  ISETP.GT.U32.AND P0, PT, R24, R55, PT ;  /* 0x000000371800720c */ /* 0x000fc80003f04070 */
[----:B------:R-:W-:-:S13]  /*4ac0*/  ISETP.GT.AND.EX P0, PT, R25, R0, PT, P0 ;  /* 0x000000001900720c */ /* 0x000fda0003f04300 */
[----:B------:R-:W-:Y:S05]  /*4ad0*/  @!P0 EXIT ;  /* 0x000000000000894d */ /* 0x000fea0003800000 */
[C---:B------:R-:W-:Y:S01]  /*4ae0*/  IMAD.WIDE.U32 R2, R22.reuse, 0x3, RZ ;  /* 0x0000000316027825 */ /* 0x040fe200078e00ff */
[----:B------:R-:W-:Y:S01]  /*4af0*/  LEA R5, R23, R23, 0x1 ;  /* 0x0000001717057211 */ /* 0x000fe200078e08ff */
[----:B01----:R-:W0:Y:S01]  /*4b00*/  LDC.64 R14, c[0x0][0x218] ;  /* 0x00008600ff0e7b82 */ /* 0x003e220000000a00 */
        /* <DEDUP_REMOVED lines=10> */
.L_x_75:
        /* <DEDUP_REMOVED lines=23> */
.L_x_76:
        /* <DEDUP_REMOVED lines=14> */
.L_x_3297:


//--------------------- .text._Z35group_norm_nhwc_bwd_one_pass_kernelI11Bf16IOFp32WLi256ELi32ELi512EEv26Group_norm_nhwc_bwd_params --------------------------
	.section	.text._Z35group_norm_nhwc_bwd_one_pass_kernelI11Bf16IOFp32WLi256ELi32ELi512EEv26Group_norm_nhwc_bwd_params,"ax",@progbits
	.align	128
        .global         _Z35group_norm_nhwc_bwd_one_pass_kernelI11Bf16IOFp32WLi256ELi32ELi512EEv26Group_norm_nhwc_bwd_params
        .type           _Z35group_norm_nhwc_bwd_one_pass_kernelI11Bf16IOFp32WLi256ELi32ELi512EEv26Group_norm_nhwc_bwd_params,@function
        .size           _Z35group_norm_nhwc_bwd_one_pass_kernelI11Bf16IOFp32WLi256ELi32ELi512EEv26Group_norm_nhwc_bwd_params,(.L_x_3298 - _Z35group_norm_nhwc_bwd_one_pass_kernelI11Bf16IOFp32WLi256ELi32ELi512EEv26Group_norm_nhwc_bwd_params)
        .other          _Z35group_norm_nhwc_bwd_one_pass_kernelI11Bf16IOFp32WLi256ELi32ELi512EEv26Group_norm_nhwc_bwd_params,@"STO_CUDA_ENTRY STV_DEFAULT"
_Z35group_norm_nhwc_bwd_one_pass_kernelI11Bf16IOFp32WLi256ELi32ELi512EEv26Group_norm_nhwc_bwd_params:
.text._Z35group_norm_nhwc_bwd_one_pass_kernelI11Bf16IOFp32WLi256ELi32ELi512EEv26Group_norm_nhwc_bwd_params:
        /* <DEDUP_REMOVED lines=12> */
[--C-:B------:R-:W-:Y:S01]  /*00c0*/  SHF.R.U32.HI R2, RZ, 0x4, R5.reuse ;  /* 0x00000004ff027819 */ /* 0x100fe20000011605 */
[----:B------:R-:W-:Y:S01]  /*00d0*/  ULDC.64 UR16, c[0x0][0x290] ;  /* 0x0000a40000107ab9 */ /* 0x000fe20000000a00 */
[----:B------:R-:W-:Y:S01]  /*00e0*/  ULDC.64 UR10, c[0x0][0x288] ;  /* 0x0000a200000a7ab9 */ /* 0x000fe20000000a00 */
[----:B------:R-:W-:Y:S01]  /*00f0*/  SHF.R.S32.HI R4, RZ, 0x1f, R5 ;  /* 0x0000001fff047819 */ /* 0x000fe20000011405 */
[----:B------:R-:W-:Y:S01]  /*0100*/  UIMAD.WIDE.U32 UR6, UR10, 0x3, URZ ;  /* 0x000000030a0678a5 */ /* 0x000fe2000f8e003f */
[----:B------:R-:W-:Y:S01]  /*0110*/  LOP3.LUT R3, R3, 0xfffffffb, RZ, 0xc0, !PT ;  /* 0xfffffffb03037812 */ /* 0x000fe200078ec0ff */
[----:B------:R-:W-:Y:S01]  /*0120*/  UIMAD UR9, UR11, 0x3, URZ ;  /* 0x000000030b0978a4 */ /* 0x000fe2000f8e023f */
[----:B------:R-:W1:Y:S01]  /*0130*/  S2UR UR8, SR_CgaCtaId ;  /* 0x00000000000879c3 */ /* 0x000e620000008800 */
[----:B------:R-:W-:Y:S01]  /*0140*/  ULEA.HI UR10, UP0, UR11, UR10, URZ, 0x1 ;  /* 0x0000000a0b0a7291 */ /* 0x000fe2000f81083f */
[----:B------:R-:W-:Y:S01]  /*0150*/  LEA.HI R4, R4, R5, RZ, 0x5 ;  /* 0x0000000504047211 */ /* 0x000fe200078f28ff */
[----:B------:R-:W-:-:S02]  /*0160*/  UIADD3 UR9, UR7, UR9, URZ ;  /* 0x0000000907097290 */ /* 0x000fc4000fffe03f */
[----:B------:R-:W-:Y:S01]  /*0170*/  UIADD3.X UR11, URZ, UR11, URZ, UP0, !UPT ;  /* 0x0000000b3f0b7290 */ /* 0x000fe200087fe43f */
[----:B------:R-:W-:Y:S01]  /*0180*/  SHF.R.S32.HI R4, RZ, 0x5, R4 ;  /* 0x00000005ff047819 */ /* 0x000fe20000011404 */
[----:B------:R-:W-:Y:S01]  /*0190*/  ULEA.HI UR7, UP0, UR9, UR6, URZ, 0x1 ;  /* 0x0000000609077291 */ /* 0x000fe2000f81083f */
[----:B------:R-:W-:Y:S01]  /*01a0*/  UMOV UR4, 0x400 ;  /* 0x0000040000047882 */ /* 0x000fe20000000000 */
[----:B------:R-:W-:Y:S02]  /*01b0*/  USHF.R.S64 UR6, UR10, 0x1, UR11 ;  /* 0x000000010a067899 */ /* 0x000fe4000800100b */
[----:B------:R-:W-:Y:S01]  /*01c0*/  UIADD3.X UR9, URZ, UR9, URZ, UP0, !UPT ;  /* 0x000000093f097290 */ /* 0x000fe200087fe43f */
[----:B------:R-:W-:Y:S01]  /*01d0*/  ULDC UR18, c[0x0][0x10] ;  /* 0x0000040000127ab9 */ /* 0x000fe20000000800 */
[----:B0-----:R-:W-:Y:S02]  /*01e0*/  IMAD R2, R7, UR13, R2 ;  /* 0x0000000d07027c24 */ /* 0x001fe4000f8e0202 */
[----:B------:R-:W-:-:S02]  /*01f0*/  USHF.R.S64 UR7, UR7, 0x1, UR9 ;  /* 0x0000000107077899 */ /* 0x000fc40008001009 */
[----:B------:R-:W-:Y:S01]  /*0200*/  USHF.R.S32.HI UR9, URZ, 0x1, UR9 ;  /* 0x000000013f097899 */ /* 0x000fe20008011409 */
[C---:B------:R-:W-:Y:S02]  /*0210*/  IADD3 R58, R2.reuse, 0xc0, RZ ;  /* 0x000000c0023a7810 */ /* 0x040fe40007ffe0ff */
[----:B------:R-:W-:Y:S01]  /*0220*/  IADD3 R40, R2, 0xe0, RZ ;  /* 0x000000e002287810 */ /* 0x000fe20007ffe0ff */
[----:B-1----:R-:W-:Y:S01]  /*0230*/  ULEA UR4, UR8, UR4, 0x18 ;  /* 0x0000000408047291 */ /* 0x002fe2000f8ec03f */
[----:B------:R-:W-:Y:S01]  /*0240*/  ISETP.GE.U32.AND P0, PT, R58, UR16, PT ;  /* 0x000000103a007c0c */ /* 0x000fe2000bf06070 */
[----:B------:R-:W-:Y:S01]  /*0250*/  USHF.R.S32.HI UR8, URZ, 0x1, UR11 ;  /* 0x000000013f087899 */ /* 0x000fe2000801140b */
[----:B------:R-:W-:Y:S01]  /*0260*/  SHF.R.S32.HI R60, RZ, 0x1f, R58 ;  /* 0x0000001fff3c7819 */ /* 0x000fe2000001143a */
[----:B------:R-:W-:Y:S01]  /*0270*/  USHF.L.U64.HI UR9, UR7, 0x2, UR9 ;  /* 0x0000000207097899 */ /* 0x000fe20008010209 */
[----:B------:R-:W-:Y:S01]  /*0280*/  R2UR UR16, R0 ;  /* 0x00000000001072ca */ /* 0x000fe200000e0000 */
[----:B------:R-:W-:Y:S01]  /*0290*/  USHF.L.U64.HI UR8, UR6, 0x2, UR8 ;  /* 0x0000000206087899 */ /* 0x000fe20008010208 */
[----:B------:R-:W-:Y:S01]  /*02a0*/  ISETP.GE.AND.EX P0, PT, R60, UR17, PT, P0 ;  /* 0x000000113c007c0c */ /* 0x000fe2000bf06300 */
[----:B------:R-:W-:Y:S01]  /*02b0*/  ULDC.U8 UR17, c[0x0][0x2a4] ;  /* 0x0000a90000117ab9 */ /* 0x000fe20000000000 */
[----:B------:R-:W-:-:S02]  /*02c0*/  SHF.R.S32.HI R59, RZ, 0x1f, R40 ;  /* 0x0000001fff3b7819 */ /* 0x000fc40000011428 */
[----:B------:R-:W-:Y:S02]  /*02d0*/  ISETP.LT.U32.AND P0, PT, R5, 0x200, !P0 ;  /* 0x000002000500780c */ /* 0x000fe40004701070 */
[----:B------:R-:W-:Y:S01]  /*02e0*/  LEA R61, R4, UR4, 0x3 ;  /* 0x00000004043d7c11 */ /* 0x000fe2000f8e18ff */
[----:B------:R-:W-:-:S10]  /*02f0*/  UMOV UR4, URZ ;  /* 0x0000003f00047c82 */ /* 0x000fd40008000000 */
[----:B------:R-:W-:-:S07]  /*0300*/  @P0 LOP3.LUT R3, R3, 0x4, RZ, 0xfc, !PT ;  /* 0x0000000403030812 */ /* 0x000fce00078efcff */
.L_x_128:
[----:B0-----:R-:W0:Y:S01]  /*0310*/  LDC R10, c[0x0][0x2a0] ;  /* 0x0000a800ff0a7b82 */ /* 0x001e220000000800 */
[----:B------:R-:W-:Y:S01]  /*0320*/  LOP3.LUT P6, RZ, R3, 0x4, RZ, 0xc0, !PT ;  /* 0x0000000403ff7812 */ /* 0x000fe200078cc0ff */
[----:B------:R-:W-:Y:S01]  /*0330*/  ULDC.64 UR20, c[0x0][0x290] ;  /* 0x0000a40000147ab9 */ /* 0x000fe20000000a00 */
[----:B------:R-:W-:Y:S01]  /*0340*/  ISETP.LE.AND P1, PT, RZ, UR16, PT ;  /* 0x00000010ff007c0c */ /* 0x000fe2000bf23270 */
[----:B------:R-:W-:Y:S01]  /*0350*/  ULDC.64 UR10, c[0x0][0x298] ;  /* 0x0000a600000a7ab9 */ /* 0x000fe20000000a00 */
[C---:B------:R-:W-:Y:S02]  /*0360*/  IADD3 R27, R2.reuse, 0x20, RZ ;  /* 0x00000020021b7810 */ /* 0x040fe40007ffe0ff */
[----:B------:R-:W-:Y:S02]  /*0370*/  IADD3 R21, R2, 0x60, RZ ;  /* 0x0000006002157810 */ /* 0x000fe40007ffe0ff */
[----:B------:R-:W-:Y:S02]  /*0380*/  ISETP.GE.U32.AND P5, PT, R27, UR20, PT ;  /* 0x000000141b007c0c */ /* 0x000fe4000bfa6070 */
[----:B------:R-:W-:-:S02]  /*0390*/  SHF.R.S32.HI R17, RZ, 0x1f, R27 ;  /* 0x0000001fff117819 */ /* 0x000fc4000001141b */
[----:B------:R-:W-:Y:S01]  /*03a0*/  SHF.R.S32.HI R23, RZ, 0x1f, R21 ;  /* 0x0000001fff177819 */ /* 0x000fe20000011415 */
[----:B------:R-:W1:Y:S01]  /*03b0*/  @P6 LDC.64 R12, c[0x0][0x288] ;  /* 0x0000a200ff0c6b82 */ /* 0x000e620000000a00 */
[----:B------:R-:W-:Y:S02]  /*03c0*/  IADD3 R16, R2, 0x80, RZ ;  /* 0x0000008002107810 */ /* 0x000fe40007ffe0ff */
[----:B------:R-:W-:-:S05]  /*03d0*/  LOP3.LUT R3, R3, 0xfffffffd, RZ, 0xc0, !PT ;  /* 0xfffffffd03037812 */ /* 0x000fca00078ec0ff */
[----:B------:R-:W2:Y:S01]  /*03e0*/  @P6 LDC.64 R38, c[0x0][0x230] ;  /* 0x00008c00ff266b82 */ /* 0x000ea20000000a00 */
[----:B0-----:R-:W-:-:S04]  /*03f0*/  IABS R9, R10 ;  /* 0x0000000a00097213 */ /* 0x001fc80000000000 */
[----:B------:R-:W0:Y:S03]  /*0400*/  I2F.RP R4, R9 ;  /* 0x0000000900047306 */ /* 0x000e260000209400 */
[----:B------:R-:W3:Y:S05]  /*0410*/  @P6 LDC.64 R36, c[0x0][0x228] ;  /* 0x00008a00ff246b82 */ /* 0x000eea0000000a00 */
[----:B0-----:R-:W0:Y:S02]  /*0420*/  MUFU.RCP R4, R4 ;  /* 0x0000000400047308 */ /* 0x001e240000001000 */
[----:B0-----:R-:W-:-:S06]  /*0430*/  IADD3 R6, R4, 0xffffffe, RZ ;  /* 0x0ffffffe04067810 */ /* 0x001fcc0007ffe0ff */
[----:B------:R0:W4:Y:S02]  /*0440*/  F2I.FTZ.U32.TRUNC.NTZ R7, R6 ;  /* 0x0000000600077305 */ /* 0x000124000021f000 */
[----:B0-----:R-:W-:Y:S01]  /*0450*/  HFMA2.MMA R6, -RZ, RZ, 0, 0 ;  /* 0x00000000ff067435 */ /* 0x001fe200000001ff */
[----:B----4-:R-:W-:-:S05]  /*0460*/  IADD3 R8, RZ, -R7, RZ ;  /* 0x80000007ff087210 */ /* 0x010fca0007ffe0ff */
[----:B------:R-:W-:Y:S01]  /*0470*/  IMAD R11, R8, R9, RZ ;  /* 0x00000009080b7224 */ /* 0x000fe200078e02ff */
[----:B------:R-:W-:-:S03]  /*0480*/  IABS R8, UR16 ;  /* 0x0000001000087c13 */ /* 0x000fc60008000000 */
[----:B------:R-:W-:Y:S01]  /*0490*/  IMAD.HI.U32 R7, R7, R11, R6 ;  /* 0x0000000b07077227 */ /* 0x000fe200078e0006 */
[----:B------:R-:W-:-:S04]  /*04a0*/  LOP3.LUT R6, R10, UR16, RZ, 0x3c, !PT ;  /* 0x000000100a067c12 */ /* 0x000fc8000f8e3cff */
[----:B------:R-:W-:Y:S01]  /*04b0*/  ISETP.GE.AND P2, PT, R6, RZ, PT ;  /* 0x000000ff0600720c */ /* 0x000fe20003f46270 */
[----:B------:R-:W-:-:S05]  /*04c0*/  IMAD.HI.U32 R7, R7, R8, RZ ;  /* 0x0000000807077227 */ /* 0x000fca00078e00ff */
[----:B------:R-:W-:-:S05]  /*04d0*/  IADD3 R4, -R7, RZ, RZ ;  /* 0x000000ff07047210 */ /* 0x000fca0007ffe1ff */
[----:B------:R-:W-:Y:S01]  /*04e0*/  IMAD R4, R9, R4, R8 ;  /* 0x0000000409047224 */ /* 0x000fe200078e0208 */
[----:B------:R-:W-:-:S04]  /*04f0*/  SHF.L.U32 R8, R5, 0x1, RZ ;  /* 0x0000000105087819 */ /* 0x000fc800000006ff */
[----:B------:R-:W-:Y:S02]  /*0500*/  ISETP.GT.U32.AND P4, PT, R9, R4, PT ;  /* 0x000000040900720c */ /* 0x000fe40003f84070 */
[----:B------:R-:W-:-:S11]  /*0510*/  LOP3.LUT R8, R8, 0x1e, RZ, 0xc0, !PT ;  /* 0x0000001e08087812 */ /* 0x000fd600078ec0ff */
[-C--:B------:R-:W-:Y:S02]  /*0520*/  @!P4 IADD3 R4, R4, -R9.reuse, RZ ;  /* 0x800000090404c210 */ /* 0x080fe40007ffe0ff */
[----:B------:R-:W-:Y:S02]  /*0530*/  @!P4 IADD3 R7, R7, 0x1, RZ ;  /* 0x000000010707c810 */ /* 0x000fe40007ffe0ff */
[CC--:B------:R-:W-:Y:S02]  /*0540*/  ISETP.GE.U32.AND P3, PT, R4.reuse, R9.reuse, PT ;  /* 0x000000090400720c */ /* 0x0c0fe40003f66070 */
[----:B------:R-:W-:Y:S02]  /*0550*/  ISETP.GT.U32.AND P0, PT, R9, R4, PT ;  /* 0x000000040900720c */ /* 0x000fe40003f04070 */
[----:B------:R-:W-:-:S04]  /*0560*/  IADD3 R9, R4, -R9, RZ ;  /* 0x8000000904097210 */ /* 0x000fc80007ffe0ff */
[----:B------:R-:W-:Y:S02]  /*0570*/  SEL R4, R9, R4, !P0 ;  /* 0x0000000409047207 */ /* 0x000fe40004000000 */
[----:B------:R-:W-:Y:S02]  /*0580*/  ISETP.GT.U32.AND P0, PT, R5, 0x1ff, PT ;  /* 0x000001ff0500780c */ /* 0x000fe40003f04070 */
[----:B------:R-:W-:Y:S02]  /*0590*/  @!P1 IADD3 R4, -R4, RZ, RZ ;  /* 0x000000ff04049210 */ /* 0x000fe40007ffe1ff */
[----:B------:R-:W-:Y:S02]  /*05a0*/  @P3 IADD3 R7, R7, 0x1, RZ ;  /* 0x0000000107073810 */ /* 0x000fe40007ffe0ff */
[----:B------:R-:W-:Y:S02]  /*05b0*/  ISETP.NE.AND P3, PT, R10, RZ, PT ;  /* 0x000000ff0a00720c */ /* 0x000fe40003f65270 */
[----:B------:R-:W-:-:S02]  /*05c0*/  MOV R6, R7 ;  /* 0x0000000700067202 */ /* 0x000fc40000000f00 */
[----:B------:R-:W-:Y:S02]  /*05d0*/  LOP3.LUT R7, RZ, R10, RZ, 0x33, !PT ;  /* 0x0000000aff077212 */ /* 0x000fe400078e33ff */
[----:B------:R-:W-:Y:S02]  /*05e0*/  @!P2 IADD3 R6, -R6, RZ, RZ ;  /* 0x000000ff0606a210 */ /* 0x000fe40007ffe1ff */
[----:B------:R-:W-:Y:S02]  /*05f0*/  ISETP.GE.OR.EX P5, PT, R17, UR21, P0, P5 ;  /* 0x0000001511007c0c */ /* 0x000fe400087a6750 */
[C---:B------:R-:W-:Y:S02]  /*0600*/  SEL R57, R7.reuse, R4, !P3 ;  /* 0x0000000407397207 */ /* 0x040fe40005800000 */
[----:B------:R-:W-:Y:S02]  /*0610*/  IADD3 R4, R2, 0x40, RZ ;  /* 0x0000004002047810 */ /* 0x000fe40007ffe0ff */
[----:B------:R-:W-:-:S02]  /*0620*/  SEL R7, R7, R6, !P3 ;  /* 0x0000000607077207 */ /* 0x000fc40005800000 */
[----:B------:R-:W-:Y:S02]  /*0630*/  ISETP.GE.U32.AND P4, PT, R4, UR20, PT ;  /* 0x0000001404007c0c */ /* 0x000fe4000bf86070 */
[----:B------:R-:W-:Y:S02]  /*0640*/  SHF.R.S32.HI R25, RZ, 0x1f, R4 ;  /* 0x0000001fff197819 */ /* 0x000fe40000011404 */
[----:B------:R-:W-:Y:S01]  /*0650*/  SHF.R.S32.HI R6, RZ, 0x1f, R7 ;  /* 0x0000001fff067819 */ /* 0x000fe20000011407 */
[----:B------:R-:W0:Y:S01]  /*0660*/  @!P5 LDC.64 R10, c[0x0][0x288] ;  /* 0x0000a200ff0adb82 */ /* 0x000e220000000a00 */
[----:B------:R-:W-:Y:S01]  /*0670*/  LEA R14, R57, R8, 0x5 ;  /* 0x00000008390e7211 */ /* 0x000fe200078e28ff */
[----:B-1----:R-:W-:Y:S01]  /*0680*/  @P6 IMAD R8, R60, R12, RZ ;  /* 0x0000000c3c086224 */ /* 0x002fe200078e02ff */
[----:B------:R-:W-:Y:S01]  /*0690*/  ISETP.GE.OR.EX P4, PT, R25, UR21, P0, P4 ;  /* 0x0000001519007c0c */ /* 0x000fe20008786740 */
[----:B------:R-:W-:Y:S01]  /*06a0*/  IMAD R6, R6, UR10, RZ ;  /* 0x0000000a06067c24 */ /* 0x000fe2000f8e02ff */
[----:B------:R-:W-:Y:S01]  /*06b0*/  SHF.R.S32.HI R15, RZ, 0x1f, R14 ;  /* 0x0000001fff0f7819 */ /* 0x000fe2000001140e */
[----:B------:R-:W-:Y:S01]  /*06c0*/  @P6 IMAD R29, R58, R13, R8 ;  /* 0x0000000d3a1d6224 */ /* 0x000fe200078e0208 */
[----:B------:R-:W-:Y:S01]  /*06d0*/  ISETP.GE.U32.AND P3, PT, R21, UR20, PT ;  /* 0x0000001415007c0c */ /* 0x000fe2000bf66070 */
[C---:B------:R-:W-:Y:S01]  /*06e0*/  IMAD R9, R7.reuse, UR11, R6 ;  /* 0x0000000b07097c24 */ /* 0x040fe2000f8e0206 */
[----:B------:R-:W1:Y:S01]  /*06f0*/  @!P5 LDC.64 R34, c[0x0][0x230] ;  /* 0x00008c00ff22db82 */ /* 0x000e620000000a00 */
[----:B------:R-:W-:Y:S01]  /*0700*/  IMAD.WIDE.U32 R6, R7, UR10, R14 ;  /* 0x0000000a07067c25 */ /* 0x000fe2000f8e000e */
[----:B------:R-:W-:Y:S01]  /*0710*/  ISETP.GE.OR.EX P3, PT, R23, UR21, P0, P3 ;  /* 0x0000001517007c0c */ /* 0x000fe20008766730 */
[----:B------:R-:W-:Y:S01]  /*0720*/  ULDC.64 UR10, c[0x0][0x248] ;  /* 0x00009200000a7ab9 */ /* 0x000fe20000000a00 */
[----:B------:R-:W-:Y:S01]  /*0730*/  ISETP.GE.U32.AND P2, PT, R16, UR20, PT ;  /* 0x0000001410007c0c */ /* 0x000fe2000bf46070 */
[----:B------:R-:W-:Y:S01]  /*0740*/  UIMAD.WIDE UR10, UR16, 0x8, UR10 ;  /* 0x00000008100a78a5 */ /* 0x000fe2000f8e020a */
[----:B------:R-:W-:-:S02]  /*0750*/  IADD3 R9, R7, R9, RZ ;  /* 0x0000000907097210 */ /* 0x000fc40007ffe0ff */
[-C--:B------:R-:W-:Y:S01]  /*0760*/  @P6 MOV R8, R6.reuse ;  /* 0x0000000600086202 */ /* 0x080fe20000000f00 */
[----:B------:R-:W4:Y:S01]  /*0770*/  @!P4 LDC.64 R18, c[0x0][0x288] ;  /* 0x0000a200ff12cb82 */ /* 0x000f220000000a00 */
[----:B------:R-:W-:-:S03]  /*0780*/  @!P4 MOV R24, R6 ;  /* 0x000000060018c202 */ /* 0x000fc60000000f00 */
[----:B------:R-:W-:-:S04]  /*0790*/  @P6 IMAD.WIDE.U32 R12, R58, R12, R8 ;  /* 0x0000000c3a0c6225 */ /* 0x000fc800078e0008 */
[----:B0-----:R-:W-:Y:S01]  /*07a0*/  @!P5 IMAD R22, R17, R10, RZ ;  /* 0x0000000a1116d224 */ /* 0x001fe200078e02ff */
[----:B------:R-:W-:Y:S01]  /*07b0*/  @P6 IADD3 R13, R13, R29, RZ ;  /* 0x0000001d0d0d6210 */ /* 0x000fe20007ffe0ff */
[----:B------:R-:W0:Y:S01]  /*07c0*/  @!P5 LDC.64 R32, c[0x0][0x228] ;  /* 0x00008a00ff20db82 */ /* 0x000e220000000a00 */
[C---:B------:R-:W-:Y:S01]  /*07d0*/  @P6 SHF.L.U32 R29, R12.reuse, 0x1, RZ ;  /* 0x000000010c1d6819 */ /* 0x040fe200000006ff */
[----:B------:R-:W-:Y:S01]  /*07e0*/  @!P5 IMAD R31, R27, R11, R22 ;  /* 0x0000000b1b1fd224 */ /* 0x000fe200078e0216 */
[----:B------:R-:W-:Y:S02]  /*07f0*/  @P6 SHF.L.U64.HI R20, R12, 0x1, R13 ;  /* 0x000000010c146819 */ /* 0x000fe4000001020d */
[----:B------:R-:W-:Y:S02]  /*0800*/  @!P5 MOV R12, R6 ;  /* 0x00000006000cd202 */ /* 0x000fe40000000f00 */
[----:B------:R-:W-:Y:S02]  /*0810*/  @!P5 MOV R13, R9 ;  /* 0x00000009000dd202 */ /* 0x000fe40000000f00 */
[----:B------:R-:W-:-:S02]  /*0820*/  SHF.R.S32.HI R17, RZ, 0x1f, R16 ;  /* 0x0000001fff117819 */ /* 0x000fc40000011410 */
[----:B--2---:R-:W-:Y:S01]  /*0830*/  @P6 IADD3 R38, P1, R29, R38, RZ ;  /* 0x000000261d266210 */ /* 0x004fe20007f3e0ff */
[----:B------:R-:W-:Y:S01]  /*0840*/  @!P5 IMAD.WIDE.U32 R10, R27, R10, R12 ;  /* 0x0000000a1b0ad225 */ /* 0x000fe200078e000c */
[----:B------:R-:W-:Y:S01]  /*0850*/  ISETP.GE.OR.EX P2, PT, R17, UR21, P0, P2 ;  /* 0x0000001511007c0c */ /* 0x000fe20008746720 */
[----:B------:R-:W2:Y:S01]  /*0860*/  @!P3 LDC.64 R12, c[0x0][0x288] ;  /* 0x0000a200ff0cbb82 */ /* 0x000ea20000000a00 */
[----:B------:R-:W-:Y:S01]  /*0870*/  @P6 IADD3.X R39, R20, R39, RZ, P1, !PT ;  /* 0x0000002714276210 */ /* 0x000fe20000ffe4ff */
[----:B----4-:R-:W-:Y:S01]  /*0880*/  @!P4 IMAD R25, R25, R18, RZ ;  /* 0x000000121919c224 */ /* 0x010fe200078e02ff */
[----:B---3--:R-:W-:Y:S02]  /*0890*/  @P6 IADD3 R36, P1, R29, R36, RZ ;  /* 0x000000241d246210 */ /* 0x008fe40007f3e0ff */
[----:B------:R-:W-:Y:S01]  /*08a0*/  @!P5 IADD3 R11, R11, R31, RZ ;  /* 0x0000001f0b0bd210 */ /* 0x000fe20007ffe0ff */
[----:B------:R-:W-:Y:S01]  /*08b0*/  @!P4 IMAD R41, R4, R19, R25 ;  /* 0x000000130429c224 */ /* 0x000fe200078e0219 */
[----:B------:R-:W-:Y:S01]  /*08c0*/  @!P4 MOV R25, R9 ;  /* 0x000000090019c202 */ /* 0x000fe20000000f00 */
[----:B------:R-:W3:Y:S01]  /*08d0*/  @!P4 LDC.64 R30, c[0x0][0x230] ;  /* 0x00008c00ff1ecb82 */ /* 0x000ee20000000a00 */
[----:B------:R-:W-:-:S02]  /*08e0*/  @!P5 SHF.L.U32 R27, R10, 0x1, RZ ;  /* 0x000000010a1bd819 */ /* 0x000fc400000006ff */
[----:B------:R-:W-:Y:S01]  /*08f0*/  @P6 IADD3.X R37, R20, R37, RZ, P1, !PT ;  /* 0x0000002514256210 */ /* 0x000fe20000ffe4ff */
[----:B------:R-:W-:Y:S01]  /*0900*/  @!P4 IMAD.WIDE.U32 R18, R4, R18, R24 ;  /* 0x000000120412c225 */ /* 0x000fe200078e0018 */
[----:B------:R-:W-:Y:S02]  /*0910*/  @!P5 SHF.L.U64.HI R20, R10, 0x1, R11 ;  /* 0x000000010a14d819 */ /* 0x000fe4000001020b */
[----:B-1----:R-:W-:Y:S01]  /*0920*/  @!P5 IADD3 R34, P1, R27, R34, RZ ;  /* 0x000000221b22d210 */ /* 0x002fe20007f3e0ff */
[----:B------:R-:W1:Y:S01]  /*0930*/  @!P2 LDC.64 R10, c[0x0][0x288] ;  /* 0x0000a200ff0aab82 */ /* 0x000e620000000a00 */
[----:B------:R-:W-:Y:S02]  /*0940*/  @!P4 IADD3 R19, R19, R41, RZ ;  /* 0x000000291313c210 */ /* 0x000fe40007ffe0ff */
[----:B------:R-:W-:Y:S02]  /*0950*/  @!P5 IADD3.X R35, R20, R35, RZ, P1, !PT ;  /* 0x000000231423d210 */ /* 0x000fe40000ffe4ff */
[----:B0-----:R-:W-:-:S02]  /*0960*/  @!P5 IADD3 R32, P1, R27, R32, RZ ;  /* 0x000000201b20d210 */ /* 0x001fc40007f3e0ff */
[----:B------:R-:W-:Y:S01]  /*0970*/  @!P4 SHF.L.U32 R41, R18, 0x1, RZ ;  /* 0x000000011229c819 */ /* 0x000fe200000006ff */
[----:B------:R-:W0:Y:S01]  /*0980*/  @!P4 LDC.64 R28, c[0x0][0x228] ;  /* 0x00008a00ff1ccb82 */ /* 0x000e220000000a00 */
[----:B------:R-:W-:Y:S01]  /*0990*/  @!P5 IADD3.X R33, R20, R33, RZ, P1, !PT ;  /* 0x000000211421d210 */ /* 0x000fe20000ffe4ff */
[----:B--2---:R-:W-:Y:S01]  /*09a0*/  @!P3 IMAD R20, R23, R12, RZ ;  /* 0x0000000c1714b224 */ /* 0x004fe200078e02ff */
[----:B------:R-:W-:Y:S02]  /*09b0*/  @!P4 SHF.L.U64.HI R42, R18, 0x1, R19 ;  /* 0x00000001122ac819 */ /* 0x000fe40000010213 */
[----:B------:R-:W-:Y:S01]  /*09c0*/  @!P3 MOV R18, R6 ;  /* 0x000000060012b202 */ /* 0x000fe20000000f00 */
[----:B------:R-:W-:Y:S01]  /*09d0*/  @!P3 IMAD R43, R21, R13, R20 ;  /* 0x0000000d152bb224 */ /* 0x000fe200078e0214 */
[----:B------:R-:W-:Y:S01]  /*09e0*/  @!P3 MOV R19, R9 ;  /* 0x000000090013b202 */ /* 0x000fe20000000f00 */
[----:B------:R-:W2:Y:S01]  /*09f0*/  @!P3 LDC.64 R26, c[0x0][0x230] ;  /* 0x00008c00ff1abb82 */ /* 0x000ea20000000a00 */
[----:B---3--:R-:W-:-:S02]  /*0a00*/  @!P4 IADD3 R30, P1, R41, R30, RZ ;  /* 0x0000001e291ec210 */ /* 0x008fc40007f3e0ff */
[----:B------:R-:W-:Y:S01]  /*0a10*/  P2R R4, PR, RZ, 0x20 ;  /* 0x00000020ff047803 */ /* 0x000fe20000000000 */
[----:B------:R-:W-:Y:S01]  /*0a20*/  @!P3 IMAD.WIDE.U32 R12, R21, R12, R18 ;  /* 0x0000000c150cb225 */ /* 0x000fe200078e0012 */
[----:B------:R-:W-:-:S03]  /*0a30*/  @!P4 IADD3.X R31, R42, R31, RZ, P1, !PT ;  /* 0x0000001f2a1fc210 */ /* 0x000fc60000ffe4ff */
[----:B------:R-:W3:Y:S01]  /*0a40*/  @!P3 LDC.64 R24, c[0x0][0x228] ;  /* 0x00008a00ff18bb82 */ /* 0x000ee20000000a00 */
[----:B------:R-:W-:Y:S01]  /*0a50*/  @!P3 IADD3 R13, R13, R43, RZ ;  /* 0x0000002b0d0db210 */ /* 0x000fe20007ffe0ff */
[----:B-1----:R-:W-:Y:S01]  /*0a60*/  @!P2 IMAD R19, R17, R10, RZ ;  /* 0x0000000a1113a224 */ /* 0x002fe200078e02ff */
[C---:B------:R-:W-:Y:S02]  /*0a70*/  @!P3 SHF.L.U32 R17, R12.reuse, 0x1, RZ ;  /* 0x000000010c11b819 */ /* 0x040fe400000006ff */
[----:B------:R-:W-:Y:S01]  /*0a80*/  @!P3 SHF.L.U64.HI R18, R12, 0x1, R13 ;  /* 0x000000010c12b819 */ /* 0x000fe2000001020d */
[----:B------:R-:W-:Y:S01]  /*0a90*/  @!P2 IMAD R19, R16, R11, R19 ;  /* 0x0000000b1013a224 */ /* 0x000fe200078e0213 */
[----:B------:R-:W-:Y:S01]  /*0aa0*/  @!P2 MOV R12, R6 ;  /* 0x00000006000ca202 */ /* 0x000fe20000000f00 */
[----:B------:R-:W1:Y:S01]  /*0ab0*/  @!P2 LDC.64 R22, c[0x0][0x230] ;  /* 0x00008c00ff16ab82 */ /* 0x000e620000000a00 */
[----:B0-----:R-:W-:Y:S02]  /*0ac0*/  @!P4 IADD3 R28, P1, R41, R28, RZ ;  /* 0x0000001c291cc210 */ /* 0x001fe40007f3e0ff */
[----:B------:R-:W-:-:S02]  /*0ad0*/  @!P2 MOV R13, R9 ;  /* 0x00000009000da202 */ /* 0x000fc40000000f00 */
[----:B------:R-:W-:Y:S02]  /*0ae0*/  @!P4 IADD3.X R29, R42, R29, RZ, P1, !PT ;  /* 0x0000001d2a1dc210 */ /* 0x000fe40000ffe4ff */
[----:B------:R-:W-:Y:S01]  /*0af0*/  SHF.R.S32.HI R43, RZ, 0x1f, R2 ;  /* 0x0000001fff2b7819 */ /* 0x000fe20000011402 */
[----:B------:R-:W0:Y:S01]  /*0b00*/  @!P2 LDC.64 R20, c[0x0][0x228] ;  /* 0x00008a00ff14ab82 */ /* 0x000e220000000a00 */
[----:B--2---:R-:W-:Y:S01]  /*0b10*/  @!P3 IADD3 R26, P1, R17, R26, RZ ;  /* 0x0000001a111ab210 */ /* 0x004fe20007f3e0ff */
[----:B------:R-:W-:Y:S01]  /*0b20*/  @!P2 IMAD.WIDE.U32 R10, R16, R10, R12 ;  /* 0x0000000a100aa225 */ /* 0x000fe200078e000c */
[----:B------:R-:W-:Y:S02]  /*0b30*/  P2R R41, PR, RZ, 0x10 ;  /* 0x00000010ff297803 */ /* 0x000fe40000000000 */
[----:B------:R-:W-:Y:S02]  /*0b40*/  @!P3 IADD3.X R27, R18, R27, RZ, P1, !PT ;  /* 0x0000001b121bb210 */ /* 0x000fe40000ffe4ff */
[----:B------:R-:W-:-:S02]  /*0b50*/  @!P2 IADD3 R13, R11, R19, RZ ;  /* 0x000000130b0da210 */ /* 0x000fc40007ffe0ff */
[----:B---3--:R-:W-:Y:S02]  /*0b60*/  @!P3 IADD3 R24, P1, R17, R24, RZ ;  /* 0x000000181118b210 */ /* 0x008fe40007f3e0ff */
[----:B------:R-:W-:Y:S02]  /*0b70*/  @!P2 SHF.L.U32 R11, R10, 0x1, RZ ;  /* 0x000000010a0ba819 */ /* 0x000fe400000006ff */
[----:B------:R-:W-:Y:S02]  /*0b80*/  @!P3 IADD3.X R25, R18, R25, RZ, P1, !PT ;  /* 0x000000191219b210 */ /* 0x000fe40000ffe4ff */
[----:B------:R-:W-:Y:S02]  /*0b90*/  @!P2 SHF.L.U64.HI R10, R10, 0x1, R13 ;  /* 0x000000010a0aa819 */ /* 0x000fe4000001020d */
[----:B-1----:R-:W-:Y:S02]  /*0ba0*/  @!P2 IADD3 R22, P1, R11, R22, RZ ;  /* 0x000000160b16a210 */ /* 0x002fe40007f3e0ff */
[----:B------:R-:W-:-:S02]  /*0bb0*/  IADD3 R17, R2, 0xa0, RZ ;  /* 0x000000a002117810 */ /* 0x000fc40007ffe0ff */
[----:B------:R-:W-:Y:S02]  /*0bc0*/  @!P2 IADD3.X R23, R10, R23, RZ, P1, !PT ;  /* 0x000000170a17a210 */ /* 0x000fe40000ffe4ff */
[----:B------:R-:W-:Y:S02]  /*0bd0*/  SHF.R.S32.HI R13, RZ, 0x1f, R17 ;  /* 0x0000001fff0d7819 */ /* 0x000fe40000011411 */
[----:B0-----:R-:W-:-:S04]  /*0be0*/  @!P2 IADD3 R20, P1, R11, R20, RZ ;  /* 0x000000140b14a210 */ /* 0x001fc80007f3e0ff */
[----:B------:R-:W-:Y:S02]  /*0bf0*/  @!P2 IADD3.X R21, R10, R21, RZ, P1, !PT ;  /* 0x000000150a15a210 */ /* 0x000fe40000ffe4ff */
[----:B------:R-:W-:-:S04]  /*0c00*/  ISETP.GE.U32.AND P1, PT, R17, UR20, PT ;  /* 0x0000001411007c0c */ /* 0x000fc8000bf26070 */
[----:B------:R-:W-:-:S13]  /*0c10*/  ISETP.GE.OR.EX P1, PT, R13, UR21, P0, P1 ;  /* 0x000000150d007c0c */ /* 0x000fda0008726710 */
[----:B------:R-:W0:Y:S08]  /*0c20*/  @!P1 LDC.64 R10, c[0x0][0x288] ;  /* 0x0000a200ff0a9b82 */ /* 0x000e300000000a00 */
[----:B------:R-:W1:Y:S01]  /*0c30*/  @!P1 LDC.64 R18, c[0x0][0x230] ;  /* 0x00008c00ff129b82 */ /* 0x000e620000000a00 */
[----:B0-----:R-:W-:Y:S01]  /*0c40*/  @!P1 IMAD R12, R13, R10, RZ ;  /* 0x0000000a0d0c9224 */ /* 0x001fe200078e02ff */
[----:B------:R-:W-:-:S03]  /*0c50*/  @!P1 MOV R13, R9 ;  /* 0x00000009000d9202 */ /* 0x000fc60000000f00 */
[----:B------:R-:W-:Y:S01]  /*0c60*/  @!P1 IMAD R11, R17, R11, R12 ;  /* 0x0000000b110b9224 */ /* 0x000fe200078e020c */
[----:B------:R-:W-:-:S05]  /*0c70*/  @!P1 MOV R12, R6 ;  /* 0x00000006000c9202 */ /* 0x000fca0000000f00 */
[----:B------:R-:W-:-:S05]  /*0c80*/  @!P1 IMAD.WIDE.U32 R12, R17, R10, R12 ;  /* 0x0000000a110c9225 */ /* 0x000fca00078e000c */
[----:B------:R-:W-:Y:S02]  /*0c90*/  @!P1 IADD3 R11, R13, R11, RZ ;  /* 0x0000000b0d0b9210 */ /* 0x000fe40007ffe0ff */
[C---:B------:R-:W-:Y:S02]  /*0ca0*/  @!P1 SHF.L.U32 R13, R12.reuse, 0x1, RZ ;  /* 0x000000010c0d9819 */ /* 0x040fe400000006ff */
[----:B------:R-:W-:Y:S02]  /*0cb0*/  @!P1 SHF.L.U64.HI R12, R12, 0x1, R11 ;  /* 0x000000010c0c9819 */ /* 0x000fe4000001020b */
[----:B------:R-:W0:Y:S01]  /*0cc0*/  @!P1 LDC.64 R10, c[0x0][0x228] ;  /* 0x00008a00ff0a9b82 */ /* 0x000e220000000a00 */
[----:B-1----:R-:W-:-:S04]  /*0cd0*/  @!P1 IADD3 R18, P6, R13, R18, RZ ;  /* 0x000000120d129210 */ /* 0x002fc80007fde0ff */
[----:B------:R-:W-:Y:S02]  /*0ce0*/  @!P1 IADD3.X R19, R12, R19, RZ, P6, !PT ;  /* 0x000000130c139210 */ /* 0x000fe400037fe4ff */
[----:B0-----:R-:W-:-:S04]  /*0cf0*/  @!P1 IADD3 R10, P6, R13, R10, RZ ;  /* 0x0000000a0d0a9210 */ /* 0x001fc80007fde0ff */
[----:B------:R-:W-:Y:S02]  /*0d00*/  @!P1 IADD3.X R11, R12, R11, RZ, P6, !PT ;  /* 0x0000000b0c0b9210 */ /* 0x000fe400037fe4ff */
[----:B------:R-:W-:-:S04]  /*0d10*/  ISETP.GE.U32.AND P6, PT, R2, UR20, PT ;  /* 0x0000001402007c0c */ /* 0x000fc8000bfc6070 */
[----:B------:R-:W-:-:S13]  /*0d20*/  ISETP.GE.OR.EX P5, PT, R43, UR21, P0, P6 ;  /* 0x000000152b007c0c */ /* 0x000fda00087a6760 */
[----:B------:R-:W0:Y:S01]  /*0d30*/  @!P5 LDC.64 R12, c[0x0][0x288] ;  /* 0x0000a200ff0cdb82 */ /* 0x000e220000000a00 */
[----:B------:R-:W-:Y:S02]  /*0d40*/  @!P5 MOV R42, R6 ;  /* 0x00000006002ad202 */ /* 0x000fe40000000f00 */
[----:B------:R-:W-:-:S05]  /*0d50*/  @P5 LOP3.LUT R3, R3, 0x2, RZ, 0xfc, !PT ;  /* 0x0000000203035812 */ /* 0x000fca00078efcff */
[----:B------:R-:W1:Y:S01]  /*0d60*/  @!P5 LDC.64 R16, c[0x0][0x230] ;  /* 0x00008c00ff10db82 */ /* 0x000e620000000a00 */
[----:B0-----:R-:W-:-:S04]  /*0d70*/  @!P5 IMAD R43, R43, R12, RZ ;  /* 0x0000000c2b2bd224 */ /* 0x001fc800078e02ff */
[----:B------:R-:W-:Y:S01]  /*0d80*/  @!P5 IMAD R13, R2, R13, R43 ;  /* 0x0000000d020dd224 */ /* 0x000fe200078e022b */
[----:B------:R-:W-:-:S03]  /*0d90*/  @!P5 MOV R43, R9 ;  /* 0x00000009002bd202 */ /* 0x000fc60000000f00 */
[----:B------:R-:W-:-:S05]  /*0da0*/  @!P5 IMAD.WIDE.U32 R42, R2, R12, R42 ;  /* 0x0000000c022ad225 */ /* 0x000fca00078e002a */
[----:B------:R-:W-:Y:S02]  /*0db0*/  @!P5 IADD3 R13, R43, R13, RZ ;  /* 0x0000000d2b0dd210 */ /* 0x000fe40007ffe0ff */
[C---:B------:R-:W-:Y:S02]  /*0dc0*/  @!P5 SHF.L.U32 R43, R42.reuse, 0x1, RZ ;  /* 0x000000012a2bd819 */ /* 0x040fe400000006ff */
[----:B------:R-:W-:Y:S02]  /*0dd0*/  @!P5 SHF.L.U64.HI R42, R42, 0x1, R13 ;  /* 0x000000012a2ad819 */ /* 0x000fe4000001020d */
[----:B-1----:R-:W-:-:S04]  /*0de0*/  @!P5 IADD3 R12, P6, R43, R16, RZ ;  /* 0x000000102b0cd210 */ /* 0x002fc80007fde0ff */
[----:B------:R-:W-:Y:S02]  /*0df0*/  @!P5 IADD3.X R13, R42, R17, RZ, P6, !PT ;  /* 0x000000112a0dd210 */ /* 0x000fe400037fe4ff */
[----:B------:R-:W0:Y:S02]  /*0e00*/  @!P5 LDC.64 R16, c[0x0][0x228] ;  /* 0x00008a00ff10db82 */ /* 0x000e240000000a00 */
[----:B0-----:R-:W-:-:S04]  /*0e10*/  @!P5 IADD3 R16, P6, R43, R16, RZ ;  /* 0x000000102b10d210 */ /* 0x001fc80007fde0ff */
[----:B------:R-:W-:Y:S02]  /*0e20*/  @!P5 IADD3.X R17, R42, R17, RZ, P6, !PT ;  /* 0x000000112a11d210 */ /* 0x000fe400037fe4ff */
[----:B------:R-:W-:Y:S02]  /*0e30*/  ISETP.GE.U32.AND P6, PT, R40, UR20, PT ;  /* 0x0000001428007c0c */ /* 0x000fe4000bfc6070 */
[----:B------:R-:W-:Y:S02]  /*0e40*/  LOP3.LUT P5, RZ, R3, 0x4, RZ, 0xc0, !PT ;  /* 0x0000000403ff7812 */ /* 0x000fe400078ac0ff */
[----:B------:R-:W-:-:S04]  /*0e50*/  ISETP.GE.AND.EX P6, PT, R59, UR21, PT, P6 ;  /* 0x000000153b007c0c */ /* 0x000fc8000bfc6360 */
[----:B------:R-:W-:-:S13]  /*0e60*/  ISETP.LT.U32.AND P6, PT, R5, 0x200, !P6 ;  /* 0x000002000500780c */ /* 0x000fda00077c1070 */
[----:B------:R-:W0:Y:S01]  /*0e70*/  @P6 LDC.64 R42, c[0x0][0x288] ;  /* 0x0000a200ff2a6b82 */ /* 0x000e220000000a00 */
[----:B------:R-:W-:-:S07]  /*0e80*/  @P6 MOV R47, R9 ;  /* 0x00000009002f6202 */ /* 0x000fce0000000f00 */
[----:B------:R-:W1:Y:S01]  /*0e90*/  @P6 LDC.64 R44, c[0x0][0x230] ;  /* 0x00008c00ff2c6b82 */ /* 0x000e620000000a00 */
[----:B0-----:R-:W-:-:S04]  /*0ea0*/  @P6 IMAD R46, R59, R42, RZ ;  /* 0x0000002a3b2e6224 */ /* 0x001fc800078e02ff */
[----:B------:R-:W-:Y:S01]  /*0eb0*/  @P6 IMAD R43, R40, R43, R46 ;  /* 0x0000002b282b6224 */ /* 0x000fe200078e022e */
[----:B------:R-:W-:-:S05]  /*0ec0*/  @P6 MOV R46, R6 ;  /* 0x00000006002e6202 */ /* 0x000fca0000000f00 */
[----:B------:R-:W-:-:S05]  /*0ed0*/  @P6 IMAD.WIDE.U32 R46, R40, R42, R46 ;  /* 0x0000002a282e6225 */ /* 0x000fca00078e002e */
[----:B------:R-:W-:Y:S02]  /*0ee0*/  @P6 IADD3 R47, R47, R43, RZ ;  /* 0x0000002b2f2f6210 */ /* 0x000fe40007ffe0ff */
[C---:B------:R-:W-:Y:S02]  /*0ef0*/  @P6 SHF.L.U32 R43, R46.reuse, 0x1, RZ ;  /* 0x000000012e2b6819 */ /* 0x040fe400000006ff */
[----:B------:R-:W-:Y:S02]  /*0f00*/  @P6 SHF.L.U64.HI R42, R46, 0x1, R47 ;  /* 0x000000012e2a6819 */ /* 0x000fe4000001022f */
[----:B------:R-:W0:Y:S01]  /*0f10*/  @P6 LDC.64 R46, c[0x0][0x228] ;  /* 0x00008a00ff2e6b82 */ /* 0x000e220000000a00 */
[----:B-1----:R-:W-:-:S04]  /*0f20*/  @P6 IADD3 R44, P4, R43, R44, RZ ;  /* 0x0000002c2b2c6210 */ /* 0x002fc80007f9e0ff */
[C---:B------:R-:W-:Y:S02]  /*0f30*/  @P6 IADD3.X R45, R42.reuse, R45, RZ, P4, !PT ;  /* 0x0000002d2a2d6210 */ /* 0x040fe400027fe4ff */
[----:B0-----:R-:W-:Y:S02]  /*0f40*/  @P6 IADD3 R46, P4, R43, R46, RZ ;  /* 0x0000002e2b2e6210 */ /* 0x001fe40007f9e0ff */
[----:B------:R-:W-:Y:S02]  /*0f50*/  MOV R43, UR11 ;  /* 0x0000000b002b7c02 */ /* 0x000fe40008000f00 */
[----:B------:R-:W-:Y:S02]  /*0f60*/  @P6 IADD3.X R47, R42, R47, RZ, P4, !PT ;  /* 0x0000002f2a2f6210 */ /* 0x000fe400027fe4ff */
[----:B------:R-:W-:-:S06]  /*0f70*/  MOV R42, UR10 ;  /* 0x0000000a002a7c02 */ /* 0x000fcc0008000f00 */
[----:B------:R-:W2:Y:S01]  /*0f80*/  LDG.E.64 R42, desc[UR14][R42.64] ;  /* 0x0000000e2a2a7981 */ /* 0x000ea2000c1e1b00 */
[----:B------:R-:W-:Y:S02]  /*0f90*/  CS2R R54, SRZ ;  /* 0x0000000000367805 */ /* 0x000fe4000001ff00 */
[----:B------:R-:W-:Y:S02]  /*0fa0*/  CS2R R52, SRZ ;  /* 0x0000000000347805 */ /* 0x000fe4000001ff00 */
[----:B------:R-:W-:Y:S02]  /*0fb0*/  CS2R R50, SRZ ;  /* 0x0000000000327805 */ /* 0x000fe4000001ff00 */
[----:B------:R-:W-:Y:S02]  /*0fc0*/  MOV R56, RZ ;  /* 0x000000ff00387202 */ /* 0x000fe40000000f00 */
[----:B------:R-:W5:Y:S04]  /*0fd0*/  @!P3 LDG.E R53, desc[UR14][R24.64] ;  /* 0x0000000e1835b981 */ /* 0x000f68000c1e1900 */
[----:B------:R-:W5:Y:S04]  /*0fe0*/  @!P2 LDG.E R51, desc[UR14][R20.64] ;  /* 0x0000000e1433a981 */ /* 0x000f68000c1e1900 */
[----:B------:R-:W5:Y:S01]  /*0ff0*/  @!P1 LDG.E R52, desc[UR14][R18.64] ;  /* 0x0000000e12349981 */ /* 0x000f62000c1e1900 */
[----:B------:R-:W-:Y:S01]  /*1000*/  UMOV UR20, 0x3f800000 ;  /* 0x3f80000000147882 */ /* 0x000fe20000000000 */
[----:B------:R-:W-:Y:S02]  /*1010*/  BSSY B0, `(.L_x_78) ;  /* 0x0000031000007945 */ /* 0x000fe40003800000 */
[----:B------:R-:W5:Y:S01]  /*1020*/  @!P1 LDG.E R50, desc[UR14][R10.64] ;  /* 0x0000000e0a329981 */ /* 0x000f62000c1e1900 */
[----:B--2---:R-:W-:Y:S01]  /*1030*/  R2UR UR19, R42 ;  /* 0x000000002a1372ca */ /* 0x004fe200000e0000 */
[----:B------:R-:W-:-:S10]  /*1040*/  HFMA2.MMA R42, -RZ, RZ, 0, 0 ;  /* 0x00000000ff2a7435 */ /* 0x000fd400000001ff */
[----:B------:R-:W5:Y:S02]  /*1050*/  @P6 LDG.E R42, desc[UR14][R44.64] ;  /* 0x0000000e2c2a6981 */ /* 0x000f64000c1e1900 */
[----:B------:R-:W-:-:S05]  /*1060*/  MOV R48, UR19 ;  /* 0x0000001300307c02 */ /* 0x000fca0008000f00 */
[----:B------:R-:W-:Y:S01]  /*1070*/  FFMA.FTZ R49, -R48, UR19, R43 ;  /* 0x0000001330317c23 */ /* 0x000fe2000801012b */
[----:B------:R-:W-:-:S04]  /*1080*/  MOV R48, RZ ;  /* 0x000000ff00307202 */ /* 0x000fc80000000f00 */
[----:B------:R-:W-:Y:S02]  /*1090*/  FSETP.GTU.FTZ.AND P4, PT, R49, RZ, PT ;  /* 0x000000ff3100720b */ /* 0x000fe40003f9c000 */
[----:B------:R0:W5:Y:S11]  /*10a0*/  @P6 LDG.E R48, desc[UR14][R46.64] ;  /* 0x0000000e2e306981 */ /* 0x000176000c1e1900 */
[----:B------:R-:W-:Y:S01]  /*10b0*/  VOTEU.ANY UP0, P4 ;  /* 0x00000000003f7886 */ /* 0x000fe20002000100 */
[----:B------:R-:W-:-:S02]  /*10c0*/  PLOP3.LUT P6, PT, PT, PT, UP0, 0x80, 0x0 ;  /* 0x000000000000781c */ /* 0x000fc40003fcf008 */
[----:B------:R-:W-:Y:S02]  /*10d0*/  ISETP.NE.AND P4, PT, R41, RZ, PT ;  /* 0x000000ff2900720c */ /* 0x000fe40003f85270 */
[----:B------:R-:W-:-:S09]  /*10e0*/  @UP0 ULDC UR10, c[0x0][0x250] ;  /* 0x00009400000a0ab9 */ /* 0x000fd20000000800 */
[----:B------:R-:W-:Y:S01]  /*10f0*/  @P6 FADD.FTZ R43, R49, UR10 ;  /* 0x0000000a312b6e21 */ /* 0x000fe20008010000 */
[----:B------:R-:W-:Y:S01]  /*1100*/  HFMA2.MMA R41, -RZ, RZ, 0, 0 ;  /* 0x00000000ff297435 */ /* 0x000fe200000001ff */
[----:B0-----:R-:W-:Y:S02]  /*1110*/  CS2R R46, SRZ ;  /* 0x00000000002e7805 */ /* 0x001fe4000001ff00 */
[----:B------:R-:W-:Y:S01]  /*1120*/  CS2R R44, SRZ ;  /* 0x00000000002c7805 */ /* 0x000fe2000001ff00 */
[----:B------:R-:W5:Y:S01]  /*1130*/  @!P4 LDG.E R54, desc[UR14][R28.64] ;  /* 0x0000000e1c36c981 */ /* 0x000f62000c1e1900 */
[----:B------:R-:W0:Y:S01]  /*1140*/  @P6 MUFU.RSQ R43, R43 ;  /* 0x0000002b002b6308 */ /* 0x000e220000001400 */
[----:B------:R-:W-:-:S03]  /*1150*/  MOV R49, RZ ;  /* 0x000000ff00317202 */ /* 0x000fc60000000f00 */
[----:B------:R-:W5:Y:S04]  /*1160*/  @!P4 LDG.E R44, desc[UR14][R30.64] ;  /* 0x0000000e1e2cc981 */ /* 0x000f68000c1e1900 */
[----:B------:R-:W5:Y:S04]  /*1170*/  @P5 LDG.E R41, desc[UR14][R38.64] ;  /* 0x0000000e26295981 */ /* 0x000f68000c1e1900 */
[----:B------:R-:W5:Y:S01]  /*1180*/  @P5 LDG.E R49, desc[UR14][R36.64] ;  /* 0x0000000e24315981 */ /* 0x000f62000c1e1900 */
[----:B------:R-:W-:-:S03]  /*1190*/  ISETP.NE.AND P5, PT, R4, RZ, PT ;  /* 0x000000ff0400720c */ /* 0x000fc60003fa5270 */
[----:B------:R-:W5:Y:S01]  /*11a0*/  @!P3 LDG.E R45, desc[UR14][R26.64] ;  /* 0x0000000e1a2db981 */ /* 0x000f62000c1e1900 */
[----:B0-----:R-:W-:Y:S02]  /*11b0*/  @P6 R2UR UR10, R43 ;  /* 0x000000002b0a62ca */ /* 0x001fe400000e0000 */
[----:B------:R-:W-:Y:S01]  /*11c0*/  LOP3.LUT P6, RZ, R3, 0x2, RZ, 0xc0, !PT ;  /* 0x0000000203ff7812 */ /* 0x000fe200078cc0ff */
[----:B------:R-:W-:-:S06]  /*11d0*/  HFMA2.MMA R43, -RZ, RZ, 0, 0 ;  /* 0x00000000ff2b7435 */ /* 0x000fcc00000001ff */
[----:B------:R-:W5:Y:S04]  /*11e0*/  @!P5 LDG.E R47, desc[UR14][R34.64] ;  /* 0x0000000e222fd981 */ /* 0x000f68000c1e1900 */
[----:B------:R-:W5:Y:S04]  /*11f0*/  @!P5 LDG.E R55, desc[UR14][R32.64] ;  /* 0x0000000e2037d981 */ /* 0x000f68000c1e1900 */
[----:B------:R-:W5:Y:S04]  /*1200*/  @!P2 LDG.E R43, desc[UR14][R22.64] ;  /* 0x0000000e162ba981 */ /* 0x000f68000c1e1900 */
[----:B------:R-:W5:Y:S01]  /*1210*/  @!P6 LDG.E R56, desc[UR14][R16.64] ;  /* 0x0000000e1038e981 */ /* 0x000f62000c1e1900 */
[----:B------:R-:W-:Y:S01]  /*1220*/  @UP0 UMOV UR20, UR10 ;  /* 0x0000000a00140c82 */ /* 0x000fe20008000000 */
[----:B------:R-:W-:-:S02]  /*1230*/  CS2R R10, SRZ ;  /* 0x00000000000a7805 */ /* 0x000fc4000001ff00 */
[----:B------:R0:W5:Y:S02]  /*1240*/  @!P6 LDG.E R46, desc[UR14][R12.64] ;  /* 0x0000000e0c2ee981 */ /* 0x000164000c1e1900 */
[----:B0-----:R-:W-:Y:S01]  /*1250*/  CS2R R12, SRZ ;  /* 0x00000000000c7805 */ /* 0x001fe2000001ff00 */
[----:B------:R-:W-:Y:S06]  /*1260*/  @P0 BRA `(.L_x_79) ;  /* 0x00000000002c0947 */ /* 0x000fec0003800000 */
[----:B------:R-:W-:Y:S01]  /*1270*/  ISETP.NE.AND P6, PT, RZ, UR17, PT ;  /* 0x00000011ff007c0c */ /* 0x000fe2000bfc5270 */
[----:B------:R-:W-:Y:S01]  /*1280*/  ULDC.64 UR10, c[0x0][0x238] ;  /* 0x00008e00000a7ab9 */ /* 0x000fe20000000a00 */
[C---:B------:R-:W-:Y:S02]  /*1290*/  SHF.L.U32 R17, R14.reuse, 0x2, RZ ;  /* 0x000000020e117819 */ /* 0x040fe400000006ff */
[----:B------:R-:W-:-:S09]  /*12a0*/  SHF.L.U64.HI R4, R14, 0x2, R15 ;  /* 0x000000020e047819 */ /* 0x000fd2000001020f */
[----:B------:R-:W0:Y:S02]  /*12b0*/  @P6 LDC.64 R10, c[0x0][0x240] ;  /* 0x00009000ff0a6b82 */ /* 0x000e240000000a00 */
[----:B0-----:R-:W-:-:S04]  /*12c0*/  @P6 IADD3 R10, P0, R17, R10, RZ ;  /* 0x0000000a110a6210 */ /* 0x001fc80007f1e0ff */
[----:B------:R-:W-:Y:S02]  /*12d0*/  @P6 IADD3.X R11, R4, R11, RZ, P0, !PT ;  /* 0x0000000b040b6210 */ /* 0x000fe400007fe4ff */
[----:B------:R-:W-:-:S03]  /*12e0*/  IADD3 R14, P0, R17, UR10, RZ ;  /* 0x0000000a110e7c10 */ /* 0x000fc6000ff1e0ff */
[----:B------:R0:W5:Y:S01]  /*12f0*/  @P6 LDG.E.64 R12, desc[UR14][R10.64] ;  /* 0x0000000e0a0c6981 */ /* 0x000162000c1e1b00 */
[----:B------:R-:W-:-:S05]  /*1300*/  IADD3.X R15, R4, UR11, RZ, P0, !PT ;  /* 0x0000000b040f7c10 */ /* 0x000fca00087fe4ff */
[----:B------:R0:W5:Y:S04]  /*1310*/  LDG.E.64 R10, desc[UR14][R14.64] ;  /* 0x0000000e0e0a7981 */ /* 0x000168000c1e1b00 */
.L_x_79:
[----:B------:R-:W-:Y:S05]  /*1320*/  BSYNC B0 ;  /* 0x0000000000007941 */ /* 0x000fea0003800000 */
.L_x_78:
[----:B------:R-:W-:Y:S02]  /*1330*/  ISETP.NE.AND P0, PT, RZ, UR17, PT ;  /* 0x00000011ff007c0c */ /* 0x000fe4000bf05270 */
[C---:B-----5:R-:W-:Y:S02]  /*1340*/  PRMT R4, R46.reuse, 0x7632, R4 ;  /* 0x000076322e047816 */ /* 0x060fe40000000004 */
[----:B0-----:R-:W-:Y:S02]  /*1350*/  SHF.L.U32 R15, R47, 0x10, RZ ;  /* 0x000000102f0f7819 */ /* 0x001fe400000006ff */
        /* <DEDUP_REMOVED lines=9> */
[----:B------:R-:W-:Y:S01]  /*13f0*/  LOP3.LUT R3, R3, 0xfffffff7, RZ, 0xc0, !PT ;  /* 0xfffffff703037812 */ /* 0x000fe200078ec0ff */
[----:B------:R-:W-:Y:S01]  /*1400*/  FMUL.FTZ R21, R21, UR20 ;  /* 0x0000001415157c20 */ /* 0x000fe20008410000 */
[----:B------:R-:W-:Y:S01]  /*1410*/  SHF.L.U32 R17, R55, 0x10, RZ ;  /* 0x0000001037117819 */ /* 0x000fe200000006ff */
[----:B------:R-:W-:Y:S01]  /*1420*/  FMUL.FTZ R4, R4, UR20 ;  /* 0x0000001404047c20 */ /* 0x000fe20008410000 */
[----:B------:R-:W-:-:S02]  /*1430*/  SHF.L.U32 R18, R56, 0x10, RZ ;  /* 0x0000001038127819 */ /* 0x000fc400000006ff */
[----:B------:R-:W-:Y:S02]  /*1440*/  SHF.L.U32 R20, R20, 0x10, RZ ;  /* 0x0000001014147819 */ /* 0x000fe400000006ff */
[----:B------:R-:W-:Y:S02]  /*1450*/  SHF.L.U32 R16, R16, 0x10, RZ ;  /* 0x0000001010107819 */ /* 0x000fe400000006ff */
[----:B------:R-:W-:Y:S02]  /*1460*/  SHF.L.U32 R19, R19, 0x10, RZ ;  /* 0x0000001013137819 */ /* 0x000fe400000006ff */
[----:B------:R-:W-:Y:S01]  /*1470*/  @P0 LOP3.LUT R3, R3, 0x8, RZ, 0xfc, !PT ;  /* 0x0000000803030812 */ /* 0x000fe200078efcff */
        /* <DEDUP_REMOVED lines=19> */
.L_x_80:
[----:B------:R-:W-:Y:S01]  /*15b0*/  FMUL.FTZ R14, R18, R10 ;  /* 0x0000000a120e7220 */ /* 0x000fe20000410000 */
[----:B------:R-:W-:Y:S01]  /*15c0*/  FADD.FTZ R24, R20, -UR19 ;  /* 0x8000001314187e21 */ /* 0x000fe20008010000 */
[----:B------:R-:W-:Y:S01]  /*15d0*/  FFMA.FTZ R20, R15, R18, RZ ;  /* 0x000000120f147223 */ /* 0x000fe200000100ff */
        /* <DEDUP_REMOVED lines=23> */
.L_x_81:
[----:B------:R-:W-:Y:S01]  /*1750*/  FADD.FTZ R18, RZ, R18 ;  /* 0x00000012ff127221 */ /* 0x000fe20000010000 */
[----:B------:R-:W-:Y:S01]  /*1760*/  FADD.FTZ R25, R23, R22 ;  /* 0x0000001617197221 */ /* 0x000fe20000010000 */
[----:B------:R-:W-:Y:S01]  /*1770*/  FFMA.FTZ R24, R4, R23, R15 ;  /* 0x0000001704187223 */ /* 0x000fe2000001000f */
[----:B------:R-:W-:Y:S01]  /*1780*/  FFMA.FTZ R20, R21, R17, R20 ;  /* 0x0000001115147223 */ /* 0x000fe20000010014 */
[----:B------:R-:W-:Y:S01]  /*1790*/  FMUL.FTZ R22, R17, R10 ;  /* 0x0000000a11167220 */ /* 0x000fe20000410000 */
[----:B------:R-:W-:Y:S01]  /*17a0*/  FADD.FTZ R17, R18, R17 ;  /* 0x0000001112117221 */ /* 0x000fe20000010000 */
[----:B------:R-:W-:Y:S01]  /*17b0*/  FFMA.FTZ R23, R4, R19, RZ ;  /* 0x0000001304177223 */ /* 0x000fe200000100ff */
[----:B------:R-:W-:Y:S01]  /*17c0*/  PRMT R18, R44, 0x7632, R18 ;  /* 0x000076322c127816 */ /* 0x000fe20000000012 */
[----:B------:R-:W-:Y:S01]  /*17d0*/  FADD.FTZ R15, RZ, R19 ;  /* 0x00000013ff0f7221 */ /* 0x000fe20000010000 */
[----:B------:R-:W-:Y:S01]  /*17e0*/  FFMA.FTZ R21, R21, R22, R24 ;  /* 0x0000001615157223 */ /* 0x000fe20000010018 */
[----:B------:R-:W-:Y:S01]  /*17f0*/  FFMA.FTZ R4, R14, R16, R23 ;  /* 0x000000100e047223 */ /* 0x000fe20000010017 */
[----:B------:R-:W-:Y:S01]  /*1800*/  FMUL.FTZ R19, R16, R11 ;  /* 0x0000000b10137220 */ /* 0x000fe20000410000 */
[----:B------:R-:W-:Y:S01]  /*1810*/  SHF.L.U32 R23, R44, 0x10, RZ ;  /* 0x000000102c177819 */ /* 0x000fe200000006ff */
[----:B------:R-:W-:Y:S01]  /*1820*/  FADD.FTZ R15, R15, R16 ;  /* 0x000000100f0f7221 */ /* 0x000fe20000010000 */
[----:B------:R-:W-:Y:S01]  /*1830*/  SHF.L.U32 R18, R18, 0x10, RZ ;  /* 0x0000001012127819 */ /* 0x000fe200000006ff */
[--C-:B------:R-:W-:Y:S01]  /*1840*/  FFMA.FTZ R14, R14, R19, R21.reuse ;  /* 0x000000130e0e7223 */ /* 0x100fe20000010015 */
[----:B------:R-:W-:Y:S01]  /*1850*/  PRMT R21, R54, 0x7632, R21 ;  /* 0x0000763236157816 */ /* 0x000fe20000000015 */
[----:B------:R-:W-:Y:S01]  /*1860*/  FADD.FTZ R23, R23, -UR19 ;  /* 0x8000001317177e21 */ /* 0x000fe20008010000 */
[----:B------:R-:W-:Y:S01]  /*1870*/  FADD.FTZ R16, R25, R22 ;  /* 0x0000001619107221 */ /* 0x000fe20000010000 */
[----:B------:R-:W-:Y:S01]  /*1880*/  FADD.FTZ R18, R18, -UR19 ;  /* 0x8000001312127e21 */ /* 0x000fe20008010000 */
[----:B------:R-:W-:Y:S01]  /*1890*/  SHF.L.U32 R22, R54, 0x10, RZ ;  /* 0x0000001036167819 */ /* 0x000fe200000006ff */
[----:B------:R-:W-:Y:S01]  /*18a0*/  FMUL.FTZ R23, R23, UR20 ;  /* 0x0000001417177c20 */ /* 0x000fe20008410000 */
[----:B------:R-:W-:Y:S01]  /*18b0*/  SHF.L.U32 R21, R21, 0x10, RZ ;  /* 0x0000001015157819 */ /* 0x000fe200000006ff */
        /* <DEDUP_REMOVED lines=20> */
.L_x_82:
[----:B------:R-:W-:Y:S01]  /*1a00*/  FMUL.FTZ R25, R22, R10 ;  /* 0x0000000a16197220 */ /* 0x000fe20000410000 */
[----:B------:R-:W-:Y:S01]  /*1a10*/  FFMA.FTZ R20, R23, R22, R20 ;  /* 0x0000001617147223 */ /* 0x000fe20000010014 */
[----:B------:R-:W-:Y:S01]  /*1a20*/  FADD.FTZ R24, R19, R16 ;  /* 0x0000001013187221 */ /* 0x000fe20000010000 */
[----:B------:R-:W-:Y:S01]  /*1a30*/  FADD.FTZ R19, R17, R22 ;  /* 0x0000001611137221 */ /* 0x000fe20000010000 */
[--C-:B------:R-:W-:Y:S01]  /*1a40*/  FFMA.FTZ R23, R23, R25, R14.reuse ;  /* 0x0000001917177223 */ /* 0x100fe2000001000e */
[----:B------:R-:W-:Y:S01]  /*1a50*/  PRMT R14, R45, 0x7632, R14 ;  /* 0x000076322d0e7816 */ /* 0x000fe2000000000e */
[----:B------:R-:W-:Y:S01]  /*1a60*/  FADD.FTZ R16, R15, R21 ;  /* 0x000000150f107221 */ /* 0x000fe20000010000 */
[----:B------:R-:W-:Y:S01]  /*1a70*/  FFMA.FTZ R4, R18, R21, R4 ;  /* 0x0000001512047223 */ /* 0x000fe20000010004 */
[----:B------:R-:W-:Y:S01]  /*1a80*/  FMUL.FTZ R21, R21, R11 ;  /* 0x0000000b15157220 */ /* 0x000fe20000410000 */
[----:B------:R-:W-:Y:S02]  /*1a90*/  SHF.L.U32 R17, R45, 0x10, RZ ;  /* 0x000000102d117819 */ /* 0x000fe400000006ff */
[----:B------:R-:W-:Y:S01]  /*1aa0*/  SHF.L.U32 R22, R14, 0x10, RZ ;  /* 0x000000100e167819 */ /* 0x000fe200000006ff */
[----:B------:R-:W-:Y:S01]  /*1ab0*/  FFMA.FTZ R15, R18, R21, R23 ;  /* 0x00000015120f7223 */ /* 0x000fe20000010017 */
        /* <DEDUP_REMOVED lines=27> */
.L_x_83:
[----:B------:R-:W-:Y:S01]  /*1c70*/  FMUL.FTZ R26, R24, R10 ;  /* 0x0000000a181a7220 */ /* 0x000fe20000410000 */
[----:B------:R-:W-:Y:S01]  /*1c80*/  FADD.FTZ R18, R19, R24 ;  /* 0x0000001813127221 */ /* 0x000fe20000010000 */
[----:B------:R-:W-:Y:S01]  /*1c90*/  PRMT R19, R43, 0x7632, R19 ;  /* 0x000076322b137816 */ /* 0x000fe20000000013 */
[----:B------:R-:W-:Y:S01]  /*1ca0*/  FADD.FTZ R21, R21, R14 ;  /* 0x0000000e15157221 */ /* 0x000fe20000010000 */
[C---:B------:R-:W-:Y:S01]  /*1cb0*/  FFMA.FTZ R20, R23.reuse, R24, R20 ;  /* 0x0000001817147223 */ /* 0x040fe20000010014 */
[----:B------:R-:W-:Y:S01]  /*1cc0*/  FFMA.FTZ R24, R23, R26, R15 ;  /* 0x0000001a17187223 */ /* 0x000fe2000001000f */
[----:B------:R-:W-:Y:S01]  /*1cd0*/  FMUL.FTZ R15, R17, R11 ;  /* 0x0000000b110f7220 */ /* 0x000fe20000410000 */
[----:B------:R-:W-:Y:S01]  /*1ce0*/  SHF.L.U32 R25, R43, 0x10, RZ ;  /* 0x000000102b197819 */ /* 0x000fe200000006ff */
[----:B------:R-:W-:Y:S01]  /*1cf0*/  FADD.FTZ R14, R21, R26 ;  /* 0x0000001a150e7221 */ /* 0x000fe20000010000 */
[----:B------:R-:W-:Y:S01]  /*1d00*/  SHF.L.U32 R19, R19, 0x10, RZ ;  /* 0x0000001013137819 */ /* 0x000fe200000006ff */
[C---:B------:R-:W-:Y:S01]  /*1d10*/  FFMA.FTZ R21, R22.reuse, R17, R4 ;  /* 0x0000001116157223 */ /* 0x040fe20000010004 */
[----:B------:R-:W-:Y:S01]  /*1d20*/  FFMA.FTZ R4, R22, R15, R24 ;  /* 0x0000000f16047223 */ /* 0x000fe20000010018 */
[----:B------:R-:W-:Y:S01]  /*1d30*/  PRMT R22, R51, 0x7632, R22 ;  /* 0x0000763233167816 */ /* 0x000fe20000000016 */
[----:B------:R-:W-:Y:S01]  /*1d40*/  FADD.FTZ R25, R25, -UR19 ;  /* 0x8000001319197e21 */ /* 0x000fe20008010000 */
[----:B------:R-:W-:Y:S01]  /*1d50*/  FADD.FTZ R24, R19, -UR19 ;  /* 0x8000001313187e21 */ /* 0x000fe20008010000 */
[----:B------:R-:W-:-:S02]  /*1d60*/  SHF.L.U32 R23, R51, 0x10, RZ ;  /* 0x0000001033177819 */ /* 0x000fc400000006ff */
[----:B------:R-:W-:Y:S01]  /*1d70*/  PRMT R19, R52, 0x7632, R19 ;  /* 0x0000763234137816 */ /* 0x000fe20000000013 */
        /* <DEDUP_REMOVED lines=22> */
.L_x_84:
[----:B------:R-:W-:Y:S01]  /*1ee0*/  FMUL.FTZ R26, R23, R10 ;  /* 0x0000000a171a7220 */ /* 0x000fe20000410000 */
[----:B------:R-:W-:Y:S01]  /*1ef0*/  FADD.FTZ R27, R15, R14 ;  /* 0x0000000e0f1b7221 */ /* 0x000fe20000010000 */
[----:B------:R-:W-:Y:S02]  /*1f00*/  SHF.L.U32 R14, R52, 0x10, RZ ;  /* 0x00000010340e7819 */ /* 0x000fe400000006ff */
[----:B------:R-:W-:Y:S01]  /*1f10*/  SHF.L.U32 R19, R19, 0x10, RZ ;  /* 0x0000001013137819 */ /* 0x000fe200000006ff */
[----:B------:R-:W-:Y:S01]  /*1f20*/  FFMA.FTZ R15, R25, R26, R4 ;  /* 0x0000001a190f7223 */ /* 0x000fe20000010004 */
[--C-:B------:R-:W-:Y:S01]  /*1f30*/  FADD.FTZ R4, R27, R26.reuse ;  /* 0x0000001a1b047221 */ /* 0x100fe20000010000 */
[----:B------:R-:W-:Y:S01]  /*1f40*/  PRMT R26, R50, 0x7632, R26 ;  /* 0x00007632321a7816 */ /* 0x000fe2000000001a */
[----:B------:R-:W-:Y:S01]  /*1f50*/  FADD.FTZ R14, R14, -UR19 ;  /* 0x800000130e0e7e21 */ /* 0x000fe20008010000 */
[----:B------:R-:W-:Y:S01]  /*1f60*/  FADD.FTZ R28, R19, -UR19 ;  /* 0x80000013131c7e21 */ /* 0x000fe20008010000 */
[----:B------:R-:W-:Y:S01]  /*1f70*/  SHF.L.U32 R27, R50, 0x10, RZ ;  /* 0x00000010321b7819 */ /* 0x000fe200000006ff */
[----:B------:R-:W-:Y:S01]  /*1f80*/  FMUL.FTZ R19, R22, R11 ;  /* 0x0000000b16137220 */ /* 0x000fe20000410000 */
        /* <DEDUP_REMOVED lines=22> */
.L_x_85:
[----:B------:R-:W-:Y:S01]  /*20f0*/  FFMA.FTZ R30, R24, R19, R15 ;  /* 0x00000013181e7223 */ /* 0x000fe2000001000f */
[----:B------:R-:W-:Y:S01]  /*2100*/  FMUL.FTZ R14, R27, R10 ;  /* 0x0000000a1b0e7220 */ /* 0x000fe20000410000 */
[--C-:B------:R-:W-:Y:S01]  /*2110*/  FADD.FTZ R31, R19, R4.reuse ;  /* 0x00000004131f7221 */ /* 0x100fe20000010000 */
[----:B------:R-:W-:Y:S01]  /*2120*/  PRMT R4, R41, 0x7632, R4 ;  /* 0x0000763229047816 */ /* 0x000fe20000000004 */
[----:B------:R-:W-:Y:S01]  /*2130*/  FMUL.FTZ R19, R26, R11 ;  /* 0x0000000b1a137220 */ /* 0x000fe20000410000 */
[----:B------:R-:W-:Y:S01]  /*2140*/  FFMA.FTZ R15, R29, R14, R30 ;  /* 0x0000000e1d0f7223 */ /* 0x000fe2000001001e */
[----:B------:R-:W-:Y:S01]  /*2150*/  FADD.FTZ R14, R31, R14 ;  /* 0x0000000e1f0e7221 */ /* 0x000fe20000010000 */
[----:B------:R-:W-:Y:S02]  /*2160*/  SHF.L.U32 R30, R41, 0x10, RZ ;  /* 0x00000010291e7819 */ /* 0x000fe400000006ff */
        /* <DEDUP_REMOVED lines=21> */
[----:B0-----:R-:W-:Y:S01]  /*22c0*/  FMUL.FTZ R31, R31, R36 ;  /* 0x000000241f1f7220 */ /* 0x001fe20000410000 */
[----:B------:R-:W-:-:S04]  /*22d0*/  FADD.FTZ R36, -R36, 1 ;  /* 0x3f80000024247421 */ /* 0x000fc80000010100 */
[----:B------:R-:W-:Y:S01]  /*22e0*/  FFMA.FTZ R36, R15, R36, 1 ;  /* 0x3f8000000f247423 */ /* 0x000fe20000010024 */
[----:B-1----:R-:W-:Y:S01]  /*22f0*/  FADD.FTZ R34, -R39, 1 ;  /* 0x3f80000027227421 */ /* 0x002fe20000010100 */
[----:B------:R-:W-:Y:S02]  /*2300*/  FMUL.FTZ R30, R30, R39 ;  /* 0x000000271e1e7220 */ /* 0x000fe40000410000 */
[----:B------:R-:W-:Y:S01]  /*2310*/  FMUL.FTZ R31, R31, R36 ;  /* 0x000000241f1f7220 */ /* 0x000fe20000410000 */
[----:B------:R-:W-:-:S04]  /*2320*/  FFMA.FTZ R19, R19, R34, 1 ;  /* 0x3f80000013137423 */ /* 0x000fc80000010022 */
[----:B------:R-:W-:-:S07]  /*2330*/  FMUL.FTZ R30, R30, R19 ;  /* 0x000000131e1e7220 */ /* 0x000fce0000410000 */
.L_x_86:
[----:B------:R-:W-:Y:S01]  /*2340*/  FMUL.FTZ R15, R31, R10 ;  /* 0x0000000a1f0f7220 */ /* 0x000fe20000410000 */
[----:B------:R-:W-:-:S03]  /*2350*/  SHF.L.U32 R34, R42, 0x10, RZ ;  /* 0x000000102a227819 */ /* 0x000fc600000006ff */
[----:B------:R-:W-:Y:S01]  /*2360*/  FFMA.FTZ R19, R33, R15, R4 ;  /* 0x0000000f21137223 */ /* 0x000fe20000010004 */
[----:B------:R-:W-:Y:S01]  /*2370*/  FADD.FTZ R4, R14, R15 ;  /* 0x0000000f0e047221 */ /* 0x000fe20000010000 */
[----:B------:R-:W-:Y:S01]  /*2380*/  PRMT R14, R42, 0x7632, R14 ;  /* 0x000076322a0e7816 */ /* 0x000fe2000000000e */
[----:B------:R-:W-:Y:S01]  /*2390*/  FMUL.FTZ R15, R30, R11 ;  /* 0x0000000b1e0f7220 */ /* 0x000fe20000410000 */
[----:B------:R-:W-:Y:S02]  /*23a0*/  FADD.FTZ R34, R34, -UR19 ;  /* 0x8000001322227e21 */ /* 0x000fe40008010000 */
[----:B------:R-:W-:Y:S01]  /*23b0*/  SHF.L.U32 R35, R14, 0x10, RZ ;  /* 0x000000100e237819 */ /* 0x000fe200000006ff */
[----:B------:R-:W-:Y:S01]  /*23c0*/  FFMA.FTZ R14, R32, R15, R19 ;  /* 0x0000000f200e7223 */ /* 0x000fe20000010013 */
[--C-:B------:R-:W-:Y:S01]  /*23d0*/  FADD.FTZ R15, R15, R4.reuse ;  /* 0x000000040f0f7221 */ /* 0x100fe20000010000 */
[----:B------:R-:W-:Y:S02]  /*23e0*/  PRMT R4, R48, 0x7632, R4 ;  /* 0x0000763230047816 */ /* 0x000fe40000000004 */
[----:B------:R-:W-:Y:S01]  /*23f0*/  FADD.FTZ R19, R35, -UR19 ;  /* 0x8000001323137e21 */ /* 0x000fe20008010000 */
[----:B------:R-:W-:Y:S01]  /*2400*/  FMUL.FTZ R35, R34, UR20 ;  /* 0x0000001422237c20 */ /* 0x000fe20008410000 */
[----:B------:R-:W-:-:S02]  /*2410*/  SHF.L.U32 R4, R4, 0x10, RZ ;  /* 0x0000001004047819 */ /* 0x000fc400000006ff */
[----:B------:R-:W-:Y:S01]  /*2420*/  FMUL.FTZ R34, R19, UR20 ;  /* 0x0000001413227c20 */ /* 0x000fe20008410000 */
[----:B------:R-:W-:Y:S01]  /*2430*/  SHF.L.U32 R19, R48, 0x10, RZ ;  /* 0x0000001030137819 */ /* 0x000fe200000006ff */
[----:B------:R-:W-:Y:S06]  /*2440*/  @!P0 BRA `(.L_x_87) ;  /* 0x0000000000488947 */ /* 0x000fec0003800000 */
[----:B------:R-:W-:-:S04]  /*2450*/  FFMA.FTZ R36, R35, R10, R12 ;  /* 0x0000000a23247223 */ /* 0x000fc8000001000c */
[----:B------:R-:W-:-:S06]  /*2460*/  FMUL.FTZ R37, R36, -1.4426950216293334961 ;  /* 0xbfb8aa3b24257820 */ /* 0x000fcc0000410000 */
[----:B------:R-:W0:Y:S02]  /*2470*/  MUFU.EX2 R37, R37 ;  /* 0x0000002500257308 */ /* 0x000e240000000800 */
[----:B0-----:R-:W-:-:S06]  /*2480*/  FADD.FTZ R38, R37, 1 ;  /* 0x3f80000025267421 */ /* 0x001fcc0000010000 */
[----:B------:R-:W0:Y:S02]  /*2490*/  MUFU.RCP R38, R38 ;  /* 0x0000002600267308 */ /* 0x000e240000001000 */
[----:B0-----:R-:W-:Y:S01]  /*24a0*/  FADD.FTZ R39, -R38, 1 ;  /* 0x3f80000026277421 */ /* 0x001fe20000010100 */
[----:B------:R-:W-:-:S03]  /*24b0*/  FMUL.FTZ R19, R19, R38 ;  /* 0x0000002613137220 */ /* 0x000fc60000410000 */
[----:B------:R-:W-:-:S04]  /*24c0*/  FFMA.FTZ R36, R36, R39, 1 ;  /* 0x3f80000024247423 */ /* 0x000fc80000010027 */
[----:B------:R-:W-:Y:S01]  /*24d0*/  FMUL.FTZ R19, R19, R36 ;  /* 0x0000002413137220 */ /* 0x000fe20000410000 */
[----:B------:R-:W-:-:S04]  /*24e0*/  FFMA.FTZ R36, R34, R11, R13 ;  /* 0x0000000b22247223 */ /* 0x000fc8000001000d */
[----:B------:R-:W-:-:S06]  /*24f0*/  FMUL.FTZ R39, R36, -1.4426950216293334961 ;  /* 0xbfb8aa3b24277820 */ /* 0x000fcc0000410000 */
[----:B------:R-:W0:Y:S02]  /*2500*/  MUFU.EX2 R39, R39 ;  /* 0x0000002700277308 */ /* 0x000e240000000800 */
[----:B0-----:R-:W-:-:S06]  /*2510*/  FADD.FTZ R39, R39, 1 ;  /* 0x3f80000027277421 */ /* 0x001fcc0000010000 */
[----:B------:R-:W0:Y:S02]  /*2520*/  MUFU.RCP R37, R39 ;  /* 0x0000002700257308 */ /* 0x000e240000001000 */
[----:B0-----:R-:W-:Y:S01]  /*2530*/  FMUL.FTZ R4, R4, R37 ;  /* 0x0000002504047220 */ /* 0x001fe20000410000 */
[----:B------:R-:W-:-:S04]  /*2540*/  FADD.FTZ R37, -R37, 1 ;  /* 0x3f80000025257421 */ /* 0x000fc80000010100 */
[----:B------:R-:W-:-:S04]  /*2550*/  FFMA.FTZ R37, R36, R37, 1 ;  /* 0x3f80000024257423 */ /* 0x000fc80000010025 */
[----:B------:R-:W-:-:S07]  /*2560*/  FMUL.FTZ R4, R4, R37 ;  /* 0x0000002504047220 */ /* 0x000fce0000410000 */
.L_x_87:
[----:B------:R-:W0:Y:S01]  /*2570*/  S2R R38, SR_LANEID ;  /* 0x0000000000267919 */ /* 0x000e220000000000 */
[----:B------:R-:W-:Y:S01]  /*2580*/  FMUL.FTZ R36, R19, R10 ;  /* 0x0000000a13247220 */ /* 0x000fe20000410000 */
[----:B------:R-:W1:Y:S01]  /*2590*/  S2UR UR12, SR_CgaCtaId ;  /* 0x00000000000c79c3 */ /* 0x000e620000008800 */
[----:B------:R-:W-:Y:S01]  /*25a0*/  FADD.FTZ R17, R16, R17 ;  /* 0x0000001110117221 */ /* 0x000fe20000010000 */
[----:B------:R-:W-:Y:S01]  /*25b0*/  FADD.FTZ R18, R18, R23 ;  /* 0x0000001712127221 */ /* 0x000fe20000010000 */
[----:B------:R-:W-:Y:S01]  /*25c0*/  FFMA.FTZ R37, R35, R36, R14 ;  /* 0x0000002423257223 */ /* 0x000fe2000001000e */
[----:B------:R-:W-:Y:S01]  /*25d0*/  FADD.FTZ R36, R15, R36 ;  /* 0x000000240f247221 */ /* 0x000fe20000010000 */
[----:B------:R-:W-:Y:S01]  /*25e0*/  FMUL.FTZ R15, R4, R11 ;  /* 0x0000000b040f7220 */ /* 0x000fe20000410000 */
[----:B------:R-:W-:Y:S01]  /*25f0*/  FFMA.FTZ R20, R25, R23, R20 ;  /* 0x0000001719147223 */ /* 0x000fe20000010014 */
[----:B------:R-:W-:Y:S01]  /*2600*/  FADD.FTZ R17, R17, R22 ;  /* 0x0000001611117221 */ /* 0x000fe20000010000 */
[----:B------:R-:W-:Y:S01]  /*2610*/  FFMA.FTZ R21, R24, R22, R21 ;  /* 0x0000001618157223 */ /* 0x000fe20000010015 */
[----:B------:R-:W-:Y:S01]  /*2620*/  FFMA.FTZ R14, R34, R15, R37 ;  /* 0x0000000f220e7223 */ /* 0x000fe20000010025 */
[----:B------:R-:W-:Y:S01]  /*2630*/  FADD.FTZ R15, R15, R36 ;  /* 0x000000240f0f7221 */ /* 0x000fe20000010000 */
[----:B------:R-:W-:Y:S01]  /*2640*/  UMOV UR11, 0x400 ;  /* 0x00000400000b7882 */ /* 0x000fe20000000000 */
[----:B------:R-:W-:Y:S01]  /*2650*/  FADD.FTZ R18, R18, R27 ;  /* 0x0000001b12127221 */ /* 0x000fe20000010000 */
[----:B------:R-:W-:Y:S01]  /*2660*/  FFMA.FTZ R20, R29, R27, R20 ;  /* 0x0000001b1d147223 */ /* 0x000fe20000010014 */
[----:B------:R-:W2:Y:S01]  /*2670*/  SHFL.DOWN PT, R37, R14, 0x1, 0x1f ;  /* 0x08201f000e257f89 */ /* 0x000ea200000e0000 */
[----:B------:R-:W-:Y:S01]  /*2680*/  UIADD3 UR10, UR11, 0xa0, URZ ;  /* 0x000000a00b0a7890 */ /* 0x000fe2000fffe03f */
[----:B------:R-:W-:Y:S01]  /*2690*/  FADD.FTZ R17, R17, R26 ;  /* 0x0000001a11117221 */ /* 0x000fe20000010000 */
[----:B------:R-:W-:Y:S01]  /*26a0*/  FFMA.FTZ R21, R28, R26, R21 ;  /* 0x0000001a1c157223 */ /* 0x000fe20000010015 */
[----:B------:R-:W3:Y:S01]  /*26b0*/  SHFL.DOWN PT, R36, R15, 0x1, 0x1f ;  /* 0x08201f000f247f89 */ /* 0x000ee200000e0000 */
[----:B------:R-:W-:Y:S01]  /*26c0*/  FADD.FTZ R18, R18, R31 ;  /* 0x0000001f12127221 */ /* 0x000fe20000010000 */
[----:B------:R-:W-:Y:S01]  /*26d0*/  FFMA.FTZ R20, R33, R31, R20 ;  /* 0x0000001f21147223 */ /* 0x000fe20000010014 */
[----:B------:R-:W-:Y:S01]  /*26e0*/  FADD.FTZ R23, R17, R30 ;  /* 0x0000001e11177221 */ /* 0x000fe20000010000 */
[----:B------:R-:W-:Y:S01]  /*26f0*/  FFMA.FTZ R21, R32, R30, R21 ;  /* 0x0000001e20157223 */ /* 0x000fe20000010015 */
[----:B------:R-:W-:Y:S01]  /*2700*/  FADD.FTZ R18, R18, R19 ;  /* 0x0000001312127221 */ /* 0x000fe20000010000 */
[----:B-1----:R-:W-:Y:S01]  /*2710*/  ULEA UR10, UR12, UR10, 0x18 ;  /* 0x0000000a0c0a7291 */ /* 0x002fe2000f8ec03f */
[----:B------:R-:W-:Y:S01]  /*2720*/  FFMA.FTZ R16, R35, R19, R20 ;  /* 0x0000001323107223 */ /* 0x000fe20000010014 */
[----:B------:R-:W-:Y:S01]  /*2730*/  FFMA.FTZ R17, R34, R4, R21 ;  /* 0x0000000422117223 */ /* 0x000fe20000010015 */
[----:B------:R-:W-:Y:S01]  /*2740*/  FADD.FTZ R19, R23, R4 ;  /* 0x0000000417137221 */ /* 0x000fe20000010000 */
[----:B------:R-:W-:Y:S01]  /*2750*/  BSSY B0, `(.L_x_88) ;  /* 0x0000046000007945 */ /* 0x000fe20003800000 */
[----:B0-----:R-:W-:-:S02]  /*2760*/  ISETP.GT.AND P0, PT, R38, 0x1e, PT ;  /* 0x0000001e2600780c */ /* 0x001fc40003f04270 */
[----:B------:R-:W-:-:S05]  /*2770*/  LEA R4, R5, UR10, 0x4 ;  /* 0x0000000a05047c11 */ /* 0x000fca000f8e20ff */
[----:B------:R-:W-:Y:S06]  /*2780*/  STS.128 [R4], R16 ;  /* 0x0000001004007388 */ /* 0x000fec0000000c00 */
[----:B--2---:R-:W-:Y:S01]  /*2790*/  @!P0 FADD.FTZ R14, R14, R37 ;  /* 0x000000250e0e8221 */ /* 0x004fe20000010000 */
[----:B---3--:R-:W-:Y:S01]  /*27a0*/  @!P0 FADD.FTZ R15, R15, R36 ;  /* 0x000000240f0f8221 */ /* 0x008fe20000010000 */
[----:B------:R-:W-:-:S03]  /*27b0*/  ISETP.GT.AND P0, PT, R38, 0x1d, PT ;  /* 0x0000001d2600780c */ /* 0x000fc60003f04270 */
[----:B------:R-:W0:Y:S04]  /*27c0*/  SHFL.DOWN PT, R37, R14, 0x2, 0x1f ;  /* 0x08401f000e257f89 */ /* 0x000e2800000e0000 */
[----:B------:R-:W1:Y:S06]  /*27d0*/  SHFL.DOWN PT, R36, R15, 0x2, 0x1f ;  /* 0x08401f000f247f89 */ /* 0x000e6c00000e0000 */
        /* <DEDUP_REMOVED lines=16> */
[----:B-1----:R-:W-:Y:S01]  /*28e0*/  @!P0 FADD.FTZ R15, R15, R36 ;  /* 0x000000240f0f8221 */ /* 0x002fe20000010000 */
[----:B------:R-:W-:-:S13]  /*28f0*/  ISETP.NE.AND P0, PT, R38, RZ, PT ;  /* 0x000000ff2600720c */ /* 0x000fda0003f05270 */
[----:B------:R0:W-:Y:S01]  /*2900*/  @!P0 STS.64 [R61+0x10], R14 ;  /* 0x0000100e3d008388 */ /* 0x0001e20000000a00 */
[----:B------:R-:W-:Y:S01]  /*2910*/  BAR.SYNC.DEFER_BLOCKING 0x0 ;  /* 0x0000000000007b1d */ /* 0x000fe20000010000 */
[----:B------:R-:W-:-:S13]  /*2920*/  ISETP.NE.AND P0, PT, R5, RZ, PT ;  /* 0x000000ff0500720c */ /* 0x000fda0003f05270 */
[----:B0-----:R-:W-:Y:S05]  /*2930*/  @P0 BRA `(.L_x_89) ;  /* 0x00000000009c0947 */ /* 0x001fea0003800000 */
[----:B------:R-:W-:-:S09]  /*2940*/  ULEA UR10, UR12, UR11, 0x18 ;  /* 0x0000000b0c0a7291 */ /* 0x000fd2000f8ec03f */
[----:B------:R-:W0:Y:S04]  /*2950*/  LDS.64 R32, [UR10+0x18] ;  /* 0x0000180aff207984 */ /* 0x000e280008000a00 */
[----:B------:R-:W1:Y:S04]  /*2960*/  LDS.128 R28, [UR10+0x20] ;  /* 0x0000200aff1c7984 */ /* 0x000e680008000c00 */
[----:B------:R-:W2:Y:S04]  /*2970*/  LDS.128 R20, [UR10+0x30] ;  /* 0x0000300aff147984 */ /* 0x000ea80008000c00 */
[----:B------:R-:W3:Y:S04]  /*2980*/  LDS.128 R24, [UR10+0x40] ;  /* 0x0000400aff187984 */ /* 0x000ee80008000c00 */
[----:B------:R-:W-:Y:S01]  /*2990*/  LDS.128 R36, [UR10+0x80] ;  /* 0x0000800aff247984 */ /* 0x000fe20008000c00 */
[----:B0-----:R-:W-:Y:S01]  /*29a0*/  FADD.FTZ R35, R14, R32 ;  /* 0x000000200e237221 */ /* 0x001fe20000010000 */
[----:B------:R-:W-:-:S03]  /*29b0*/  FADD.FTZ R14, R15, R33 ;  /* 0x000000210f0e7221 */ /* 0x000fc60000010000 */
[----:B-1----:R-:W-:Y:S01]  /*29c0*/  FADD.FTZ R15, R35, R28 ;  /* 0x0000001c230f7221 */ /* 0x002fe20000010000 */
[----:B------:R-:W-:Y:S01]  /*29d0*/  FADD.FTZ R14, R14, R29 ;  /* 0x0000001d0e0e7221 */ /* 0x000fe20000010000 */
[----:B------:R-:W0:Y:S02]  /*29e0*/  LDS.128 R32, [UR10+0x50] ;  /* 0x0000500aff207984 */ /* 0x000e240008000c00 */
[----:B------:R-:W-:Y:S01]  /*29f0*/  FADD.FTZ R15, R15, R30 ;  /* 0x0000001e0f0f7221 */ /* 0x000fe20000010000 */
[----:B------:R-:W-:Y:S02]  /*2a00*/  FADD.FTZ R14, R14, R31 ;  /* 0x0000001f0e0e7221 */ /* 0x000fe40000010000 */
[----:B------:R-:W1:Y:S01]  /*2a10*/  LDS.128 R28, [UR10+0x60] ;  /* 0x0000600aff1c7984 */ /* 0x000e620008000c00 */
[----:B--2---:R-:W-:Y:S01]  /*2a20*/  FADD.FTZ R15, R15, R20 ;  /* 0x000000140f0f7221 */ /* 0x004fe20000010000 */
[----:B------:R-:W-:-:S03]  /*2a30*/  FADD.FTZ R14, R14, R21 ;  /* 0x000000150e0e7221 */ /* 0x000fc60000010000 */
[----:B------:R-:W-:Y:S01]  /*2a40*/  FADD.FTZ R15, R15, R22 ;  /* 0x000000160f0f7221 */ /* 0x000fe20000010000 */
[----:B------:R-:W-:Y:S02]  /*2a50*/  FADD.FTZ R14, R14, R23 ;  /* 0x000000170e0e7221 */ /* 0x000fe40000010000 */
[----:B------:R-:W2:Y:S01]  /*2a60*/  LDS.128 R20, [UR10+0x70] ;  /* 0x0000700aff147984 */ /* 0x000ea20008000c00 */
[----:B---3--:R-:W-:Y:S01]  /*2a70*/  FADD.FTZ R15, R15, R24 ;  /* 0x000000180f0f7221 */ /* 0x008fe20000010000 */
        /* <DEDUP_REMOVED lines=15> */
[----:B------:R-:W-:Y:S01]  /*2b70*/  FADD.FTZ R15, R15, R36 ;  /* 0x000000240f0f7221 */ /* 0x000fe20000010000 */
[----:B------:R-:W-:-:S03]  /*2b80*/  FADD.FTZ R20, R14, R37 ;  /* 0x000000250e147221 */ /* 0x000fc60000010000 */
[----:B------:R-:W-:Y:S01]  /*2b90*/  FADD.FTZ R14, R15, R38 ;  /* 0x000000260f0e7221 */ /* 0x000fe20000010000 */
[----:B------:R-:W-:-:S07]  /*2ba0*/  FADD.FTZ R15, R20, R39 ;  /* 0x00000027140f7221 */ /* 0x000fce0000010000 */
.L_x_89:
[----:B------:R-:W-:Y:S05]  /*2bb0*/  BSYNC B0 ;  /* 0x0000000000007941 */ /* 0x000fea0003800000 */
.L_x_88:
[----:B------:R-:W-:Y:S01]  /*2bc0*/  BAR.SYNC.DEFER_BLOCKING 0x0 ;  /* 0x0000000000007b1d */ /* 0x000fe20000010000 */
[----:B------:R-:W-:Y:S02]  /*2bd0*/  ISETP.GT.U32.AND P6, PT, R5, 0xf, PT ;  /* 0x0000000f0500780c */ /* 0x000fe40003fc4070 */
[----:B------:R-:W-:-:S03]  /*2be0*/  LOP3.LUT R3, R3, 0xfffffffe, RZ, 0xc0, !PT ;  /* 0xfffffffe03037812 */ /* 0x000fc600078ec0ff */
[----:B------:R-:W-:Y:S08]  /*2bf0*/  BSSY B0, `(.L_x_90) ;  /* 0x000009e000007945 */ /* 0x000ff00003800000 */
[----:B------:R-:W-:Y:S01]  /*2c00*/  @P6 LOP3.LUT R3, R3, 0x1, RZ, 0xfc, !PT ;  /* 0x0000000103036812 */ /* 0x000fe200078efcff */
[----:B------:R-:W-:Y:S06]  /*2c10*/  @P6 BRA `(.L_x_91) ;  /* 0x00000008006c6947 */ /* 0x000fec0003800000 */
[----:B------:R-:W0:Y:S04]  /*2c20*/  LDS.128 R20, [R4+0x100] ;  /* 0x0001000004147984 */ /* 0x000e280000000c00 */
[----:B------:R-:W1:Y:S04]  /*2c30*/  LDS.128 R24, [R4+0x200] ;  /* 0x0002000004187984 */ /* 0x000e680000000c00 */
[----:B------:R-:W2:Y:S04]  /*2c40*/  LDS.128 R28, [R4+0x300] ;  /* 0x00030000041c7984 */ /* 0x000ea80000000c00 */
[----:B------:R-:W3:Y:S04]  /*2c50*/  LDS.128 R32, [R4+0x400] ;  /* 0x0004000004207984 */ /* 0x000ee80000000c00 */
[----:B------:R-:W4:Y:S01]  /*2c60*/  LDS.128 R36, [R4+0x500] ;  /* 0x0005000004247984 */ /* 0x000f220000000c00 */
        /* <DEDUP_REMOVED lines=23> */
[----:B------:R-:W-:-:S03]  /*2de0*/  FADD.FTZ R39, R35, R39 ;  /* 0x0000002723277221 */ /* 0x000fc60000010000 */
        /* <DEDUP_REMOVED lines=24> */
[----:B------:R-:W-:Y:S01]  /*2f70*/  FADD.FTZ R37, R37, R35 ;  /* 0x0000002325257221 */ /* 0x000fe20000010000 */
[----:B0-----:R-:W-:Y:S01]  /*2f80*/  FADD.FTZ R39, R32, R16 ;  /* 0x0000001020277221 */ /* 0x001fe20000010000 */
[----:B------:R-:W-:Y:S01]  /*2f90*/  FADD.FTZ R16, R33, R17 ;  /* 0x0000001121107221 */ /* 0x000fe20000010000 */
[----:B------:R-:W-:Y:S01]  /*2fa0*/  FADD.FTZ R17, R36, R18 ;  /* 0x0000001224117221 */ /* 0x000fe20000010000 */
[----:B------:R-:W0:Y:S01]  /*2fb0*/  LDS.128 R32, [R4+0xf00] ;  /* 0x000f000004207984 */ /* 0x000e220000000c00 */
[----:B------:R-:W-:Y:S01]  /*2fc0*/  FADD.FTZ R36, R37, R19 ;  /* 0x0000001325247221 */ /* 0x000fe20000010000 */
        /* <DEDUP_REMOVED lines=52> */
[----:B------:R-:W-:Y:S01]  /*3310*/  FADD.FTZ R37, R37, R18 ;  /* 0x0000001225257221 */ /* 0x000fe20000010000 */
[----:B------:R-:W-:-:S02]  /*3320*/  FADD.FTZ R36, R36, R19 ;  /* 0x0000001324247221 */ /* 0x000fc40000010000 */
[----:B------:R-:W3:Y:S01]  /*3330*/  LDS.128 R32, [R4+0x1a00] ;  /* 0x001a000004207984 */ /* 0x000ee20000000c00 */
        /* <DEDUP_REMOVED lines=13> */
[----:B---3--:R-:W-:Y:S01]  /*3410*/  FADD.FTZ R36, R24, R33 ;  /* 0x0000002118247221 */ /* 0x008fe20000010000 */
[----:B------:R-:W-:Y:S01]  /*3420*/  FADD.FTZ R37, R37, R30 ;  /* 0x0000001e25257221 */ /* 0x000fe20000010000 */
[----:B------:R-:W2:Y:S01]  /*3430*/  LDS.128 R24, [R4+0x1d00] ;  /* 0x001d000004187984 */ /* 0x000ea20000000c00 */
[----:B------:R-:W-:Y:S01]  /*3440*/  FADD.FTZ R39, R39, R32 ;  /* 0x0000002027277221 */ /* 0x000fe20000010000 */
[----:B------:R-:W-:Y:S01]  /*3450*/  FADD.FTZ R38, R38, R35 ;  /* 0x0000002326267221 */ /* 0x000fe20000010000 */
[----:B------:R-:W-:Y:S01]  /*3460*/  FADD.FTZ R37, R37, R34 ;  /* 0x0000002225257221 */ /* 0x000fe20000010000 */
        /* <DEDUP_REMOVED lines=17> */
[----:B------:R-:W-:Y:S01]  /*3580*/  FADD.FTZ R38, R38, R31 ;  /* 0x0000001f26267221 */ /* 0x000fe20000010000 */
[----:B----4-:R-:W-:Y:S01]  /*3590*/  FADD.FTZ R16, R39, R32 ;  /* 0x0000002027107221 */ /* 0x010fe20000010000 */
[----:B------:R-:W-:Y:S01]  /*35a0*/  FADD.FTZ R17, R36, R33 ;  /* 0x0000002124117221 */ /* 0x000fe20000010000 */
[----:B------:R-:W-:Y:S01]  /*35b0*/  FADD.FTZ R18, R37, R34 ;  /* 0x0000002225127221 */ /* 0x000fe20000010000 */
[----:B------:R-:W-:-:S07]  /*35c0*/  FADD.FTZ R19, R38, R35 ;  /* 0x0000002326137221 */ /* 0x000fce0000010000 */
.L_x_91:
[----:B------:R-:W-:Y:S05]  /*35d0*/  BSYNC B0 ;  /* 0x0000000000007941 */ /* 0x000fea0003800000 */
.L_x_90:
[----:B------:R-:W0:Y:S01]  /*35e0*/  LDC.64 R20, c[0x0][0x268] ;  /* 0x00009a00ff147b82 */ /* 0x000e220000000a00 */
[----:B------:R-:W-:Y:S01]  /*35f0*/  LEA R57, R57, R5, 0x4 ;  /* 0x0000000539397211 */ /* 0x000fe200078e20ff */
[----:B------:R-:W-:Y:S01]  /*3600*/  BSSY B0, `(.L_x_92) ;  /* 0x0000012000007945 */ /* 0x000fe20003800000 */
[----:B------:R-:W-:-:S05]  /*3610*/  PRMT R37, R41, 0x7632, R37 ;  /* 0x0000763229257816 */ /* 0x000fca0000000025 */
[----:B------:R-:W1:Y:S01]  /*3620*/  LDC R4, c[0x0][0xc] ;  /* 0x00000300ff047b82 */ /* 0x000e620000000800 */
[----:B0-----:R-:W-:Y:S01]  /*3630*/  IMAD.WIDE R20, R57, 0x4, R20 ;  /* 0x0000000439147825 */ /* 0x001fe200078e0214 */
[----:B------:R-:W-:Y:S06]  /*3640*/  @P6 BRA `(.L_x_93) ;  /* 0x0000000000346947 */ /* 0x000fec0003800000 */
[----:B------:R-:W0:Y:S01]  /*3650*/  LDC.64 R26, c[0x0][0x288] ;  /* 0x0000a200ff1a7b82 */ /* 0x000e220000000a00 */
[----:B------:R-:W-:Y:S01]  /*3660*/  MOV R23, UR6 ;  /* 0x0000000600177c02 */ /* 0x000fe20008000f00 */
[----:B------:R2:W-:Y:S01]  /*3670*/  REDG.E.ADD.F32.FTZ.RN.STRONG.GPU desc[UR14][R20.64], R16 ;  /* 0x00000010140079a6 */ /* 0x0005e2000c10f38e */
[----:B------:R-:W-:Y:S02]  /*3680*/  MOV R25, UR7 ;  /* 0x0000000700197c02 */ /* 0x000fe40008000f00 */
[----:B------:R-:W-:-:S04]  /*3690*/  LEA R22, P6, R23, R20, 0x2 ;  /* 0x0000001417167211 */ /* 0x000fc800078c10ff */
[----:B------:R-:W-:Y:S02]  /*36a0*/  IADD3.X R23, R21, UR8, RZ, P6, !PT ;  /* 0x0000000815177c10 */ /* 0x000fe4000b7fe4ff */
[----:B------:R-:W-:-:S03]  /*36b0*/  LEA R24, P6, R25, R20, 0x2 ;  /* 0x0000001419187211 */ /* 0x000fc600078c10ff */
[----:B------:R2:W-:Y:S01]  /*36c0*/  REDG.E.ADD.F32.FTZ.RN.STRONG.GPU desc[UR14][R22.64], R17 ;  /* 0x00000011160079a6 */ /* 0x0005e2000c10f38e */
[----:B------:R-:W-:Y:S02]  /*36d0*/  IADD3.X R25, R21, UR9, RZ, P6, !PT ;  /* 0x0000000915197c10 */ /* 0x000fe4000b7fe4ff */
[----:B0-----:R-:W-:-:S04]  /*36e0*/  LEA R28, P6, R26, R20, 0x2 ;  /* 0x000000141a1c7211 */ /* 0x001fc800078c10ff */
[----:B------:R-:W-:-:S05]  /*36f0*/  LEA.HI.X R29, R26, R21, R27, 0x2, P6 ;  /* 0x000000151a1d7211 */ /* 0x000fca00030f141b */
[----:B------:R2:W-:Y:S04]  /*3700*/  REDG.E.ADD.F32.FTZ.RN.STRONG.GPU desc[UR14][R28.64], R18 ;  /* 0x000000121c0079a6 */ /* 0x0005e8000c10f38e */
[----:B------:R2:W-:Y:S02]  /*3710*/  REDG.E.ADD.F32.FTZ.RN.STRONG.GPU desc[UR14][R24.64], R19 ;  /* 0x00000013180079a6 */ /* 0x0005e4000c10f38e */
.L_x_93:
[----:B------:R-:W-:Y:S05]  /*3720*/  BSYNC B0 ;  /* 0x0000000000007941 */ /* 0x000fea0003800000 */
.L_x_92:
[----:B-1----:R-:W-:Y:S02]  /*3730*/  ISETP.GE.U32.AND P6, PT, R4, 0x2, PT ;  /* 0x000000020400780c */ /* 0x002fe40003fc6070 */
[----:B--2---:R-:W-:Y:S02]  /*3740*/  PRMT R24, R49, 0x7632, R24 ;  /* 0x0000763231187816 */ /* 0x004fe40000000018 */
[----:B------:R-:W-:Y:S02]  /*3750*/  PRMT R26, R47, 0x7632, R26 ;  /* 0x000076322f1a7816 */ /* 0x000fe4000000001a */
[----:B------:R-:W-:Y:S02]  /*3760*/  PRMT R32, R55, 0x7632, R32 ;  /* 0x0000763237207816 */ /* 0x000fe40000000020 */
[----:B------:R-:W-:Y:S02]  /*3770*/  PRMT R31, R44, 0x7632, R31 ;  /* 0x000076322c1f7816 */ /* 0x000fe4000000001f */
[----:B------:R-:W-:-:S02]  /*3780*/  PRMT R35, R54, 0x7632, R35 ;  /* 0x0000763236237816 */ /* 0x000fc40000000023 */
[----:B------:R-:W-:Y:S02]  /*3790*/  PRMT R34, R45, 0x7632, R34 ;  /* 0x000076322d227816 */ /* 0x000fe40000000022 */
[----:B------:R-:W-:Y:S02]  /*37a0*/  PRMT R36, R53, 0x7632, R36 ;  /* 0x0000763235247816 */ /* 0x000fe40000000024 */
[----:B------:R-:W-:Y:S02]  /*37b0*/  PRMT R33, R43, 0x7632, R33 ;  /* 0x000076322b217816 */ /* 0x000fe40000000021 */
[----:B------:R-:W-:Y:S02]  /*37c0*/  PRMT R30, R51, 0x7632, R30 ;  /* 0x00007632331e7816 */ /* 0x000fe4000000001e */
[----:B------:R-:W-:Y:S02]  /*37d0*/  PRMT R29, R52, 0x7632, R29 ;  /* 0x00007632341d7816 */ /* 0x000fe4000000001d */
[----:B------:R-:W-:-:S02]  /*37e0*/  PRMT R25, R50, 0x7632, R25 ;  /* 0x0000763232197816 */ /* 0x000fc40000000019 */
[----:B------:R-:W-:Y:S02]  /*37f0*/  PRMT R28, R46, 0x7632, R28 ;  /* 0x000076322e1c7816 */ /* 0x000fe4000000001c */
[----:B------:R-:W-:Y:S02]  /*3800*/  PRMT R27, R56, 0x7632, R27 ;  /* 0x00007632381b7816 */ /* 0x000fe4000000001b */
[----:B------:R-:W-:Y:S02]  /*3810*/  PRMT R23, R42, 0x7632, R23 ;  /* 0x000076322a177816 */ /* 0x000fe40000000017 */
[----:B------:R-:W-:Y:S01]  /*3820*/  PRMT R22, R48, 0x7632, R22 ;  /* 0x0000763230167816 */ /* 0x000fe20000000016 */
[----:B------:R-:W-:Y:S06]  /*3830*/  @!P6 BRA `(.L_x_94) ;  /* 0x0000001000b8e947 */ /* 0x000fec0003800000 */
[----:B------:R-:W0:Y:S01]  /*3840*/  LDC.64 R16, c[0x0][0x258] ;  /* 0x00009600ff107b82 */ /* 0x000e220000000a00 */
[----:B------:R-:W-:-:S04]  /*3850*/  ULOP3.LUT UR10, UR4, 0x1, URZ, 0xc0, !UPT ;  /* 0x00000001040a7892 */ /* 0x000fc8000f8ec03f */
[----:B------:R-:W-:-:S03]  /*3860*/  UIMAD UR10, UR10, UR18, URZ ;  /* 0x000000120a0a72a4 */ /* 0x000fc6000f8e023f */
[----:B------:R-:W1:Y:S03]  /*3870*/  LDC.64 R18, c[0x0][0x260] ;  /* 0x00009800ff127b82 */ /* 0x000e660000000a00 */
[----:B------:R-:W-:Y:S01]  /*3880*/  IMAD R20, R4, UR10, RZ ;  /* 0x0000000a04147c24 */ /* 0x000fe2000f8e02ff */
[----:B------:R-:W-:-:S04]  /*3890*/  IADD3 R21, R0, UR10, RZ ;  /* 0x0000000a00157c10 */ /* 0x000fc8000fffe0ff */
[----:B------:R-:W-:Y:S01]  /*38a0*/  SHF.L.U32 R39, R20, 0x1, RZ ;  /* 0x0000000114277819 */ /* 0x000fe200000006ff */
[----:B0-----:R-:W-:-:S04]  /*38b0*/  IMAD.WIDE.U32 R16, R21, 0x4, R16 ;  /* 0x0000000415107825 */ /* 0x001fc800078e0010 */
[----:B-1----:R-:W-:Y:S01]  /*38c0*/  IMAD.WIDE R18, R39, 0x4, R18 ;  /* 0x0000000427127825 */ /* 0x002fe200078e0212 */
[----:B------:R-:W-:Y:S06]  /*38d0*/  @P0 BRA `(.L_x_95) ;  /* 0x0000000000740947 */ /* 0x000fec0003800000 */
[----:B------:R-:W0:Y:S01]  /*38e0*/  S2R R38, SR_LANEID ;  /* 0x0000000000267919 */ /* 0x000e220000000000 */
[----:B------:R-:W1:Y:S01]  /*38f0*/  S2UR UR10, SR_CTAID.Y ;  /* 0x00000000000a79c3 */ /* 0x000e620000002600 */
[----:B------:R-:W-:Y:S01]  /*3900*/  VOTEU.ANY UR11, UPT, PT ;  /* 0x00000000000b7886 */ /* 0x000fe200038e0100 */
[----:B------:R-:W-:Y:S01]  /*3910*/  ULOP3.LUT UP0, URZ, UR4, 0x2, URZ, 0xc0, !UPT ;  /* 0x00000002043f7892 */ /* 0x000fe2000f80c03f */
[----:B------:R-:W2:Y:S01]  /*3920*/  S2R R21, SR_CTAID.X ;  /* 0x0000000000157919 */ /* 0x000ea20000002500 */
[----:B------:R-:W-:Y:S02]  /*3930*/  UPOPC UR12, UR11 ;  /* 0x0000000b000c72bf */ /* 0x000fe40008000000 */
[----:B------:R-:W-:Y:S01]  /*3940*/  UFLO.U32 UR11, UR11 ;  /* 0x0000000b000b72bd */ /* 0x000fe200080e0000 */
[----:B-1----:R-:W-:Y:S01]  /*3950*/  MOV R0, UR10 ;  /* 0x0000000a00007c02 */ /* 0x002fe20008000f00 */
[----:B------:R-:W-:Y:S02]  /*3960*/  UMOV UR10, 0x1 ;  /* 0x00000001000a7882 */ /* 0x000fe40000000000 */
[----:B------:R-:W-:-:S02]  /*3970*/  USEL UR10, UR10, 0xffffffff, !UP0 ;  /* 0xffffffff0a0a7887 */ /* 0x000fc4000c000000 */
[----:B0-----:R-:W-:Y:S02]  /*3980*/  ISETP.EQ.U32.AND P6, PT, R38, UR11, PT ;  /* 0x0000000b26007c0c */ /* 0x001fe4000bfc2070 */
[----:B------:R-:W-:Y:S01]  /*3990*/  UIMAD UR10, UR10, UR12, URZ ;  /* 0x0000000c0a0a72a4 */ /* 0x000fe2000f8e023f */
[----:B--2---:R-:W-:-:S05]  /*39a0*/  IMAD R21, R21, UR18, R0 ;  /* 0x0000001215157c24 */ /* 0x004fca000f8e0200 */
[----:B------:R-:W-:Y:S01]  /*39b0*/  MOV R39, UR10 ;  /* 0x0000000a00277c02 */ /* 0x000fe20008000f00 */
[----:B------:R-:W-:-:S05]  /*39c0*/  IMAD.WIDE.U32 R20, R21, 0x8, R18 ;  /* 0x0000000815147825 */ /* 0x000fca00078e0012 */
[----:B------:R0:W-:Y:S01]  /*39d0*/  STG.E.64 desc[UR14][R20.64], R14 ;  /* 0x0000000e14007986 */ /* 0x0001e2000c101b0e */
[----:B------:R-:W-:Y:S06]  /*39e0*/  @P6 MEMBAR.ALL.GPU ;  /* 0x0000000000006992 */ /* 0x000fec000000a000 */
[----:B------:R-:W-:-:S00]  /*39f0*/  @P6 ERRBAR ;  /* 0x00000000000069ab */ /* 0x000fc00000000000 */
[----:B------:R-:W-:Y:S06]  /*3a00*/  @P6 CGAERRBAR ;  /* 0x00000000000065ab */ /* 0x000fec0000000000 */
[----:B------:R1:W-:Y:S01]  /*3a10*/  @P6 REDG.E.ADD.S32.STRONG.GPU desc[UR14][R16.64], R39 ;  /* 0x000000271000698e */ /* 0x0003e2000c10e38e */
[----:B------:R-:W-:-:S04]  /*3a20*/  PLOP3.LUT P6, PT, PT, PT, UP0, 0x40, 0x0 ;  /* 0x000000000000781c */ /* 0x000fc80003fce808 */
[----:B0-----:R-:W-:-:S04]  /*3a30*/  SEL R21, R4, RZ, P6 ;  /* 0x000000ff04157207 */ /* 0x001fc80003000000 */
[----:B------:R-:W-:-:S13]  /*3a40*/  ISETP.NE.AND P6, PT, R21, -0x1, PT ;  /* 0xffffffff1500780c */ /* 0x000fda0003fc5270 */
[----:B-1----:R-:W-:Y:S05]  /*3a50*/  @!P6 BRA `(.L_x_95) ;  /* 0x000000000014e947 */ /* 0x002fea0003800000 */
.L_x_96:
[----:B------:R-:W2:Y:S04]  /*3a60*/  LDG.E.STRONG.GPU R20, desc[UR14][R16.64] ;  /* 0x0000000e10147981 */ /* 0x000ea8000c1ef900 */
[----:B--2---:R-:W-:Y:S01]  /*3a70*/  CCTL.IVALL ;  /* 0x00000000ff00798f */ /* 0x004fe20002000000 */
[----:B------:R-:W-:Y:S05]  /*3a80*/  YIELD ;  /* 0x0000000000007946 */ /* 0x000fea0003800000 */
[----:B------:R-:W-:-:S13]  /*3a90*/  ISETP.NE.AND P6, PT, R20, R21, PT ;  /* 0x000000151400720c */ /* 0x000fda0003fc5270 */
[----:B------:R-:W-:Y:S05]  /*3aa0*/  @P6 BRA `(.L_x_96) ;  /* 0xfffffffc00ec6947 */ /* 0x000fea000383ffff */
.L_x_95:
        /* <DEDUP_REMOVED lines=13> */
[----:B------:R-:W-:Y:S02]  /*3b80*/  P2R R20, PR, RZ, 0x1 ;  /* 0x00000001ff147803 */ /* 0x000fe40000000000 */
[----:B------:R-:W-:Y:S02]  /*3b90*/  ISETP.GT.AND P6, PT, R17, 0xc, PT ;  /* 0x0000000c1100780c */ /* 0x000fe40003fc4270 */
[----:B------:R-:W-:Y:S02]  /*3ba0*/  PLOP3.LUT P0, PT, PT, PT, PT, 0x80, 0x0 ;  /* 0x000000000000781c */ /* 0x000fe40003f0f070 */
[----:B------:R-:W-:-:S11]  /*3bb0*/  LOP3.LUT R3, R3, 0xfffffffe, RZ, 0xc0, !PT ;  /* 0xfffffffe03037812 */ /* 0x000fd600078ec0ff */
[----:B------:R-:W-:Y:S02]  /*3bc0*/  @P0 LOP3.LUT R3, R3, 0x1, RZ, 0xfc, !PT ;  /* 0x0000000103030812 */ /* 0x000fe400078efcff */
[----:B------:R-:W-:Y:S01]  /*3bd0*/  ISETP.NE.AND P0, PT, R20, RZ, PT ;  /* 0x000000ff1400720c */ /* 0x000fe20003f05270 */
[----:B------:R-:W-:-:S12]  /*3be0*/  @!P6 BRA `(.L_x_99) ;  /* 0x0000000400d8e947 */ /* 0x000fd80003800000 */
[----:B------:R-:W-:Y:S02]  /*3bf0*/  PLOP3.LUT P6, PT, PT, PT, PT, 0x8, 0x0 ;  /* 0x000000000000781c */ /* 0x000fe40003fce170 */
[----:B------:R-:W-:-:S11]  /*3c00*/  LOP3.LUT R3, R3, 0xfffffffe, RZ, 0xc0, !PT ;  /* 0xfffffffe03037812 */ /* 0x000fd600078ec0ff */
[----:B------:R-:W-:-:S07]  /*3c10*/  @P6 LOP3.LUT R3, R3, 0x1, RZ, 0xfc, !PT ;  /* 0x0000000103036812 */ /* 0x000fce00078efcff */
.L_x_100:
[----:B------:R-:W-:-:S13]  /*3c20*/  ISETP.EQ.OR P6, PT, R16, UR13, P0 ;  /* 0x0000000d10007c0c */ /* 0x000fda00087c2670 */
[----:B------:R-:W-:-:S04]  /*3c30*/  @!P6 IMAD R21, R16, UR18, R0 ;  /* 0x000000121015ec24 */ /* 0x000fc8000f8e0200 */
[----:B------:R-:W-:-:S06]  /*3c40*/  @!P6 IMAD.WIDE.U32 R20, R21, 0x8, R18 ;  /* 0x000000081514e825 */ /* 0x000fcc00078e0012 */
[----:B------:R-:W2:Y:S01]  /*3c50*/  @!P6 LDG.E.64 R20, desc[UR14][R20.64] ;  /* 0x0000000e1414e981 */ /* 0x000ea2000c1e1b00 */
[----:B------:R-:W-:Y:S01]  /*3c60*/  IADD3 R39, R16, 0x1, RZ ;  /* 0x0000000110277810 */ /* 0x000fe20007ffe0ff */
[----:B--2---:R-:W-:Y:S01]  /*3c70*/  @!P6 FADD.FTZ R14, R14, R20 ;  /* 0x000000140e0ee221 */ /* 0x004fe20000010000 */
[----:B------:R-:W-:Y:S02]  /*3c80*/  @!P6 FADD.FTZ R15, R15, R21 ;  /* 0x000000150f0fe221 */ /* 0x000fe40000010000 */
        /* <DEDUP_REMOVED lines=102> */
[----:B------:R-:W-:Y:S02]  /*42f0*/  IADD3 R17, R17, -0x10, RZ ;  /* 0xfffffff011117810 */ /* 0x000fe40007ffe0ff */
[----:B------:R-:W-:Y:S01]  /*4300*/  IADD3 R16, R16, 0x10, RZ ;  /* 0x0000001010107810 */ /* 0x000fe20007ffe0ff */
[----:B--2---:R-:W-:Y:S01]  /*4310*/  @!P6 FADD.FTZ R14, R14, R20 ;  /* 0x000000140e0ee221 */ /* 0x004fe20000010000 */
[----:B------:R-:W-:Y:S01]  /*4320*/  @!P6 FADD.FTZ R15, R15, R21 ;  /* 0x000000150f0fe221 */ /* 0x000fe20000010000 */
[----:B------:R-:W-:-:S13]  /*4330*/  ISETP.GT.AND P6, PT, R17, 0xc, PT ;  /* 0x0000000c1100780c */ /* 0x000fda0003fc4270 */
[----:B------:R-:W-:Y:S05]  /*4340*/  @P6 BRA `(.L_x_100) ;  /* 0xfffffff800346947 */ /* 0x000fea000383ffff */
.L_x_99:
[----:B------:R-:W-:-:S13]  /*4350*/  ISETP.GT.AND P6, PT, R17, 0x4, PT ;  /* 0x000000041100780c */ /* 0x000fda0003fc4270 */
[----:B------:R-:W-:Y:S05]  /*4360*/  @!P6 BRA `(.L_x_101) ;  /* 0x0000000000f4e947 */ /* 0x000fea0003800000 */
        /* <DEDUP_REMOVED lines=54> */
[----:B------:R-:W-:Y:S02]  /*46d0*/  LOP3.LUT R3, R3, 0xfffffffe, RZ, 0xc0, !PT ;  /* 0xfffffffe03037812 */ /* 0x000fe400078ec0ff */
[----:B------:R-:W-:Y:S02]  /*46e0*/  IADD3 R17, R17, -0x4, RZ ;  /* 0xfffffffc11117810 */ /* 0x000fe40007ffe0ff */
[----:B------:R-:W-:Y:S01]  /*46f0*/  IADD3 R16, R16, 0x4, RZ ;  /* 0x0000000410107810 */ /* 0x000fe20007ffe0ff */
[----:B--2---:R-:W-:Y:S01]  /*4700*/  @!P6 FADD.FTZ R14, R14, R20 ;  /* 0x000000140e0ee221 */ /* 0x004fe20000010000 */
[----:B------:R-:W-:Y:S01]  /*4710*/  @!P6 FADD.FTZ R15, R15, R21 ;  /* 0x000000150f0fe221 */ /* 0x000fe20000010000 */
[----:B------:R-:W-:-:S13]  /*4720*/  PLOP3.LUT P6, PT, PT, PT, PT, 0x8, 0x0 ;  /* 0x000000000000781c */ /* 0x000fda0003fce170 */
[----:B------:R-:W-:-:S07]  /*4730*/  @P6 LOP3.LUT R3, R3, 0x1, RZ, 0xfc, !PT ;  /* 0x0000000103036812 */ /* 0x000fce00078efcff */
.L_x_101:
[----:B------:R-:W-:-:S04]  /*4740*/  LOP3.LUT P6, RZ, R3, 0x1, RZ, 0xc0, !PT ;  /* 0x0000000103ff7812 */ /* 0x000fc800078cc0ff */
[----:B------:R-:W-:-:S13]  /*4750*/  ISETP.NE.OR P6, PT, R17, RZ, P6 ;  /* 0x000000ff1100720c */ /* 0x000fda00037c5670 */
[----:B------:R-:W-:Y:S05]  /*4760*/  @!P6 BRA `(.L_x_97) ;  /* 0x00000000007ce947 */ /* 0x000fea0003800000 */
.L_x_98:
        /* <DEDUP_REMOVED lines=29> */
[----:B------:R-:W-:-:S13]  /*4940*/  ISETP.NE.AND P6, PT, R17, RZ, PT ;  /* 0x000000ff1100720c */ /* 0x000fda0003fc5270 */
[----:B------:R-:W-:Y:S05]  /*4950*/  @P6 BRA `(.L_x_98) ;  /* 0xfffffffc00846947 */ /* 0x000fea000383ffff */
.L_x_97:
[----:B------:R-:W-:-:S13]  /*4960*/  LOP3.LUT P6, R4, R4, 0x3, RZ, 0xc0, !PT ;  /* 0x0000000304047812 */ /* 0x000fda00078cc0ff */
[----:B------:R-:W-:Y:S05]  /*4970*/  @!P6 BRA `(.L_x_94) ;  /* 0x000000000068e947 */ /* 0x000fea0003800000 */
[----:B------:R-:W-:Y:S01]  /*4980*/  ISETP.EQ.OR P6, PT, R16, UR13, P0 ;  /* 0x0000000d10007c0c */ /* 0x000fe200087c2670 */
[----:B------:R-:W-:-:S12]  /*4990*/  BSSY B0, `(.L_x_102) ;  /* 0x0000007000007945 */ /* 0x000fd80003800000 */
[----:B------:R-:W-:Y:S05]  /*49a0*/  @P6 BRA `(.L_x_103) ;  /* 0x0000000000146947 */ /* 0x000fea0003800000 */
[----:B------:R-:W-:-:S04]  /*49b0*/  IMAD R21, R16, UR18, R0 ;  /* 0x0000001210157c24 */ /* 0x000fc8000f8e0200 */
[----:B------:R-:W-:-:S06]  /*49c0*/  IMAD.WIDE.U32 R20, R21, 0x8, R18 ;  /* 0x0000000815147825 */ /* 0x000fcc00078e0012 */
[----:B------:R-:W2:Y:S02]  /*49d0*/  LDG.E.64 R20, desc[UR14][R20.64] ;  /* 0x0000000e14147981 */ /* 0x000ea4000c1e1b00 */
[----:B--2---:R-:W-:Y:S01]  /*49e0*/  FADD.FTZ R14, R14, R20 ;  /* 0x000000140e0e7221 */ /* 0x004fe20000010000 */
[----:B------:R-:W-:-:S07]  /*49f0*/  FADD.FTZ R15, R15, R21 ;  /* 0x000000150f0f7221 */ /* 0x000fce0000010000 */
.L_x_103:
[----:B------:R-:W-:Y:S05]  /*4a00*/  BSYNC B0 ;  /* 0x0000000000007941 */ /* 0x000fea0003800000 */
.L_x_102:
[----:B------:R-:W-:-:S13]  /*4a10*/  ISETP.NE.AND P6, PT, R4, 0x1, PT ;  /* 0x000000010400780c */ /* 0x000fda0003fc5270 */
[----:B------:R-:W-:Y:S05]  /*4a20*/  @!P6 BRA `(.L_x_94) ;  /* 0x00000000003ce947 */ /* 0x000fea0003800000 */
[----:B------:R-:W-:-:S04]  /*4a30*/  IADD3 R21, R16, 0x1, RZ ;  /* 0x0000000110157810 */ /* 0x000fc80007ffe0ff */
[----:B------:R-:W-:-:S13]  /*4a40*/  ISETP.EQ.OR P6, PT, R21, UR13, P0 ;  /* 0x0000000d15007c0c */ /* 0x000fda00087c2670 */
[----:B------:R-:W-:-:S04]  /*4a50*/  @!P6 IMAD R21, R21, UR18, R0 ;  /* 0x000000121515ec24 */ /* 0x000fc8000f8e0200 */
[----:B------:R-:W-:-:S06]  /*4a60*/  @!P6 IMAD.WIDE.U32 R20, R21, 0x8, R18 ;  /* 0x000000081514e825 */ /* 0x000fcc00078e0012 */
[----:B------:R-:W2:Y:S01]  /*4a70*/  @!P6 LDG.E.64 R20, desc[UR14][R20.64] ;  /* 0x0000000e1414e981 */ /* 0x000ea2000c1e1b00 */
[----:B------:R-:W-:Y:S01]  /*4a80*/  IADD3 R17, R16, 0x2, RZ ;  /* 0x0000000210117810 */ /* 0x000fe20007ffe0ff */
[----:B--2---:R-:W-:Y:S01]  /*4a90*/  @!P6 FADD.FTZ R14, R14, R20 ;  /* 0x000000140e0ee221 */ /* 0x004fe20000010000 */
[----:B------:R-:W-:Y:S02]  /*4aa0*/  @!P6 FADD.FTZ R15, R15, R21 ;  /* 0x000000150f0fe221 */ /* 0x000fe40000010000 */
[----:B------:R-:W-:-:S04]  /*4ab0*/  ISETP.EQ.OR P6, PT, R17, UR13, P0 ;  /* 0x0000000d11007c0c */ /* 0x000fc800087c2670 */
[----:B------:R-:W-:-:S13]  /*4ac0*/  ISETP.EQ.OR P6, PT, R4, 0x2, P6 ;  /* 0x000000020400780c */ /* 0x000fda00037c2670 */
[----:B------:R-:W-:-:S04]  /*4ad0*/  @!P6 IMAD R17, R17, UR18, R0 ;  /* 0x000000121111ec24 */ /* 0x000fc8000f8e0200 */
[----:B------:R-:W-:-:S06]  /*4ae0*/  @!P6 IMAD.WIDE.U32 R18, R17, 0x8, R18 ;  /* 0x000000081112e825 */ /* 0x000fcc00078e0012 */
[----:B------:R-:W2:Y:S02]  /*4af0*/  @!P6 LDG.E.64 R18, desc[UR14][R18.64] ;  /* 0x0000000e1212e981 */ /* 0x000ea4000c1e1b00 */
[----:B--2---:R-:W-:Y:S01]  /*4b00*/  @!P6 FADD.FTZ R14, R14, R18 ;  /* 0x000000120e0ee221 */ /* 0x004fe20000010000 */
[----:B------:R-:W-:-:S07]  /*4b10*/  @!P6 FADD.FTZ R15, R15, R19 ;  /* 0x000000130f0fe221 */ /* 0x000fce0000010000 */
.L_x_94:
[----:B------:R-:W0:Y:S01]  /*4b20*/  S2UR UR11, SR_CgaCtaId ;  /* 0x00000000000b79c3 */ /* 0x000e220000008800 */
[----:B------:R-:W-:Y:S01]  /*4b30*/  UMOV UR10, 0x400 ;  /* 0x00000400000a7882 */ /* 0x000fe20000000000 */
[----:B------:R-:W-:Y:S02]  /*4b40*/  ISETP.NE.AND P6, PT, RZ, UR17, PT ;  /* 0x00000011ff007c0c */ /* 0x000fe4000bfc5270 */
[----:B------:R-:W-:Y:S02]  /*4b50*/  SHF.L.U32 R46, R46, 0x10, RZ ;  /* 0x000000102e2e7819 */ /* 0x000fe400000006ff */
[----:B------:R-:W-:Y:S02]  /*4b60*/  SHF.L.U32 R28, R28, 0x10, RZ ;  /* 0x000000101c1c7819 */ /* 0x000fe400000006ff */
[----:B------:R-:W-:Y:S01]  /*4b70*/  SHF.L.U32 R20, R27, 0x10, RZ ;  /* 0x000000101b147819 */ /* 0x000fe200000006ff */
[----:B------:R-:W-:Y:S01]  /*4b80*/  FADD.FTZ R21, R46, -UR19 ;  /* 0x800000132e157e21 */ /* 0x000fe20008010000 */
[----:B------:R-:W-:Y:S01]  /*4b90*/  SHF.L.U32 R19, R56, 0x10, RZ ;  /* 0x0000001038137819 */ /* 0x000fe200000006ff */
[----:B------:R-:W-:Y:S01]  /*4ba0*/  FADD.FTZ R27, R28, -UR19 ;  /* 0x800000131c1b7e21 */ /* 0x000fe20008010000 */
[----:B------:R-:W-:Y:S01]  /*4bb0*/  SHF.L.U32 R47, R47, 0x10, RZ ;  /* 0x000000102f2f7819 */ /* 0x000fe200000006ff */
[----:B------:R-:W-:Y:S01]  /*4bc0*/  FMUL.FTZ R21, R21, UR20 ;  /* 0x0000001415157c20 */ /* 0x000fe20008410000 */
[----:B------:R-:W-:Y:S01]  /*4bd0*/  SHF.L.U32 R26, R26, 0x10, RZ ;  /* 0x000000101a1a7819 */ /* 0x000fe200000006ff */
[----:B------:R-:W-:Y:S01]  /*4be0*/  FMUL.FTZ R27, R27, UR20 ;  /* 0x000000141b1b7c20 */ /* 0x000fe20008410000 */
[----:B0-----:R-:W-:-:S09]  /*4bf0*/  ULEA UR10, UR11, UR10, 0x18 ;  /* 0x0000000a0b0a7291 */ /* 0x001fd2000f8ec03f */
[----:B------:R-:W-:Y:S01]  /*4c00*/  @!P0 STS.64 [UR10+0x98], R14 ;  /* 0x0000980eff008988 */ /* 0x000fe20008000a0a */
[----:B------:R-:W-:Y:S06]  /*4c10*/  BAR.SYNC.DEFER_BLOCKING 0x0 ;  /* 0x0000000000007b1d */ /* 0x000fec0000010000 */
        /* <DEDUP_REMOVED lines=18> */
[----:B-1----:R-:W-:Y:S01]  /*4d40*/  FMUL.FTZ R19, R19, R28 ;  /* 0x0000001c13137220 */ /* 0x002fe20000410000 */
[----:B------:R-:W-:Y:S02]  /*4d50*/  FADD.FTZ R28, -R28, 1 ;  /* 0x3f8000001c1c7421 */ /* 0x000fe40000010100 */
[----:B------:R-:W-:Y:S02]  /*4d60*/  FMUL.FTZ R20, R20, R57 ;  /* 0x0000003914147220 */ /* 0x000fe40000410000 */
[----:B------:R-:W-:-:S04]  /*4d70*/  FFMA.FTZ R28, R15, R28, 1 ;  /* 0x3f8000000f1c7423 */ /* 0x000fc8000001001c */
[----:B------:R-:W-:-:S07]  /*4d80*/  FMUL.FTZ R19, R19, R28 ;  /* 0x0000001c13137220 */ /* 0x000fce0000410000 */
.L_x_104:
[----:B------:R-:W-:Y:S01]  /*4d90*/  LOP3.LUT P0, RZ, R3, 0x2, RZ, 0xc0, !PT ;  /* 0x0000000203ff7812 */ /* 0x000fe2000780c0ff */
[----:B------:R-:W-:-:S12]  /*4da0*/  BSSY B0, `(.L_x_105) ;  /* 0x0000015000007945 */ /* 0x000fd80003800000 */
[----:B------:R-:W-:Y:S05]  /*4db0*/  @P0 BRA `(.L_x_106) ;  /* 0x00000000004c0947 */ /* 0x000fea0003800000 */
[----:B------:R-:W-:Y:S01]  /*4dc0*/  SHF.R.S32.HI R14, RZ, 0x1f, R2 ;  /* 0x0000001fff0e7819 */ /* 0x000fe20000011402 */
[----:B------:R-:W-:Y:S01]  /*4dd0*/  ULDC.64 UR10, c[0x0][0x288] ;  /* 0x0000a200000a7ab9 */ /* 0x000fe20000000a00 */
[----:B------:R-:W-:Y:S01]  /*4de0*/  MOV R15, R9 ;  /* 0x00000009000f7202 */ /* 0x000fe20000000f00 */
[----:B------:R-:W-:Y:S02]  /*4df0*/  FFMA.FTZ R27, R4, R27, R18 ;  /* 0x0000001b041b7223 */ /* 0x000fe40000010012 */
[----:B------:R-:W-:Y:S01]  /*4e00*/  IMAD R17, R14, UR10, RZ ;  /* 0x0000000a0e117c24 */ /* 0x000fe2000f8e02ff */
[----:B------:R-:W-:Y:S01]  /*4e10*/  MOV R14, R6 ;  /* 0x00000006000e7202 */ /* 0x000fe20000000f00 */
[----:B------:R-:W-:Y:S02]  /*4e20*/  FFMA.FTZ R27, R20, R11, -R27 ;  /* 0x0000000b141b7223 */ /* 0x000fe4000001081b */
[C---:B------:R-:W-:Y:S02]  /*4e30*/  IMAD R17, R2.reuse, UR11, R17 ;  /* 0x0000000b02117c24 */ /* 0x040fe4000f8e0211 */
[----:B------:R-:W-:Y:S01]  /*4e40*/  IMAD.WIDE.U32 R14, R2, UR10, R14 ;  /* 0x0000000a020e7c25 */ /* 0x000fe2000f8e000e */
[----:B------:R-:W-:-:S04]  /*4e50*/  ULDC.64 UR10, c[0x0][0x210] ;  /* 0x00008400000a7ab9 */ /* 0x000fc80000000a00 */
[----:B------:R-:W-:Y:S02]  /*4e60*/  IADD3 R17, R15, R17, RZ ;  /* 0x000000110f117210 */ /* 0x000fe40007ffe0ff */
[----:B------:R-:W-:-:S04]  /*4e70*/  LEA R16, P0, R14, UR10, 0x1 ;  /* 0x0000000a0e107c11 */ /* 0x000fc8000f8008ff */
[----:B------:R-:W-:Y:S01]  /*4e80*/  LEA.HI.X R17, R14, UR11, R17, 0x1, P0 ;  /* 0x0000000b0e117c11 */ /* 0x000fe200080f0c11 */
[----:B------:R-:W-:-:S04]  /*4e90*/  FFMA.FTZ R14, R4, R21, R18 ;  /* 0x00000015040e7223 */ /* 0x000fc80000010012 */
[----:B------:R-:W-:-:S04]  /*4ea0*/  FFMA.FTZ R14, R19, R10, -R14 ;  /* 0x0000000a130e7223 */ /* 0x000fc8000001080e */
[----:B------:R-:W-:Y:S01]  /*4eb0*/  FMUL.FTZ R15, R14, UR20 ;  /* 0x000000140e0f7c20 */ /* 0x000fe20008410000 */
[----:B------:R-:W-:-:S05]  /*4ec0*/  FMUL.FTZ R14, R27, UR20 ;  /* 0x000000141b0e7c20 */ /* 0x000fca0008410000 */
[----:B------:R-:W-:-:S05]  /*4ed0*/  F2FP.BF16.F32.PACK_AB R15, R14, R15 ;  /* 0x0000000f0e0f723e */ /* 0x000fca00000010ff */
[----:B------:R0:W-:Y:S02]  /*4ee0*/  STG.E desc[UR14][R16.64], R15 ;  /* 0x0000000f10007986 */ /* 0x0001e4000c10190e */
.L_x_106:
[----:B------:R-:W-:Y:S05]  /*4ef0*/  BSYNC B0 ;  /* 0x0000000000007941 */ /* 0x000fea0003800000 */
.L_x_105:
[----:B------:R-:W-:Y:S01]  /*4f00*/  ISETP.NE.AND P6, PT, RZ, UR17, PT ;  /* 0x00000011ff007c0c */ /* 0x000fe2000bfc5270 */
[----:B0-----:R-:W-:Y:S01]  /*4f10*/  FADD.FTZ R15, R47, -UR19 ;  /* 0x800000132f0f7e21 */ /* 0x001fe20008010000 */
[----:B------:R-:W-:Y:S01]  /*4f20*/  FADD.FTZ R14, R26, -UR19 ;  /* 0x800000131a0e7e21 */ /* 0x000fe20008010000 */
[----:B------:R-:W-:Y:S02]  /*4f30*/  SHF.L.U32 R55, R55, 0x10, RZ ;  /* 0x0000001037377819 */ /* 0x000fe400000006ff */
[----:B------:R-:W-:Y:S01]  /*4f40*/  SHF.L.U32 R32, R32, 0x10, RZ ;  /* 0x0000001020207819 */ /* 0x000fe200000006ff */
[----:B------:R-:W-:Y:S01]  /*4f50*/  FMUL.FTZ R15, R15, UR20 ;  /* 0x000000140f0f7c20 */ /* 0x000fe20008410000 */
[----:B------:R-:W-:Y:S01]  /*4f60*/  SHF.L.U32 R44, R44, 0x10, RZ ;  /* 0x000000102c2c7819 */ /* 0x000fe200000006ff */
[----:B------:R-:W-:Y:S01]  /*4f70*/  FMUL.FTZ R14, R14, UR20 ;  /* 0x000000140e0e7c20 */ /* 0x000fe20008410000 */
[----:B------:R-:W-:-:S04]  /*4f80*/  SHF.L.U32 R31, R31, 0x10, RZ ;  /* 0x000000101f1f7819 */ /* 0x000fc800000006ff */
[----:B------:R-:W-:Y:S05]  /*4f90*/  @!P6 BRA `(.L_x_107) ;  /* 0x000000000048e947 */ /* 0x000fea0003800000 */
        /* <DEDUP_REMOVED lines=18> */
.L_x_107:
[----:B------:R-:W-:Y:S04]  /*50c0*/  BSSY B0, `(.L_x_108) ;  /* 0x0000016000007945 */ /* 0x000fe80003800000 */
[----:B------:R-:W-:Y:S05]  /*50d0*/  @P5 BRA `(.L_x_109) ;  /* 0x0000000000505947 */ /* 0x000fea0003800000 */
[----:B------:R-:W-:Y:S01]  /*50e0*/  IADD3 R17, R2, 0x20, RZ ;  /* 0x0000002002117810 */ /* 0x000fe20007ffe0ff */
[C-C-:B------:R-:W-:Y:S01]  /*50f0*/  FFMA.FTZ R16, R4.reuse, R15, R18.reuse ;  /* 0x0000000f04107223 */ /* 0x140fe20000010012 */
[----:B------:R-:W-:Y:S01]  /*5100*/  FFMA.FTZ R15, R4, R14, R18 ;  /* 0x0000000e040f7223 */ /* 0x000fe20000010012 */
[----:B------:R-:W-:Y:S01]  /*5110*/  ULDC.64 UR10, c[0x0][0x288] ;  /* 0x0000a200000a7ab9 */ /* 0x000fe20000000a00 */
[----:B------:R-:W-:Y:S01]  /*5120*/  SHF.R.S32.HI R19, RZ, 0x1f, R17 ;  /* 0x0000001fff137819 */ /* 0x000fe20000011411 */
[----:B------:R-:W-:Y:S01]  /*5130*/  FFMA.FTZ R16, R55, R10, -R16 ;  /* 0x0000000a37107223 */ /* 0x000fe20000010810 */
[----:B------:R-:W-:-:S03]  /*5140*/  MOV R14, R6 ;  /* 0x00000006000e7202 */ /* 0x000fc60000000f00 */
[----:B------:R-:W-:Y:S02]  /*5150*/  IMAD R20, R19, UR10, RZ ;  /* 0x0000000a13147c24 */ /* 0x000fe4000f8e02ff */
[----:B------:R-:W-:Y:S01]  /*5160*/  FFMA.FTZ R19, R32, R11, -R15 ;  /* 0x0000000b20137223 */ /* 0x000fe2000001080f */
[----:B------:R-:W-:-:S03]  /*5170*/  MOV R15, R9 ;  /* 0x00000009000f7202 */ /* 0x000fc60000000f00 */
[----:B------:R-:W-:Y:S01]  /*5180*/  FMUL.FTZ R19, R19, UR20 ;  /* 0x0000001413137c20 */ /* 0x000fe20008410000 */
[----:B------:R-:W-:-:S04]  /*5190*/  IMAD.WIDE.U32 R14, R17, UR10, R14 ;  /* 0x0000000a110e7c25 */ /* 0x000fc8000f8e000e */
        /* <DEDUP_REMOVED lines=8> */
.L_x_109:
[----:B------:R-:W-:Y:S05]  /*5220*/  BSYNC B0 ;  /* 0x0000000000007941 */ /* 0x000fea0003800000 */
.L_x_108:
[----:B0-----:R-:W-:Y:S01]  /*5230*/  FADD.FTZ R17, R44, -UR19 ;  /* 0x800000132c117e21 */ /* 0x001fe20008010000 */
[----:B------:R-:W-:Y:S01]  /*5240*/  FADD.FTZ R16, R31, -UR19 ;  /* 0x800000131f107e21 */ /* 0x000fe20008010000 */
[----:B------:R-:W-:Y:S02]  /*5250*/  SHF.L.U32 R15, R54, 0x10, RZ ;  /* 0x00000010360f7819 */ /* 0x000fe400000006ff */
[----:B------:R-:W-:Y:S01]  /*5260*/  SHF.L.U32 R14, R35, 0x10, RZ ;  /* 0x00000010230e7819 */ /* 0x000fe200000006ff */
[----:B------:R-:W-:Y:S01]  /*5270*/  FMUL.FTZ R17, R17, UR20 ;  /* 0x0000001411117c20 */ /* 0x000fe20008410000 */
[----:B------:R-:W-:Y:S01]  /*5280*/  SHF.L.U32 R45, R45, 0x10, RZ ;  /* 0x000000102d2d7819 */ /* 0x000fe200000006ff */
[----:B------:R-:W-:Y:S01]  /*5290*/  FMUL.FTZ R16, R16, UR20 ;  /* 0x0000001410107c20 */ /* 0x000fe20008410000 */
        /* <DEDUP_REMOVED lines=20> */
.L_x_110:
        /* <DEDUP_REMOVED lines=8> */
[----:B------:R-:W-:Y:S01]  /*5460*/  FFMA.FTZ R17, R14, R11, -R17 ;  /* 0x0000000b0e117223 */ /* 0x000fe20000010811 */
[----:B------:R-:W-:Y:S02]  /*5470*/  MOV R14, R6 ;  /* 0x00000006000e7202 */ /* 0x000fe40000000f00 */
[----:B------:R-:W-:Y:S01]  /*5480*/  MOV R15, R9 ;  /* 0x00000009000f7202 */ /* 0x000fe20000000f00 */
[----:B------:R-:W-:-:S02]  /*5490*/  IMAD R16, R21, UR10, RZ ;  /* 0x0000000a15107c24 */ /* 0x000fc4000f8e02ff */
        /* <DEDUP_REMOVED lines=10> */
.L_x_112:
[----:B------:R-:W-:Y:S05]  /*5540*/  BSYNC B0 ;  /* 0x0000000000007941 */ /* 0x000fea0003800000 */
.L_x_111:
[----:B------:R-:W-:Y:S01]  /*5550*/  FADD.FTZ R45, R45, -UR19 ;  /* 0x800000132d2d7e21 */ /* 0x000fe20008010000 */
        /* <DEDUP_REMOVED lines=26> */
.L_x_113:
[----:B------:R-:W-:Y:S04]  /*5700*/  BSSY B0, `(.L_x_114) ;  /* 0x0000016000007945 */ /* 0x000fe80003800000 */
[----:B------:R-:W-:Y:S05]  /*5710*/  @P3 BRA `(.L_x_115) ;  /* 0x0000000000503947 */ /* 0x000fea0003800000 */
[----:B0-----:R-:W-:Y:S01]  /*5720*/  IADD3 R17, R2, 0x60, RZ ;  /* 0x0000006002117810 */ /* 0x001fe20007ffe0ff */
        /* <DEDUP_REMOVED lines=10> */
[----:B------:R-:W-:Y:S01]  /*57d0*/  FMUL.FTZ R19, R19, UR20 ;  /* 0x0000001413137c20 */ /* 0x000fe20008410000 */
[----:B------:R-:W-:-:S04]  /*57e0*/  IMAD.WIDE.U32 R14, R17, UR10, R14 ;  /* 0x0000000a110e7c25 */ /* 0x000fc8000f8e000e */
[----:B------:R-:W-:Y:S01]  /*57f0*/  F2FP.BF16.F32.PACK_AB R19, R19, R20 ;  /* 0x000000141313723e */ /* 0x000fe200000010ff */
[----:B------:R-:W-:Y:S01]  /*5800*/  IMAD R17, R17, UR11, R16 ;  /* 0x0000000b11117c24 */ /* 0x000fe2000f8e0210 */
[----:B------:R-:W-:Y:S02]  /*5810*/  ULDC.64 UR10, c[0x0][0x210] ;  /* 0x00008400000a7ab9 */ /* 0x000fe40000000a00 */
[----:B------:R-:W-:Y:S02]  /*5820*/  LEA R16, P0, R14, UR10, 0x1 ;  /* 0x0000000a0e107c11 */ /* 0x000fe4000f8008ff */
[----:B------:R-:W-:-:S04]  /*5830*/  IADD3 R17, R15, R17, RZ ;  /* 0x000000110f117210 */ /* 0x000fc80007ffe0ff */
[----:B------:R-:W-:-:S05]  /*5840*/  LEA.HI.X R17, R14, UR11, R17, 0x1, P0 ;  /* 0x0000000b0e117c11 */ /* 0x000fca00080f0c11 */
[----:B------:R1:W-:Y:S02]  /*5850*/  STG.E desc[UR14][R16.64], R19 ;  /* 0x0000001310007986 */ /* 0x0003e4000c10190e */
.L_x_115:
[----:B------:R-:W-:Y:S05]  /*5860*/  BSYNC B0 ;  /* 0x0000000000007941 */ /* 0x000fea0003800000 */
.L_x_114:
        /* <DEDUP_REMOVED lines=11> */
[----:B01----:R-:W-:Y:S01]  /*5920*/  FMUL.FTZ R19, R15, -1.4426950216293334961 ;  /* 0xbfb8aa3b0f137820 */ /* 0x003fe20000410000 */
        /* <DEDUP_REMOVED lines=15> */
.L_x_116:
[----:B------:R-:W-:Y:S04]  /*5a20*/  BSSY B0, `(.L_x_117) ;  /* 0x0000016000007945 */ /* 0x000fe80003800000 */
[----:B------:R-:W-:Y:S05]  /*5a30*/  @P2 BRA `(.L_x_118) ;  /* 0x0000000000502947 */ /* 0x000fea0003800000 */
[----:B01----:R-:W-:Y:S01]  /*5a40*/  IADD3 R17, R2, 0x80, RZ ;  /* 0x0000008002117810 */ /* 0x003fe20007ffe0ff */
        /* <DEDUP_REMOVED lines=19> */
.L_x_118:
[----:B------:R-:W-:Y:S05]  /*5b80*/  BSYNC B0 ;  /* 0x0000000000007941 */ /* 0x000fea0003800000 */
.L_x_117:
        /* <DEDUP_REMOVED lines=9> */
[----:B012---:R-:W-:Y:S01]  /*5c20*/  FFMA.FTZ R16, R31, R10, R12 ;  /* 0x0000000a1f107223 */ /* 0x007fe2000001000c */
        /* <DEDUP_REMOVED lines=17> */
.L_x_119:
[----:B------:R-:W-:Y:S04]  /*5d40*/  BSSY B0, `(.L_x_120) ;  /* 0x0000016000007945 */ /* 0x000fe80003800000 */
[----:B------:R-:W-:Y:S05]  /*5d50*/  @P1 BRA `(.L_x_121) ;  /* 0x0000000000501947 */ /* 0x000fea0003800000 */
[----:B012---:R-:W-:Y:S01]  /*5d60*/  IADD3 R19, R2, 0xa0, RZ ;  /* 0x000000a002137810 */ /* 0x007fe20007ffe0ff */
        /* <DEDUP_REMOVED lines=9> */
[----:B------:R-:W-:-:S04]  /*5e00*/  IMAD.WIDE.U32 R14, R19, UR10, R14 ;  /* 0x0000000a130e7c25 */ /* 0x000fc8000f8e000e */
[----:B------:R-:W-:Y:S01]  /*5e10*/  IMAD R21, R19, UR11, R20 ;  /* 0x0000000b13157c24 */ /* 0x000fe2000f8e0214 */
[----:B------:R-:W-:Y:S01]  /*5e20*/  ULDC.64 UR10, c[0x0][0x210] ;  /* 0x00008400000a7ab9 */ /* 0x000fe20000000a00 */
[----:B------:R-:W-:Y:S01]  /*5e30*/  FMUL.FTZ R20, R16, UR20 ;  /* 0x0000001410147c20 */ /* 0x000fe20008410000 */
[----:B------:R-:W-:Y:S01]  /*5e40*/  FMUL.FTZ R19, R17, UR20 ;  /* 0x0000001411137c20 */ /* 0x000fe20008410000 */
[C---:B------:R-:W-:Y:S02]  /*5e50*/  LEA R16, P0, R14.reuse, UR10, 0x1 ;  /* 0x0000000a0e107c11 */ /* 0x040fe4000f8008ff */
[----:B------:R-:W-:Y:S02]  /*5e60*/  IADD3 R21, R15, R21, RZ ;  /* 0x000000150f157210 */ /* 0x000fe40007ffe0ff */
[----:B------:R-:W-:Y:S02]  /*5e70*/  F2FP.BF16.F32.PACK_AB R19, R19, R20 ;  /* 0x000000141313723e */ /* 0x000fe400000010ff */
[----:B------:R-:W-:-:S05]  /*5e80*/  LEA.HI.X R17, R14, UR11, R21, 0x1, P0 ;  /* 0x0000000b0e117c11 */ /* 0x000fca00080f0c15 */
[----:B------:R3:W-:Y:S02]  /*5e90*/  STG.E desc[UR14][R16.64], R19 ;  /* 0x0000001310007986 */ /* 0x0007e4000c10190e */
.L_x_121:
[----:B------:R-:W-:Y:S05]  /*5ea0*/  BSYNC B0 ;  /* 0x0000000000007941 */ /* 0x000fea0003800000 */
.L_x_120:
[----:B------:R-:W-:Y:S01]  /*5eb0*/  SHF.L.U32 R14, R42, 0x10, RZ ;  /* 0x000000102a0e7819 */ /* 0x000fe200000006ff */
[----:B------:R-:W-:Y:S01]  /*5ec0*/  FADD.FTZ R41, R41, -UR19 ;  /* 0x8000001329297e21 */ /* 0x000fe20008010000 */
[----:B------:R-:W-:Y:S01]  /*5ed0*/  SHF.L.U32 R15, R23, 0x10, RZ ;  /* 0x00000010170f7819 */ /* 0x000fe200000006ff */
[----:B------:R-:W-:Y:S01]  /*5ee0*/  FADD.FTZ R37, R37, -UR19 ;  /* 0x8000001325257e21 */ /* 0x000fe20008010000 */
[----:B------:R-:W-:Y:S01]  /*5ef0*/  SHF.L.U32 R49, R49, 0x10, RZ ;  /* 0x0000001031317819 */ /* 0x000fe200000006ff */
[----:B------:R-:W-:Y:S01]  /*5f00*/  FADD.FTZ R14, R14, -UR19 ;  /* 0x800000130e0e7e21 */ /* 0x000fe20008010000 */
[----:B------:R-:W-:Y:S01]  /*5f10*/  SHF.L.U32 R24, R24, 0x10, RZ ;  /* 0x0000001018187819 */ /* 0x000fe200000006ff */
[----:B------:R-:W-:Y:S01]  /*5f20*/  FADD.FTZ R15, R15, -UR19 ;  /* 0x800000130f0f7e21 */ /* 0x000fe20008010000 */
[----:B------:R-:W-:Y:S01]  /*5f30*/  FMUL.FTZ R41, R41, UR20 ;  /* 0x0000001429297c20 */ /* 0x000fe20008410000 */
[----:B------:R-:W-:Y:S01]  /*5f40*/  FMUL.FTZ R37, R37, UR20 ;  /* 0x0000001425257c20 */ /* 0x000fe20008410000 */
[----:B------:R-:W-:Y:S06]  /*5f50*/  @!P6 BRA `(.L_x_122) ;  /* 0x000000000048e947 */ /* 0x000fec0003800000 */
[----:B0123--:R-:W-:Y:S01]  /*5f60*/  FFMA.FTZ R16, R41, R10, R12 ;  /* 0x0000000a29107223 */ /* 0x00ffe2000001000c */
        /* <DEDUP_REMOVED lines=17> */
.L_x_122:
[----:B------:R-:W-:Y:S01]  /*6080*/  LOP3.LUT P0, RZ, R3, 0x4, RZ, 0xc0, !PT ;  /* 0x0000000403ff7812 */ /* 0x000fe2000780c0ff */
[----:B------:R-:W-:-:S12]  /*6090*/  BSSY B0, `(.L_x_123) ;  /* 0x0000014000007945 */ /* 0x000fd80003800000 */
[----:B------:R-:W-:Y:S05]  /*60a0*/  @!P0 BRA `(.L_x_124) ;  /* 0x0000000000488947 */ /* 0x000fea0003800000 */
[C-C-:B0123--:R-:W-:Y:S01]  /*60b0*/  FFMA.FTZ R16, R4.reuse, R41, R18.reuse ;  /* 0x0000002904107223 */ /* 0x14ffe20000010012 */
[----:B------:R-:W-:Y:S01]  /*60c0*/  FFMA.FTZ R17, R4, R37, R18 ;  /* 0x0000002504117223 */ /* 0x000fe20000010012 */
[----:B------:R-:W-:Y:S02]  /*60d0*/  ULDC.64 UR10, c[0x0][0x288] ;  /* 0x0000a200000a7ab9 */ /* 0x000fe40000000a00 */
[----:B------:R-:W-:Y:S01]  /*60e0*/  FFMA.FTZ R49, R49, R10, -R16 ;  /* 0x0000000a31317223 */ /* 0x000fe20000010810 */
[----:B------:R-:W-:Y:S01]  /*60f0*/  FFMA.FTZ R19, R24, R11, -R17 ;  /* 0x0000000b18137223 */ /* 0x000fe20000010811 */
[----:B------:R-:W-:Y:S01]  /*6100*/  MOV R16, R6 ;  /* 0x0000000600107202 */ /* 0x000fe20000000f00 */
[----:B------:R-:W-:Y:S01]  /*6110*/  IMAD R23, R60, UR10, RZ ;  /* 0x0000000a3c177c24 */ /* 0x000fe2000f8e02ff */
[----:B------:R-:W-:Y:S01]  /*6120*/  MOV R17, R9 ;  /* 0x0000000900117202 */ /* 0x000fe20000000f00 */
[----:B------:R-:W-:Y:S01]  /*6130*/  FMUL.FTZ R24, R49, UR20 ;  /* 0x0000001431187c20 */ /* 0x000fe20008410000 */
[----:B------:R-:W-:Y:S01]  /*6140*/  FMUL.FTZ R19, R19, UR20 ;  /* 0x0000001413137c20 */ /* 0x000fe20008410000 */
[----:B------:R-:W-:-:S02]  /*6150*/  IMAD R23, R58, UR11, R23 ;  /* 0x0000000b3a177c24 */ /* 0x000fc4000f8e0217 */
[----:B------:R-:W-:Y:S01]  /*6160*/  IMAD.WIDE.U32 R20, R58, UR10, R16 ;  /* 0x0000000a3a147c25 */ /* 0x000fe2000f8e0010 */
[----:B------:R-:W-:Y:S01]  /*6170*/  ULDC.64 UR10, c[0x0][0x210] ;  /* 0x00008400000a7ab9 */ /* 0x000fe20000000a00 */
[----:B------:R-:W-:Y:S02]  /*6180*/  F2FP.BF16.F32.PACK_AB R19, R19, R24 ;  /* 0x000000181313723e */ /* 0x000fe400000010ff */
[----:B------:R-:W-:Y:S02]  /*6190*/  LEA R16, P0, R20, UR10, 0x1 ;  /* 0x0000000a14107c11 */ /* 0x000fe4000f8008ff */
[----:B------:R-:W-:-:S04]  /*61a0*/  IADD3 R23, R21, R23, RZ ;  /* 0x0000001715177210 */ /* 0x000fc80007ffe0ff */
[----:B------:R-:W-:-:S05]  /*61b0*/  LEA.HI.X R17, R20, UR11, R23, 0x1, P0 ;  /* 0x0000000b14117c11 */ /* 0x000fca00080f0c17 */
[----:B------:R4:W-:Y:S02]  /*61c0*/  STG.E desc[UR14][R16.64], R19 ;  /* 0x0000001310007986 */ /* 0x0009e4000c10190e */
.L_x_124:
[----:B------:R-:W-:Y:S05]  /*61d0*/  BSYNC B0 ;  /* 0x0000000000007941 */ /* 0x000fea0003800000 */
.L_x_123:
[----:B01234-:R-:W-:Y:S01]  /*61e0*/  SHF.L.U32 R17, R48, 0x10, RZ ;  /* 0x0000001030117819 */ /* 0x01ffe200000006ff */
        /* <DEDUP_REMOVED lines=22> */
.L_x_125:
[----:B------:R-:W-:Y:S01]  /*6350*/  ULDC.64 UR10, c[0x0][0x290] ;  /* 0x0000a400000a7ab9 */ /* 0x000fe20000000a00 */
        /* <DEDUP_REMOVED lines=13> */
[----:B------:R-:W-:Y:S01]  /*6430*/  FMUL.FTZ R10, R10, UR20 ;  /* 0x000000140a0a7c20 */ /* 0x000fe20008410000 */
[----:B------:R-:W-:Y:S01]  /*6440*/  FMUL.FTZ R13, R13, UR20 ;  /* 0x000000140d0d7c20 */ /* 0x000fe20008410000 */
[----:B------:R-:W-:Y:S01]  /*6450*/  IMAD R15, R40, UR11, R15 ;  /* 0x0000000b280f7c24 */ /* 0x000fe2000f8e020f */
[----:B------:R-:W-:Y:S02]  /*6460*/  ULDC.64 UR10, c[0x0][0x210] ;  /* 0x00008400000a7ab9 */ /* 0x000fe40000000a00 */
[C---:B------:R-:W-:Y:S02]  /*6470*/  LEA R6, P0, R8.reuse, UR10, 0x1 ;  /* 0x0000000a08067c11 */ /* 0x040fe4000f8008ff */
[----:B------:R-:W-:Y:S02]  /*6480*/  IADD3 R15, R9, R15, RZ ;  /* 0x0000000f090f7210 */ /* 0x000fe40007ffe0ff */
[----:B------:R-:W-:Y:S02]  /*6490*/  F2FP.BF16.F32.PACK_AB R9, R13, R10 ;  /* 0x0000000a0d09723e */ /* 0x000fe400000010ff */
[----:B------:R-:W-:-:S05]  /*64a0*/  LEA.HI.X R7, R8, UR11, R15, 0x1, P0 ;  /* 0x0000000b08077c11 */ /* 0x000fca00080f0c0f */
[----:B------:R0:W-:Y:S02]  /*64b0*/  STG.E desc[UR14][R6.64], R9 ;  /* 0x0000000906007986 */ /* 0x0001e4000c10190e */
.L_x_127:
[----:B------:R-:W-:Y:S05]  /*64c0*/  BSYNC B0 ;  /* 0x0000000000007941 */ /* 0x000fea0003800000 */
.L_x_126:
[----:B------:R-:W-:Y:S02]  /*64d0*/  UIADD3 UR16, UR18, UR16, URZ ;  /* 0x0000001012107290 */ /* 0x000fe4000fffe03f */
[----:B------:R-:W-:Y:S02]  /*64e0*/  UIADD3 UR4, UR4, 0x1, URZ ;  /* 0x0000000104047890 */ /* 0x000fe4000fffe03f */
[----:B------:R-:W-:-:S06]  /*64f0*/  UISETP.GE.AND UP0, UPT, UR16, UR5, UPT ;  /* 0x000000051000728c */ /* 0x000fcc000bf06270 */
[----:B------:R-:W-:-:S13]  /*6500*/  PLOP3.LUT P0, PT, PT, PT, UP0, 0x80, 0x0 ;  /* 0x000000000000781c */ /* 0x000fda0003f0f008 */
[----:B------:R-:W-:Y:S05]  /*6510*/  @!P0 BRA `(.L_x_128) ;  /* 0xffffff9c007c8947 */ /* 0x000fea000383ffff */
.L_x_77:
[----:B0-----:R-:W0:Y:S01]  /*6520*/  LDC R6, c[0x0][0xc] ;  /* 0x00000300ff067b82 */ /* 0x001e220000000800 */
[----:B------:R-:W-:Y:S01]  /*6530*/  ISETP.NE.AND P2, PT, R5, RZ, PT ;  /* 0x000000ff0500720c */ /* 0x000fe20003f45270 */
[----:B------:R-:W-:Y:S06]  /*6540*/  BSSY B0, `(.L_x_129) ;  /* 0x0000015000007945 */ /* 0x000fec0003800000 */
[----:B------:R-:W1:Y:S08]  /*6550*/  LDC R9, c[0x0][0x10] ;  /* 0x00000400ff097b82 */ /* 0x000e700000000800 */
[----:B------:R-:W2:Y:S01]  /*6560*/  LDC.64 R2, c[0x0][0x258] ;  /* 0x00009600ff027b82 */ /* 0x000ea20000000a00 */
[----:B0-----:R-:W-:-:S02]  /*6570*/  IADD3 R4, R6, -0x1, RZ ;  /* 0xffffffff06047810 */ /* 0x001fc40007ffe0ff */
[----:B------:R-:W-:Y:S02]  /*6580*/  ISETP.NE.AND P1, PT, R6, 0x1, PT ;  /* 0x000000010600780c */ /* 0x000fe40003f25270 */
[----:B------:R-:W-:Y:S02]  /*6590*/  ISETP.NE.AND P0, PT, R4, UR13, PT ;  /* 0x0000000d04007c0c */ /* 0x000fe4000bf05270 */
[C---:B-1----:R-:W-:Y:S02]  /*65a0*/  IADD3 R7, R9.reuse, -0x1, RZ ;  /* 0xffffffff09077810 */ /* 0x042fe40007ffe0ff */
[----:B------:R-:W-:Y:S02]  /*65b0*/  SHF.L.U32 R4, R9, 0x1, RZ ;  /* 0x0000000109047819 */ /* 0x000fe400000006ff */
[----:B------:R-:W-:Y:S02]  /*65c0*/  ISETP.NE.OR P0, PT, R0, R7, P0 ;  /* 0x000000070000720c */ /* 0x000fe40000705670 */
[----:B------:R-:W-:-:S05]  /*65d0*/  SEL R7, R4, RZ, P1 ;  /* 0x000000ff04077207 */ /* 0x000fca0000800000 */
[----:B--2---:R-:W-:Y:S01]  /*65e0*/  IMAD.WIDE.U32 R2, R7, 0x4, R2 ;  /* 0x0000000407027825 */ /* 0x004fe200078e0002 */
[----:B------:R-:W-:Y:S06]  /*65f0*/  @P2 BRA `(.L_x_130) ;  /* 0x0000000000242947 */ /* 0x000fec0003800000 */
[----:B------:R-:W0:Y:S01]  /*6600*/  S2R R0, SR_LANEID ;  /* 0x0000000000007919 */ /* 0x000e220000000000 */
[----:B------:R-:W-:Y:S02]  /*6610*/  VOTEU.ANY UR4, UPT, PT ;  /* 0x0000000000047886 */ /* 0x000fe400038e0100 */
[----:B------:R-:W-:Y:S02]  /*6620*/  UFLO.U32 UR5, UR4 ;  /* 0x00000004000572bd */ /* 0x000fe400080e0000 */
[----:B------:R-:W1:Y:S04]  /*6630*/  POPC R7, UR4 ;  /* 0x0000000400077d09 */ /* 0x000e680008000000 */
[----:B0-----:R-:W-:-:S13]  /*6640*/  ISETP.EQ.U32.AND P1, PT, R0, UR5, PT ;  /* 0x0000000500007c0c */ /* 0x001fda000bf22070 */
[----:B------:R-:W-:Y:S06]  /*6650*/  @P1 MEMBAR.ALL.GPU ;  /* 0x0000000000001992 */ /* 0x000fec000000a000 */
[----:B------:R-:W-:-:S00]  /*6660*/  @P1 ERRBAR ;  /* 0x00000000000019ab */ /* 0x000fc00000000000 */
[----:B------:R-:W-:Y:S06]  /*6670*/  @P1 CGAERRBAR ;  /* 0x00000000000015ab */ /* 0x000fec0000000000 */
[----:B-1----:R0:W-:Y:S02]  /*6680*/  @P1 REDG.E.ADD.S32.STRONG.GPU desc[UR14][R2.64], R7 ;  /* 0x000000070200198e */ /* 0x0021e4000c10e38e */
.L_x_130:
[----:B------:R-:W-:Y:S05]  /*6690*/  BSYNC B0 ;  /* 0x0000000000007941 */ /* 0x000fea0003800000 */
.L_x_129:
[----:B------:R-:W-:Y:S05]  /*66a0*/  @P0 EXIT ;  /* 0x000000000000094d */ /* 0x000fea0003800000 */
[----:B------:R-:W-:Y:S05]  /*66b0*/  @P2 BRA `(.L_x_131) ;  /* 0x0000000000202947 */ /* 0x000fea0003800000 */
[----:B------:R-:W-:-:S05]  /*66c0*/  IMAD R0, R6, R9, RZ ;  /* 0x0000000906007224 */ /* 0x000fca00078e02ff */
[----:B------:R-:W-:-:S13]  /*66d0*/  ISETP.NE.AND P0, PT, R0, -0x1, PT ;  /* 0xffffffff0000780c */ /* 0x000fda0003f05270 */
[----:B------:R-:W-:Y:S05]  /*66e0*/  @!P0 BRA `(.L_x_131) ;  /* 0x0000000000148947 */ /* 0x000fea0003800000 */
.L_x_132:
[----:B0-----:R-:W2:Y:S04]  /*66f0*/  LDG.E.STRONG.GPU R7, desc[UR14][R2.64] ;  /* 0x0000000e02077981 */ /* 0x001ea8000c1ef900 */
[----:B--2---:R-:W-:Y:S01]  /*6700*/  CCTL.IVALL ;  /* 0x00000000ff00798f */ /* 0x004fe20002000000 */
[----:B------:R-:W-:Y:S05]  /*6710*/  YIELD ;  /* 0x0000000000007946 */ /* 0x000fea0003800000 */
[----:B------:R-:W-:-:S13]  /*6720*/  ISETP.NE.AND P0, PT, R7, R0, PT ;  /* 0x000000000700720c */ /* 0x000fda0003f05270 */
[----:B------:R-:W-:Y:S05]  /*6730*/  @P0 BRA `(.L_x_132) ;  /* 0xfffffffc00ec0947 */ /* 0x000fea000383ffff */
.L_x_131:
[----:B------:R-:W-:Y:S05]  /*6740*/  WARPSYNC.ALL ;  /* 0x0000000000007948 */ /* 0x000fea0003800000 */
[----:B------:R-:W1:Y:S08]  /*6750*/  LDC.64 R24, c[0x0][0x288] ;  /* 0x0000a200ff187b82 */ /* 0x000e700000000a00 */
[----:B------:R-:W-:Y:S01]  /*6760*/  BAR.SYNC.DEFER_BLOCKING 0x0 ;  /* 0x0000000000007b1d */ /* 0x000fe20000010000 */
[----:B-1----:R-:W-:-:S04]  /*6770*/  LEA.HI R0, P0, R25, R24, RZ, 0x1 ;  /* 0x0000001819007211 */ /* 0x002fc800078108ff */
[----:B0-----:R-:W-:-:S04]  /*6780*/  IADD3.X R3, RZ, R25, RZ, P0, !PT ;  /* 0x00000019ff037210 */ /* 0x001fc800007fe4ff */
        /* <DEDUP_REMOVED lines=8> */
[----:B------:R-:W0:Y:S01]  /*6810*/  LDC.64 R16, c[0x0][0x218] ;  /* 0x00008600ff107b82 */ /* 0x000e220000000a00 */
        /* <DEDUP_REMOVED lines=10> */
.L_x_133:
        /* <DEDUP_REMOVED lines=23> */
.L_x_134:
        /* <DEDUP_REMOVED lines=13> */
.L_x_3298:


//--------------------- .text._Z35group_norm_nhwc_bwd_one_pass_kernelI11Bf16IOFp32WLi512ELi32ELi512EEv26Group_norm_nhwc_bwd_params --------------------------
	.section	.text._Z35group_norm_nhwc_bwd_one_pass_kernelI11Bf16IOFp32WLi512ELi32ELi512EEv26Group_norm_nhwc_bwd_params,"ax",@progbits
	.align	128
        .global         _Z35group_norm_nhwc_bwd_one_pass_kernelI11Bf16IOFp32WLi512ELi32ELi512EEv26Group_norm_nhwc_bwd_params
        .type           _Z35group_norm_nhwc_bwd_one_pass_kernelI11Bf16IOFp32WLi512ELi32ELi512EEv26Group_norm_nhwc_bwd_params,@function
        .size           _Z35group_norm_nhwc_bwd_one_pass_kernelI11Bf16IOFp32WLi512ELi32ELi512EEv26Group_norm_nhwc_bwd_params,(.L_x_3299 - _Z35group_norm_nhwc_bwd_one_pass_kernelI11Bf16IOFp32WLi512ELi32ELi512EEv26Group_norm_nhwc_bwd_params)
        .other          _Z35group_norm_nhwc_bwd_one_pass_kernelI11Bf16IOFp32WLi512ELi32ELi512EEv26Group_norm_nhwc_bwd_params,@"STO_CUDA_ENTRY STV_DEFAULT"
_Z35group_norm_nhwc_bwd_one_pass_kernelI11Bf16IOFp32WLi512ELi32ELi512EEv26Group_norm_nhwc_bwd_params:
.text._Z35group_norm_nhwc_bwd_one_pass_kernelI11Bf16IOFp32WLi512ELi32ELi512EEv26Group_norm_nhwc_bwd_params:
        /* <DEDUP_REMOVED lines=10> */
[----:B------:R-:W0:Y:S01]  /*00a0*/  LDC R3, c[0x0][0x2ac] ;  /* 0x0000ab00ff037b82 */ /* 0x000e220000000800 */
[--C-:B------:R-:W-:Y:S01]  /*00b0*/  SHF.R.U32.HI R0, RZ, 0x4, R82.reuse ;  /* 0x00000004ff007819 */ /* 0x100fe20000011652 */
[----:B------:R-:W-:Y:S01]  /*00c0*/  ULDC.64 UR10, c[0x0][0x290] ;  /* 0x0000a400000a7ab9 */ /* 0x000fe20000000a00 */
[C---:B------:R-:W-:Y:S01]  /*00d0*/  ISETP.GE.U32.AND P1, PT, R82.reuse, 0x200, PT ;  /* 0x000002005200780c */ /* 0x040fe20003f26070 */
[----:B------:R-:W-:Y:S01]  /*00e0*/  UMOV UR5, 0x400 ;  /* 0x0000040000057882 */ /* 0x000fe20000000000 */
[----:B------:R-:W-:Y:S01]  /*00f0*/  LOP3.LUT R83, R83, 0xffffffbf, RZ, 0xc0, !PT ;  /* 0xffffffbf53537812 */ /* 0x000fe200078ec0ff */
[----:B------:R-:W-:Y:S01]  /*0100*/  HFMA2.MMA R78, -RZ, RZ, 0, 0 ;  /* 0x00000000ff4e7435 */ /* 0x000fe200000001ff */
[----:B------:R-:W-:Y:S01]  /*0110*/  SHF.R.S32.HI R11, RZ, 0x1f, R82 ;  /* 0x0000001fff0b7819 */ /* 0x000fe20000011452 */
[----:B------:R-:W1:Y:S01]  /*0120*/  LDC.64 R8, c[0x0][0x288] ;  /* 0x0000a200ff087b82 */ /* 0x000e620000000a00 */
[----:B------:R-:W-:Y:S02]  /*0130*/  SHF.L.U32 R10, R82, 0x1, RZ ;  /* 0x00000001520a7819 */ /* 0x000fe400000006ff */
[----:B------:R-:W-:-:S02]  /*0140*/  LEA.HI R11, R11, R82, RZ, 0x5 ;  /* 0x000000520b0b7211 */ /* 0x000fc400078f28ff */
[----:B------:R-:W-:Y:S02]  /*0150*/  MOV R79, R17 ;  /* 0x00000011004f7202 */ /* 0x000fe40000000f00 */
[----:B------:R-:W-:Y:S01]  /*0160*/  SHF.R.S32.HI R14, RZ, 0x5, R11 ;  /* 0x00000005ff0e7819 */ /* 0x000fe2000001140b */
[----:B------:R-:W2:Y:S01]  /*0170*/  S2UR UR6, SR_CgaCtaId ;  /* 0x00000000000679c3 */ /* 0x000ea20000008800 */
[----:B------:R-:W-:Y:S01]  /*0180*/  LOP3.LUT R10, R10, 0x1e, RZ, 0xc0, !PT ;  /* 0x0000001e0a0a7812 */ /* 0x000fe200078ec0ff */
[----:B0-----:R-:W-:-:S06]  /*0190*/  IMAD R0, R3, UR7, R0 ;  /* 0x0000000703007c24 */ /* 0x001fcc000f8e0200 */
[----:B------:R-:W0:Y:S01]  /*01a0*/  LDC R6, c[0x0][0x10] ;  /* 0x00000400ff067b82 */ /* 0x000e220000000800 */
[C---:B------:R-:W-:Y:S02]  /*01b0*/  IADD3 R2, R0.reuse, 0x60, RZ ;  /* 0x0000006000027810 */ /* 0x040fe40007ffe0ff */
[----:B------:R-:W-:Y:S02]  /*01c0*/  IADD3 R3, R0, 0x80, RZ ;  /* 0x0000008000037810 */ /* 0x000fe40007ffe0ff */
[----:B------:R-:W-:Y:S02]  /*01d0*/  ISETP.LT.U32.AND P0, PT, R2, UR10, PT ;  /* 0x0000000a02007c0c */ /* 0x000fe4000bf01070 */
[----:B------:R-:W-:Y:S02]  /*01e0*/  SHF.R.S32.HI R2, RZ, 0x1f, R2 ;  /* 0x0000001fff027819 */ /* 0x000fe40000011402 */
[----:B------:R-:W-:Y:S02]  /*01f0*/  ISETP.LT.U32.AND P2, PT, R3, UR10, PT ;  /* 0x0000000a03007c0c */ /* 0x000fe4000bf41070 */
[----:B------:R-:W-:Y:S01]  /*0200*/  ISETP.LT.AND.EX P0, PT, R2, UR11, !P1, P0 ;  /* 0x0000000b02007c0c */ /* 0x000fe2000cf01300 */
[----:B--2---:R-:W-:Y:S01]  /*0210*/  ULEA UR5, UR6, UR5, 0x18 ;  /* 0x0000000506057291 */ /* 0x004fe2000f8ec03f */
[----:B------:R-:W-:-:S02]  /*0220*/  SHF.R.S32.HI R3, RZ, 0x1f, R3 ;  /* 0x0000001fff037819 */ /* 0x000fc40000011403 */
[----:B------:R-:W-:Y:S02]  /*0230*/  IADD3 R4, R0, 0xa0, RZ ;  /* 0x000000a000047810 */ /* 0x000fe40007ffe0ff */
[----:B------:R-:W-:Y:S02]  /*0240*/  ISETP.LT.AND.EX P2, PT, R3, UR11, !P1, P2 ;  /* 0x0000000b03007c0c */ /* 0x000fe4000cf41320 */
[----:B------:R-:W-:Y:S02]  /*0250*/  ISETP.LT.U32.AND P3, PT, R4, UR10, PT ;  /* 0x0000000a04007c0c */ /* 0x000fe4000bf61070 */
[----:B------:R-:W-:Y:S01]  /*0260*/  SHF.R.S32.HI R4, RZ, 0x1f, R4 ;  /* 0x0000001fff047819 */ /* 0x000fe20000011404 */
[----:B0-----:R-:W-:Y:S01]  /*0270*/  IMAD R80, R6, UR7, R17 ;  /* 0x0000000706507c24 */ /* 0x001fe2000f8e0211 */
[----:B------:R-:W-:Y:S02]  /*0280*/  IADD3 R2, R0, 0xc0, RZ ;  /* 0x000000c000027810 */ /* 0x000fe40007ffe0ff */
[----:B------:R-:W-:-:S02]  /*0290*/  @P0 LOP3.LUT R83, R83, 0x40, RZ, 0xfc, !PT ;  /* 0x0000004053530812 */ /* 0x000fc400078efcff */
[----:B------:R-:W-:Y:S02]  /*02a0*/  ISETP.LT.AND.EX P0, PT, R4, UR11, !P1, P3 ;  /* 0x0000000b04007c0c */ /* 0x000fe4000cf01330 */
[----:B------:R-:W-:Y:S02]  /*02b0*/  LOP3.LUT R83, R83, 0xffffffdf, RZ, 0xc0, !PT ;  /* 0xffffffdf53537812 */ /* 0x000fe400078ec0ff */
[----:B------:R-:W-:Y:S02]  /*02c0*/  ISETP.LT.U32.AND P3, PT, R2, UR10, PT ;  /* 0x0000000a02007c0c */ /* 0x000fe4000bf61070 */
[----:B------:R-:W-:Y:S02]  /*02d0*/  SHF.R.S32.HI R2, RZ, 0x1f, R2 ;  /* 0x0000001fff027819 */ /* 0x000fe40000011402 */
[----:B------:R-:W-:Y:S02]  /*02e0*/  @P2 LOP3.LUT R83, R83, 0x20, RZ, 0xfc, !PT ;  /* 0x0000002053532812 */ /* 0x000fe400078efcff */
[----:B------:R-:W-:-:S02]  /*02f0*/  IADD3 R3, R0, 0xe0, RZ ;  /* 0x000000e000037810 */ /* 0x000fc40007ffe0ff */
        /* <DEDUP_REMOVED lines=14> */
[----:B------:R-:W-:Y:S02]  /*03e0*/  IADD3 R4, R0, 0x140, RZ ;  /* 0x0000014000047810 */ /* 0x000fe40007ffe0ff */
[----:B------:R-:W-:Y:S02]  /*03f0*/  SHF.R.S32.HI R3, RZ, 0x1f, R2 ;  /* 0x0000001fff037819 */ /* 0x000fe40000011402 */
[----:B------:R-:W-:Y:S02]  /*0400*/  ISETP.LT.U32.AND P5, PT, R2, UR10, PT ;  /* 0x0000000a02007c0c */ /* 0x000fe4000bfa1070 */
[----:B------:R-:W-:-:S02]  /*0410*/  @P2 LOP3.LUT R83, R83, 0x4, RZ, 0xfc, !PT ;  /* 0x0000000453532812 */ /* 0x000fc400078efcff */
[----:B------:R-:W-:Y:S02]  /*0420*/  ISETP.LT.AND.EX P5, PT, R3, UR11, !P1, P5 ;  /* 0x0000000b03007c0c */ /* 0x000fe4000cfa1350 */
[----:B------:R-:W-:Y:S02]  /*0430*/  SHF.R.S32.HI R2, RZ, 0x1f, R4 ;  /* 0x0000001fff027819 */ /* 0x000fe40000011404 */
[----:B------:R-:W-:Y:S02]  /*0440*/  ISETP.LT.U32.AND P4, PT, R4, UR10, PT ;  /* 0x0000000a04007c0c */ /* 0x000fe4000bf81070 */
[----:B------:R-:W-:Y:S02]  /*0450*/  LOP3.LUT R83, R83, 0xfffffffd, RZ, 0xc0, !PT ;  /* 0xfffffffd53537812 */ /* 0x000fe400078ec0ff */
[----:B------:R-:W-:Y:S02]  /*0460*/  IADD3 R3, R0, 0x160, RZ ;  /* 0x0000016000037810 */ /* 0x000fe40007ffe0ff */
[----:B------:R-:W-:-:S02]  /*0470*/  ISETP.LT.AND.EX P4, PT, R2, UR11, !P1, P4 ;  /* 0x0000000b02007c0c */ /* 0x000fc4000cf81340 */
[----:B------:R-:W-:Y:S02]  /*0480*/  @P0 LOP3.LUT R83, R83, 0x2, RZ, 0xfc, !PT ;  /* 0x0000000253530812 */ /* 0x000fe400078efcff */
[----:B------:R-:W-:Y:S02]  /*0490*/  SHF.R.S32.HI R2, RZ, 0x1f, R3 ;  /* 0x0000001fff027819 */ /* 0x000fe40000011403 */
[----:B------:R-:W-:Y:S02]  /*04a0*/  ISETP.LT.U32.AND P3, PT, R3, UR10, PT ;  /* 0x0000000a03007c0c */ /* 0x000fe4000bf61070 */
[----:B------:R-:W-:Y:S02]  /*04b0*/  SHF.R.S32.HI R3, RZ, 0x1f, R0 ;  /* 0x0000001fff037819 */ /* 0x000fe40000011400 */
[----:B------:R-:W-:Y:S02]  /*04c0*/  ISETP.LT.U32.AND P0, PT, R0, UR10, PT ;  /* 0x0000000a00007c0c */ /* 0x000fe4000bf01070 */
[----:B------:R-:W-:-:S02]  /*04d0*/  ISETP.LT.AND.EX P3, PT, R2, UR11, !P1, P3 ;  /* 0x0000000b02007c0c */ /* 0x000fc4000cf61330 */
[----:B------:R-:W-:Y:S02]  /*04e0*/  ISETP.LT.AND.EX P0, PT, R3, UR11, !P1, P0 ;  /* 0x0000000b03007c0c */ /* 0x000fe4000cf01300 */
[C---:B------:R-:W-:Y:S02]  /*04f0*/  IADD3 R2, R0.reuse, 0x20, RZ ;  /* 0x0000002000027810 */ /* 0x040fe40007ffe0ff */
[----:B------:R-:W-:Y:S02]  /*0500*/  LOP3.LUT R83, R83, 0xffffff7f, RZ, 0xc0, !PT ;  /* 0xffffff7f53537812 */ /* 0x000fe400078ec0ff */
[----:B------:R-:W-:Y:S02]  /*0510*/  IADD3 R4, R0, 0x40, RZ ;  /* 0x0000004000047810 */ /* 0x000fe40007ffe0ff */
[----:B------:R-:W-:Y:S02]  /*0520*/  SHF.R.S32.HI R5, RZ, 0x1f, R2 ;  /* 0x0000001fff057819 */ /* 0x000fe40000011402 */
[----:B------:R-:W-:-:S02]  /*0530*/  ISETP.LT.U32.AND P2, PT, R2, UR10, PT ;  /* 0x0000000a02007c0c */ /* 0x000fc4000bf41070 */
[----:B------:R-:W-:Y:S02]  /*0540*/  SHF.R.S32.HI R7, RZ, 0x1f, R4 ;  /* 0x0000001fff077819 */ /* 0x000fe40000011404 */
[----:B------:R-:W-:Y:S02]  /*0550*/  @P0 LOP3.LUT R83, R83, 0x80, RZ, 0xfc, !PT ;  /* 0x0000008053530812 */ /* 0x000fe400078efcff */
[----:B------:R-:W-:Y:S01]  /*0560*/  ISETP.LT.U32.AND P0, PT, R4, UR10, PT ;  /* 0x0000000a04007c0c */ /* 0x000fe2000bf01070 */
[----:B------:R-:W-:Y:S01]  /*0570*/  ULDC.U8 UR10, c[0x0][0x2a4] ;  /* 0x0000a900000a7ab9 */ /* 0x000fe20000000000 */
[----:B------:R-:W-:Y:S02]  /*0580*/  ISETP.LT.AND.EX P2, PT, R5, UR11, !P1, P2 ;  /* 0x0000000b05007c0c */ /* 0x000fe4000cf41320 */
[----:B------:R-:W-:Y:S02]  /*0590*/  ISETP.LT.AND.EX P1, PT, R7, UR11, !P1, P0 ;  /* 0x0000000b07007c0c */ /* 0x000fe4000cf21300 */
[----:B-1----:R-:W-:-:S02]  /*05a0*/  LEA.HI R13, P0, R9, R8, RZ, 0x1 ;  /* 0x00000008090d7211 */ /* 0x002fc400078108ff */
[-C--:B------:R-:W-:Y:S02]  /*05b0*/  LEA R19, R9, R9.reuse, 0x1 ;  /* 0x0000000909137211 */ /* 0x080fe400078e08ff */
[----:B------:R-:W-:Y:S01]  /*05c0*/  IADD3.X R16, RZ, R9, RZ, P0, !PT ;  /* 0x00000009ff107210 */ /* 0x000fe200007fe4ff */
[----:B------:R-:W-:Y:S01]  /*05d0*/  IMAD.WIDE.U32 R8, R8, 0x3, RZ ;  /* 0x0000000308087825 */ /* 0x000fe200078e00ff */
[----:B------:R-:W-:Y:S02]  /*05e0*/  LEA R14, R14, UR5, 0x3 ;  /* 0x000000050e0e7c11 */ /* 0x000fe4000f8e18ff */
[--C-:B------:R-:W-:Y:S02]  /*05f0*/  SHF.R.S64 R11, R13, 0x1, R16.reuse ;  /* 0x000000010d0b7819 */ /* 0x100fe40000001010 */
[----:B------:R-:W-:Y:S02]  /*0600*/  IADD3 R19, R9, R19, RZ ;  /* 0x0000001309137210 */ /* 0x000fe40007ffe0ff */
[----:B------:R-:W0:Y:S01]  /*0610*/  S2R R9, SR_LANEID ;  /* 0x0000000000097919 */ /* 0x000e220000000000 */
[----:B------:R-:W-:-:S02]  /*0620*/  SHF.R.S32.HI R16, RZ, 0x1, R16 ;  /* 0x00000001ff107819 */ /* 0x000fc40000011410 */
[----:B------:R-:W-:Y:S02]  /*0630*/  LEA.HI R12, P0, R19, R8, RZ, 0x1 ;  /* 0x00000008130c7211 */ /* 0x000fe400078108ff */
[----:B------:R-:W1:Y:S01]  /*0640*/  LDC R8, c[0x0][0xc] ;  /* 0x00000300ff087b82 */ /* 0x000e620000000800 */
[----:B------:R-:W-:Y:S02]  /*0650*/  SHF.L.U64.HI R15, R11, 0x2, R16 ;  /* 0x000000020b0f7819 */ /* 0x000fe40000010210 */
[----:B------:R-:W-:Y:S02]  /*0660*/  IADD3.X R19, RZ, R19, RZ, P0, !PT ;  /* 0x00000013ff137210 */ /* 0x000fe400007fe4ff */
[----:B------:R-:W-:Y:S02]  /*0670*/  IADD3 R13, R0, 0x1e0, RZ ;  /* 0x000001e0000d7810 */ /* 0x000fe40007ffe0ff */
[--C-:B------:R-:W-:Y:S02]  /*0680*/  SHF.R.S64 R12, R12, 0x1, R19.reuse ;  /* 0x000000010c0c7819 */ /* 0x100fe40000001013 */
[----:B------:R-:W-:-:S04]  /*0690*/  SHF.R.S32.HI R19, RZ, 0x1, R19 ;  /* 0x00000001ff137819 */ /* 0x000fc80000011413 */
[----:B------:R-:W-:Y:S02]  /*06a0*/  SHF.L.U64.HI R16, R12, 0x2, R19 ;  /* 0x000000020c107819 */ /* 0x000fe40000010213 */
[----:B01----:R-:W-:-:S07]  /*06b0*/  LOP3.LUT R81, R8, 0x3, RZ, 0xc0, !PT ;  /* 0x0000000308517812 */ /* 0x003fce00078ec0ff */
.L_x_218:
[----:B0-----:R-:W0:Y:S01]  /*06c0*/  LDC R24, c[0x0][0x2a0] ;  /* 0x0000a800ff187b82 */ /* 0x001e220000000800 */
[----:B------:R-:W-:Y:S01]  /*06d0*/  LOP3.LUT P6, RZ, R83, 0x80, RZ, 0xc0, !PT ;  /* 0x0000008053ff7812 */ /* 0x000fe200078cc0ff */
[----:B------:R-:W-:Y:S01]  /*06e0*/  ULDC.64 UR12, c[0x0][0x298] ;  /* 0x0000a600000c7ab9 */ /* 0x000fe20000000a00 */
[----:B------:R-:W-:Y:S02]  /*06f0*/  P2R R94, PR, RZ, 0x4 ;  /* 0x00000004ff5e7803 */ /* 0x000fe40000000000 */
[C---:B------:R-:W-:Y:S02]  /*0700*/  IADD3 R29, R0.reuse, 0x120, RZ ;  /* 0x00000120001d7810 */ /* 0x040fe40007ffe0ff */
[C---:B------:R-:W-:Y:S01]  /*0710*/  IADD3 R71, R0.reuse, 0x160, RZ ;  /* 0x0000016000477810 */ /* 0x040fe20007ffe0ff */
[----:B------:R-:W1:Y:S01]  /*0720*/  @P2 LDC.64 R64, c[0x0][0x230] ;  /* 0x00008c00ff402b82 */ /* 0x000e620000000a00 */
[----:B------:R-:W-:Y:S02]  /*0730*/  SHF.R.U32.HI R86, RZ, 0x4, R82 ;  /* 0x00000004ff567819 */ /* 0x000fe40000011652 */
[----:B------:R-:W-:-:S02]  /*0740*/  IADD3 R77, R0, 0x180, RZ ;  /* 0x00000180004d7810 */ /* 0x000fc40007ffe0ff */
[----:B------:R-:W-:Y:S02]  /*0750*/  MOV R76, RZ ;  /* 0x000000ff004c7202 */ /* 0x000fe40000000f00 */
[----:B------:R-:W-:Y:S01]  /*0760*/  SHF.R.S32.HI R73, RZ, 0x1f, R77 ;  /* 0x0000001fff497819 */ /* 0x000fe2000001144d */
[----:B------:R-:W2:Y:S01]  /*0770*/  @P6 LDC.64 R68, c[0x0][0x230] ;  /* 0x00008c00ff446b82 */ /* 0x000ea20000000a00 */
[----:B------:R-:W-:Y:S02]  /*0780*/  P2R R84, PR, RZ, 0x20 ;  /* 0x00000020ff547803 */ /* 0x000fe40000000000 */
[----:B0-----:R-:W-:-:S05]  /*0790*/  IABS R23, R24 ;  /* 0x0000001800177213 */ /* 0x001fca0000000000 */
[----:B------:R-:W0:Y:S01]  /*07a0*/  @P1 LDC.64 R60, c[0x0][0x230] ;  /* 0x00008c00ff3c1b82 */ /* 0x000e220000000a00 */
[----:B------:R-:W3:Y:S07]  /*07b0*/  I2F.RP R20, R23 ;  /* 0x0000001700147306 */ /* 0x000eee0000209400 */
[----:B------:R-:W4:Y:S08]  /*07c0*/  @P5 LDC.64 R26, c[0x0][0x230] ;  /* 0x00008c00ff1a5b82 */ /* 0x000f300000000a00 */
[----:B------:R-:W4:Y:S01]  /*07d0*/  @P4 LDC.64 R32, c[0x0][0x230] ;  /* 0x00008c00ff204b82 */ /* 0x000f220000000a00 */
[----:B---3--:R-:W3:Y:S02]  /*07e0*/  MUFU.RCP R20, R20 ;  /* 0x0000001400147308 */ /* 0x008ee40000001000 */
[----:B---3--:R-:W-:-:S06]  /*07f0*/  IADD3 R18, R20, 0xffffffe, RZ ;  /* 0x0ffffffe14127810 */ /* 0x008fcc0007ffe0ff */
[----:B------:R3:W1:Y:S02]  /*0800*/  F2I.FTZ.U32.TRUNC.NTZ R19, R18 ;  /* 0x0000001200137305 */ /* 0x000664000021f000 */
[----:B---3--:R-:W-:Y:S02]  /*0810*/  MOV R18, RZ ;  /* 0x000000ff00127202 */ /* 0x008fe40000000f00 */
[----:B-1----:R-:W-:-:S05]  /*0820*/  IADD3 R22, RZ, -R19, RZ ;  /* 0x80000013ff167210 */ /* 0x002fca0007ffe0ff */
[----:B------:R-:W-:Y:S01]  /*0830*/  IMAD R21, R22, R23, RZ ;  /* 0x0000001716157224 */ /* 0x000fe200078e02ff */
[----:B------:R-:W-:-:S03]  /*0840*/  IABS R22, R79 ;  /* 0x0000004f00167213 */ /* 0x000fc60000000000 */
[----:B------:R-:W-:Y:S01]  /*0850*/  IMAD.HI.U32 R19, R19, R21, R18 ;  /* 0x0000001513137227 */ /* 0x000fe200078e0012 */
[----:B------:R-:W-:-:S05]  /*0860*/  LOP3.LUT R18, R79, R24, RZ, 0x3c, !PT ;  /* 0x000000184f127212 */ /* 0x000fca00078e3cff */
[----:B------:R-:W-:-:S05]  /*0870*/  IMAD.HI.U32 R19, R19, R22, RZ ;  /* 0x0000001613137227 */ /* 0x000fca00078e00ff */
[----:B------:R-:W-:-:S05]  /*0880*/  IADD3 R20, -R19, RZ, RZ ;  /* 0x000000ff13147210 */ /* 0x000fca0007ffe1ff */
[----:B------:R-:W-:-:S05]  /*0890*/  IMAD R20, R23, R20, R22 ;  /* 0x0000001417147224 */ /* 0x000fca00078e0216 */
[----:B------:R-:W-:-:S13]  /*08a0*/  ISETP.GT.U32.AND P0, PT, R23, R20, PT ;  /* 0x000000141700720c */ /* 0x000fda0003f04070 */
[-C--:B------:R-:W-:Y:S02]  /*08b0*/  @!P0 IADD3 R20, R20, -R23.reuse, RZ ;  /* 0x8000001714148210 */ /* 0x080fe40007ffe0ff */
[----:B------:R-:W-:Y:S02]  /*08c0*/  @!P0 IADD3 R19, R19, 0x1, RZ ;  /* 0x0000000113138810 */ /* 0x000fe40007ffe0ff */
[----:B------:R-:W-:Y:S02]  /*08d0*/  IADD3 R21, R20, -R23, RZ ;  /* 0x8000001714157210 */ /* 0x000fe40007ffe0ff */
[----:B------:R-:W-:-:S04]  /*08e0*/  ISETP.GT.U32.AND P0, PT, R23, R20, PT ;  /* 0x000000141700720c */ /* 0x000fc80003f04070 */
[----:B------:R-:W-:Y:S02]  /*08f0*/  SEL R21, R21, R20, !P0 ;  /* 0x0000001415157207 */ /* 0x000fe40004000000 */
[----:B------:R-:W-:Y:S02]  /*0900*/  ISETP.GE.U32.AND P0, PT, R20, R23, PT ;  /* 0x000000171400720c */ /* 0x000fe40003f06070 */
[----:B------:R-:W-:-:S11]  /*0910*/  IADD3 R23, R0, 0x60, RZ ;  /* 0x0000006000177810 */ /* 0x000fd60007ffe0ff */
[----:B------:R-:W-:Y:S02]  /*0920*/  @P0 IADD3 R19, R19, 0x1, RZ ;  /* 0x0000000113130810 */ /* 0x000fe40007ffe0ff */
[----:B------:R-:W-:-:S13]  /*0930*/  ISETP.GE.AND P0, PT, R79, RZ, PT ;  /* 0x000000ff4f00720c */ /* 0x000fda0003f06270 */
[----:B------:R-:W-:Y:S02]  /*0940*/  @!P0 IADD3 R21, -R21, RZ, RZ ;  /* 0x000000ff15158210 */ /* 0x000fe40007ffe1ff */
[----:B------:R-:W-:Y:S02]  /*0950*/  ISETP.GE.AND P0, PT, R18, RZ, PT ;  /* 0x000000ff1200720c */ /* 0x000fe40003f06270 */
[----:B------:R-:W-:-:S11]  /*0960*/  LOP3.LUT R18, RZ, R24, RZ, 0x33, !PT ;  /* 0x00000018ff127212 */ /* 0x000fd600078e33ff */
[----:B------:R-:W-:Y:S02]  /*0970*/  @!P0 IADD3 R19, -R19, RZ, RZ ;  /* 0x000000ff13138210 */ /* 0x000fe40007ffe1ff */
[----:B------:R-:W-:-:S04]  /*0980*/  ISETP.NE.AND P0, PT, R24, RZ, PT ;  /* 0x000000ff1800720c */ /* 0x000fc80003f05270 */
[C---:B------:R-:W-:Y:S02]  /*0990*/  SEL R117, R18.reuse, R21, !P0 ;  /* 0x0000001512757207 */ /* 0x040fe40004000000 */
[----:B------:R-:W1:Y:S01]  /*09a0*/  @P6 LDC.64 R20, c[0x0][0x288] ;  /* 0x0000a200ff146b82 */ /* 0x000e620000000a00 */
[----:B------:R-:W-:Y:S02]  /*09b0*/  SEL R19, R18, R19, !P0 ;  /* 0x0000001312137207 */ /* 0x000fe40004000000 */
[----:B------:R-:W-:Y:S02]  /*09c0*/  LEA R24, R117, R10, 0x5 ;  /* 0x0000000a75187211 */ /* 0x000fe400078e28ff */
[----:B------:R-:W-:Y:S02]  /*09d0*/  SHF.R.S32.HI R18, RZ, 0x1f, R19 ;  /* 0x0000001fff127819 */ /* 0x000fe40000011413 */
[----:B------:R-:W-:-:S03]  /*09e0*/  SHF.R.S32.HI R25, RZ, 0x1f, R24 ;  /* 0x0000001fff197819 */ /* 0x000fc60000011418 */
[----:B------:R-:W-:Y:S02]  /*09f0*/  IMAD R18, R18, UR12, RZ ;  /* 0x0000000c12127c24 */ /* 0x000fe4000f8e02ff */
[----:B------:R-:W-:-:S04]  /*0a00*/  IMAD.WIDE.U32 R110, R19, UR12, R24 ;  /* 0x0000000c136e7c25 */ /* 0x000fc8000f8e0018 */
[----:B------:R-:W-:Y:S01]  /*0a10*/  IMAD R113, R19, UR13, R18 ;  /* 0x0000000d13717c24 */ /* 0x000fe2000f8e0212 */
[----:B------:R-:W-:Y:S01]  /*0a20*/  @P6 MOV R112, R110 ;  /* 0x0000006e00706202 */ /* 0x000fe20000000f00 */
[----:B------:R-:W-:-:S03]  /*0a30*/  ULDC.64 UR12, c[0x0][0x290] ;  /* 0x0000a400000c7ab9 */ /* 0x000fc60000000a00 */
[----:B------:R-:W-:Y:S01]  /*0a40*/  IADD3 R113, R111, R113, RZ ;  /* 0x000000716f717210 */ /* 0x000fe20007ffe0ff */
[----:B-1----:R-:W-:-:S04]  /*0a50*/  @P6 IMAD R18, R3, R20, RZ ;  /* 0x0000001403126224 */ /* 0x002fc800078e02ff */
[C---:B------:R-:W-:Y:S02]  /*0a60*/  @P6 IMAD R21, R0.reuse, R21, R18 ;  /* 0x0000001500156224 */ /* 0x040fe400078e0212 */
[----:B------:R-:W-:-:S05]  /*0a70*/  @P6 IMAD.WIDE.U32 R18, R0, R20, R112 ;  /* 0x0000001400126225 */ /* 0x000fca00078e0070 */
[----:B------:R-:W-:Y:S02]  /*0a80*/  @P6 IADD3 R19, R19, R21, RZ ;  /* 0x0000001513136210 */ /* 0x000fe40007ffe0ff */
[----:B------:R-:W1:Y:S01]  /*0a90*/  @P6 LDC.64 R20, c[0x0][0x228] ;  /* 0x00008a00ff146b82 */ /* 0x000e620000000a00 */
[C---:B------:R-:W-:Y:S02]  /*0aa0*/  @P6 SHF.L.U32 R67, R18.reuse, 0x1, RZ ;  /* 0x0000000112436819 */ /* 0x040fe400000006ff */
[----:B------:R-:W-:Y:S02]  /*0ab0*/  @P6 SHF.L.U64.HI R18, R18, 0x1, R19 ;  /* 0x0000000112126819 */ /* 0x000fe40000010213 */
[----:B--2---:R-:W-:Y:S02]  /*0ac0*/  @P6 IADD3 R68, P0, R67, R68, RZ ;  /* 0x0000004443446210 */ /* 0x004fe40007f1e0ff */
[----:B------:R-:W-:Y:S02]  /*0ad0*/  @P2 MOV R19, R113 ;  /* 0x0000007100132202 */ /* 0x000fe40000000f00 */
[----:B------:R-:W-:-:S02]  /*0ae0*/  @P6 IADD3.X R69, R18, R69, RZ, P0, !PT ;  /* 0x0000004512456210 */ /* 0x000fc400007fe4ff */
[----:B-1----:R-:W-:-:S04]  /*0af0*/  @P6 IADD3 R66, P0, R67, R20, RZ ;  /* 0x0000001443426210 */ /* 0x002fc80007f1e0ff */
[----:B------:R-:W-:Y:S02]  /*0b00*/  @P6 IADD3.X R67, R18, R21, RZ, P0, !PT ;  /* 0x0000001512436210 */ /* 0x000fe400007fe4ff */
[----:B------:R-:W1:Y:S01]  /*0b10*/  @P2 LDC.64 R20, c[0x0][0x288] ;  /* 0x0000a200ff142b82 */ /* 0x000e620000000a00 */
[----:B------:R-:W-:-:S13]  /*0b20*/  LOP3.LUT P6, RZ, R83, 0x40, RZ, 0xc0, !PT ;  /* 0x0000004053ff7812 */ /* 0x000fda00078cc0ff */
[----:B------:R-:W2:Y:S01]  /*0b30*/  @P6 LDC.64 R56, c[0x0][0x230] ;  /* 0x00008c00ff386b82 */ /* 0x000ea20000000a00 */
[----:B-1----:R-:W-:-:S04]  /*0b40*/  @P2 IMAD R18, R5, R20, RZ ;  /* 0x0000001405122224 */ /* 0x002fc800078e02ff */
[----:B------:R-:W-:Y:S01]  /*0b50*/  @P2 IMAD R21, R2, R21, R18 ;  /* 0x0000001502152224 */ /* 0x000fe200078e0212 */
[----:B------:R-:W-:-:S05]  /*0b60*/  @P2 MOV R18, R110 ;  /* 0x0000006e00122202 */ /* 0x000fca0000000f00 */
[----:B------:R-:W-:-:S05]  /*0b70*/  @P2 IMAD.WIDE.U32 R18, R2, R20, R18 ;  /* 0x0000001402122225 */ /* 0x000fca00078e0012 */
[----:B------:R-:W-:Y:S02]  /*0b80*/  @P2 IADD3 R19, R19, R21, RZ ;  /* 0x0000001513132210 */ /* 0x000fe40007ffe0ff */
[----:B------:R-:W1:Y:S01]  /*0b90*/  @P2 LDC.64 R20, c[0x0][0x228] ;  /* 0x00008a00ff142b82 */ /* 0x000e620000000a00 */
[C---:B------:R-:W-:Y:S02]  /*0ba0*/  @P2 SHF.L.U32 R63, R18.reuse, 0x1, RZ ;  /* 0x00000001123f2819 */ /* 0x040fe400000006ff */
[----:B------:R-:W-:Y:S02]  /*0bb0*/  @P2 SHF.L.U64.HI R18, R18, 0x1, R19 ;  /* 0x0000000112122819 */ /* 0x000fe40000010213 */
[----:B------:R-:W-:Y:S02]  /*0bc0*/  @P2 IADD3 R64, P0, R63, R64, RZ ;  /* 0x000000403f402210 */ /* 0x000fe40007f1e0ff */
[----:B------:R-:W-:Y:S02]  /*0bd0*/  @P1 MOV R19, R113 ;  /* 0x0000007100131202 */ /* 0x000fe40000000f00 */
[----:B------:R-:W-:-:S02]  /*0be0*/  @P2 IADD3.X R65, R18, R65, RZ, P0, !PT ;  /* 0x0000004112412210 */ /* 0x000fc400007fe4ff */
[----:B-1----:R-:W-:-:S04]  /*0bf0*/  @P2 IADD3 R62, P0, R63, R20, RZ ;  /* 0x000000143f3e2210 */ /* 0x002fc80007f1e0ff */
[----:B------:R-:W-:Y:S02]  /*0c00*/  @P2 IADD3.X R63, R18, R21, RZ, P0, !PT ;  /* 0x00000015123f2210 */ /* 0x000fe400007fe4ff */
[----:B------:R-:W1:Y:S01]  /*0c10*/  @P1 LDC.64 R20, c[0x0][0x288] ;  /* 0x0000a200ff141b82 */ /* 0x000e620000000a00 */
[----:B------:R-:W-:-:S13]  /*0c20*/  LOP3.LUT P2, RZ, R83, 0x20, RZ, 0xc0, !PT ;  /* 0x0000002053ff7812 */ /* 0x000fda000784c0ff */
[----:B------:R-:W3:Y:S01]  /*0c30*/  @P2 LDC.64 R52, c[0x0][0x230] ;  /* 0x00008c00ff342b82 */ /* 0x000ee20000000a00 */
        /* <DEDUP_REMOVED lines=8> */
[----:B0-----:R-:W-:Y:S02]  /*0cc0*/  @P1 IADD3 R60, P0, R59, R60, RZ ;  /* 0x0000003c3b3c1210 */ /* 0x001fe40007f1e0ff */
[----:B------:R-:W-:Y:S02]  /*0cd0*/  SHF.R.S32.HI R19, RZ, 0x1f, R23 ;  /* 0x0000001fff137819 */ /* 0x000fe40000011417 */
[----:B------:R-:W-:-:S02]  /*0ce0*/  @P1 IADD3.X R61, R18, R61, RZ, P0, !PT ;  /* 0x0000003d123d1210 */ /* 0x000fc400007fe4ff */
[----:B-1----:R-:W-:-:S04]  /*0cf0*/  @P1 IADD3 R58, P0, R59, R20, RZ ;  /* 0x000000143b3a1210 */ /* 0x002fc80007f1e0ff */
[----:B------:R-:W-:Y:S02]  /*0d00*/  @P1 IADD3.X R59, R18, R21, RZ, P0, !PT ;  /* 0x00000015123b1210 */ /* 0x000fe400007fe4ff */
[----:B------:R-:W0:Y:S02]  /*0d10*/  @P6 LDC.64 R20, c[0x0][0x288] ;  /* 0x0000a200ff146b82 */ /* 0x000e240000000a00 */
[----:B0-----:R-:W-:Y:S01]  /*0d20*/  @P6 IMAD R18, R19, R20, RZ ;  /* 0x0000001413126224 */ /* 0x001fe200078e02ff */
[----:B------:R-:W-:-:S03]  /*0d30*/  @P6 MOV R19, R113 ;  /* 0x0000007100136202 */ /* 0x000fc60000000f00 */
[----:B------:R-:W-:Y:S01]  /*0d40*/  @P6 IMAD R21, R23, R21, R18 ;  /* 0x0000001517156224 */ /* 0x000fe200078e0212 */
[----:B------:R-:W-:-:S05]  /*0d50*/  @P6 MOV R18, R110 ;  /* 0x0000006e00126202 */ /* 0x000fca0000000f00 */
[----:B------:R-:W-:Y:S01]  /*0d60*/  @P6 IMAD.WIDE.U32 R18, R23, R20, R18 ;  /* 0x0000001417126225 */ /* 0x000fe200078e0012 */
[----:B------:R-:W-:-:S04]  /*0d70*/  IADD3 R23, R0, 0x80, RZ ;  /* 0x0000008000177810 */ /* 0x000fc80007ffe0ff */
[----:B------:R-:W-:Y:S02]  /*0d80*/  @P6 IADD3 R19, R19, R21, RZ ;  /* 0x0000001513136210 */ /* 0x000fe40007ffe0ff */
[----:B------:R-:W0:Y:S01]  /*0d90*/  @P6 LDC.64 R20, c[0x0][0x228] ;  /* 0x00008a00ff146b82 */ /* 0x000e220000000a00 */
[C---:B------:R-:W-:Y:S02]  /*0da0*/  @P6 SHF.L.U32 R55, R18.reuse, 0x1, RZ ;  /* 0x0000000112376819 */ /* 0x040fe400000006ff */
[----:B------:R-:W-:Y:S02]  /*0db0*/  @P6 SHF.L.U64.HI R18, R18, 0x1, R19 ;  /* 0x0000000112126819 */ /* 0x000fe40000010213 */
[----:B--2---:R-:W-:Y:S02]  /*0dc0*/  @P6 IADD3 R56, P0, R55, R56, RZ ;  /* 0x0000003837386210 */ /* 0x004fe40007f1e0ff */
[----:B------:R-:W-:Y:S02]  /*0dd0*/  SHF.R.S32.HI R19, RZ, 0x1f, R23 ;  /* 0x0000001fff137819 */ /* 0x000fe40000011417 */
[----:B------:R-:W-:-:S02]  /*0de0*/  @P6 IADD3.X R57, R18, R57, RZ, P0, !PT ;  /* 0x0000003912396210 */ /* 0x000fc400007fe4ff */
[----:B0-----:R-:W-:-:S04]  /*0df0*/  @P6 IADD3 R54, P0, R55, R20, RZ ;  /* 0x0000001437366210 */ /* 0x001fc80007f1e0ff */
[----:B------:R-:W-:Y:S02]  /*0e00*/  @P6 IADD3.X R55, R18, R21, RZ, P0, !PT ;  /* 0x0000001512376210 */ /* 0x000fe400007fe4ff */
[----:B------:R-:W0:Y:S01]  /*0e10*/  @P2 LDC.64 R20, c[0x0][0x288] ;  /* 0x0000a200ff142b82 */ /* 0x000e220000000a00 */
[----:B------:R-:W-:-:S13]  /*0e20*/  LOP3.LUT P6, RZ, R83, 0x10, RZ, 0xc0, !PT ;  /* 0x0000001053ff7812 */ /* 0x000fda00078cc0ff */
[----:B------:R-:W1:Y:S01]  /*0e30*/  @P6 LDC.64 R48, c[0x0][0x230] ;  /* 0x00008c00ff306b82 */ /* 0x000e620000000a00 */
        /* <DEDUP_REMOVED lines=10> */
[----:B---3--:R-:W-:Y:S02]  /*0ee0*/  @P2 IADD3 R52, P0, R51, R52, RZ ;  /* 0x0000003433342210 */ /* 0x008fe40007f1e0ff */
[----:B------:R-:W-:Y:S02]  /*0ef0*/  SHF.R.S32.HI R19, RZ, 0x1f, R23 ;  /* 0x0000001fff137819 */ /* 0x000fe40000011417 */
[----:B------:R-:W-:-:S02]  /*0f00*/  @P2 IADD3.X R53, R18, R53, RZ, P0, !PT ;  /* 0x0000003512352210 */ /* 0x000fc400007fe4ff */
[----:B0-----:R-:W-:-:S04]  /*0f10*/  @P2 IADD3 R50, P0, R51, R20, RZ ;  /* 0x0000001433322210 */ /* 0x001fc80007f1e0ff */
[----:B------:R-:W-:Y:S02]  /*0f20*/  @P2 IADD3.X R51, R18, R21, RZ, P0, !PT ;  /* 0x0000001512332210 */ /* 0x000fe400007fe4ff */
[----:B------:R-:W0:Y:S01]  /*0f30*/  @P6 LDC.64 R20, c[0x0][0x288] ;  /* 0x0000a200ff146b82 */ /* 0x000e220000000a00 */
[----:B------:R-:W-:-:S13]  /*0f40*/  LOP3.LUT P2, RZ, R83, 0x8, RZ, 0xc0, !PT ;  /* 0x0000000853ff7812 */ /* 0x000fda000784c0ff */
[----:B------:R-:W2:Y:S01]  /*0f50*/  @P2 LDC.64 R44, c[0x0][0x230] ;  /* 0x00008c00ff2c2b82 */ /* 0x000ea20000000a00 */
        /* <DEDUP_REMOVED lines=10> */
[----:B-1----:R-:W-:Y:S02]  /*1000*/  @P6 IADD3 R48, P0, R47, R48, RZ ;  /* 0x000000302f306210 */ /* 0x002fe40007f1e0ff */
        /* <DEDUP_REMOVED lines=40> */
[----:B------:R-:W0:Y:S02]  /*1290*/  @P2 LDC.64 R20, c[0x0][0x288] ;  /* 0x0000a200ff142b82 */ /* 0x000e240000000a00 */
[----:B0-----:R-:W-:Y:S01]  /*12a0*/  @P2 IMAD R18, R19, R20, RZ ;  /* 0x0000001413122224 */ /* 0x001fe200078e02ff */
[----:B------:R-:W-:-:S03]  /*12b0*/  @P2 MOV R19, R113 ;  /* 0x0000007100132202 */ /* 0x000fc60000000f00 */
[----:B------:R-:W-:Y:S01]  /*12c0*/  @P2 IMAD R21, R23, R21, R18 ;  /* 0x0000001517152224 */ /* 0x000fe200078e0212 */
[----:B------:R-:W-:-:S05]  /*12d0*/  @P2 MOV R18, R110 ;  /* 0x0000006e00122202 */ /* 0x000fca0000000f00 */
[----:B------:R-:W-:Y:S02]  /*12e0*/  @P2 IMAD.WIDE.U32 R18, R23, R20, R18 ;  /* 0x0000001417122225 */ /* 0x000fe400078e0012 */
[----:B------:R-:W0:Y:S03]  /*12f0*/  @P2 LDC.64 R22, c[0x0][0x228] ;  /* 0x00008a00ff162b82 */ /* 0x000e260000000a00 */
[----:B------:R-:W-:Y:S02]  /*1300*/  @P2 IADD3 R19, R19, R21, RZ ;  /* 0x0000001513132210 */ /* 0x000fe40007ffe0ff */
[C---:B------:R-:W-:Y:S02]  /*1310*/  @P2 SHF.L.U32 R21, R18.reuse, 0x1, RZ ;  /* 0x0000000112152819 */ /* 0x040fe400000006ff */
[----:B------:R-:W-:Y:S02]  /*1320*/  @P2 SHF.L.U64.HI R18, R18, 0x1, R19 ;  /* 0x0000000112122819 */ /* 0x000fe40000010213 */
[----:B--2---:R-:W-:-:S02]  /*1330*/  @P2 IADD3 R36, P0, R21, R36, RZ ;  /* 0x0000002415242210 */ /* 0x004fc40007f1e0ff */
[----:B------:R-:W-:Y:S02]  /*1340*/  SHF.R.S32.HI R19, RZ, 0x1f, R29 ;  /* 0x0000001fff137819 */ /* 0x000fe4000001141d */
[----:B------:R-:W-:Y:S02]  /*1350*/  @P2 IADD3.X R37, R18, R37, RZ, P0, !PT ;  /* 0x0000002512252210 */ /* 0x000fe400007fe4ff */
[----:B0-----:R-:W-:-:S04]  /*1360*/  @P2 IADD3 R20, P0, R21, R22, RZ ;  /* 0x0000001615142210 */ /* 0x001fc80007f1e0ff */
[----:B------:R-:W-:Y:S02]  /*1370*/  @P2 IADD3.X R21, R18, R23, RZ, P0, !PT ;  /* 0x0000001712152210 */ /* 0x000fe400007fe4ff */
[----:B------:R-:W0:Y:S01]  /*1380*/  @P5 LDC.64 R22, c[0x0][0x288] ;  /* 0x0000a200ff165b82 */ /* 0x000e220000000a00 */
[----:B------:R-:W-:Y:S02]  /*1390*/  CS2R R102, SRZ ;  /* 0x0000000000667805 */ /* 0x000fe4000001ff00 */
[----:B------:R-:W-:Y:S02]  /*13a0*/  CS2R R98, SRZ ;  /* 0x0000000000627805 */ /* 0x000fe4000001ff00 */
[----:B------:R-:W-:Y:S01]  /*13b0*/  LOP3.LUT P2, RZ, R83, 0x80, RZ, 0xc0, !PT ;  /* 0x0000008053ff7812 */ /* 0x000fe2000784c0ff */
[----:B0-----:R-:W-:Y:S01]  /*13c0*/  @P5 IMAD R18, R19, R22, RZ ;  /* 0x0000001613125224 */ /* 0x001fe200078e02ff */
[----:B------:R-:W-:-:S03]  /*13d0*/  @P5 MOV R19, R113 ;  /* 0x0000007100135202 */ /* 0x000fc60000000f00 */
[----:B------:R-:W-:Y:S01]  /*13e0*/  @P5 IMAD R23, R29, R23, R18 ;  /* 0x000000171d175224 */ /* 0x000fe200078e0212 */
[----:B------:R-:W-:-:S05]  /*13f0*/  @P5 MOV R18, R110 ;  /* 0x0000006e00125202 */ /* 0x000fca0000000f00 */
[----:B------:R-:W-:Y:S01]  /*1400*/  @P5 IMAD.WIDE.U32 R18, R29, R22, R18 ;  /* 0x000000161d125225 */ /* 0x000fe200078e0012 */
[----:B------:R-:W-:-:S04]  /*1410*/  IADD3 R29, R0, 0x140, RZ ;  /* 0x00000140001d7810 */ /* 0x000fc80007ffe0ff */
[----:B------:R-:W-:Y:S02]  /*1420*/  @P5 IADD3 R19, R19, R23, RZ ;  /* 0x0000001713135210 */ /* 0x000fe40007ffe0ff */
[C---:B------:R-:W-:Y:S02]  /*1430*/  @P5 SHF.L.U32 R35, R18.reuse, 0x1, RZ ;  /* 0x0000000112235819 */ /* 0x040fe400000006ff */
[----:B------:R-:W-:Y:S02]  /*1440*/  @P5 SHF.L.U64.HI R18, R18, 0x1, R19 ;  /* 0x0000000112125819 */ /* 0x000fe40000010213 */
[----:B----4-:R-:W-:Y:S02]  /*1450*/  @P5 IADD3 R22, P0, R35, R26, RZ ;  /* 0x0000001a23165210 */ /* 0x010fe40007f1e0ff */
[----:B------:R-:W-:Y:S02]  /*1460*/  SHF.R.S32.HI R19, RZ, 0x1f, R29 ;  /* 0x0000001fff137819 */ /* 0x000fe4000001141d */
[----:B------:R-:W-:-:S02]  /*1470*/  @P5 IADD3.X R23, R18, R27, RZ, P0, !PT ;  /* 0x0000001b12175210 */ /* 0x000fc400007fe4ff */
[----:B------:R-:W0:Y:S02]  /*1480*/  @P5 LDC.64 R26, c[0x0][0x228] ;  /* 0x00008a00ff1a5b82 */ /* 0x000e240000000a00 */
[----:B0-----:R-:W-:-:S04]  /*1490*/  @P5 IADD3 R34, P0, R35, R26, RZ ;  /* 0x0000001a23225210 */ /* 0x001fc80007f1e0ff */
[----:B------:R-:W-:Y:S02]  /*14a0*/  @P5 IADD3.X R35, R18, R27, RZ, P0, !PT ;  /* 0x0000001b12235210 */ /* 0x000fe400007fe4ff */
[----:B------:R-:W0:Y:S01]  /*14b0*/  @P4 LDC.64 R26, c[0x0][0x288] ;  /* 0x0000a200ff1a4b82 */ /* 0x000e220000000a00 */
[----:B------:R-:W-:-:S04]  /*14c0*/  LOP3.LUT P5, RZ, R83, 0x8, RZ, 0xc0, !PT ;  /* 0x0000000853ff7812 */ /* 0x000fc800078ac0ff */
[----:B------:R-:W-:Y:S02]  /*14d0*/  P2R R85, PR, RZ, 0x20 ;  /* 0x00000020ff557803 */ /* 0x000fe40000000000 */
[----:B------:R-:W-:-:S04]  /*14e0*/  LOP3.LUT P5, RZ, R83, 0x10, RZ, 0xc0, !PT ;  /* 0x0000001053ff7812 */ /* 0x000fc800078ac0ff */
[----:B------:R-:W-:Y:S02]  /*14f0*/  P2R R90, PR, RZ, 0x20 ;  /* 0x00000020ff5a7803 */ /* 0x000fe40000000000 */
[----:B------:R-:W-:-:S04]  /*1500*/  LOP3.LUT P5, RZ, R83, 0x20, RZ, 0xc0, !PT ;  /* 0x0000002053ff7812 */ /* 0x000fc800078ac0ff */
[----:B------:R-:W-:Y:S02]  /*1510*/  P2R R91, PR, RZ, 0x20 ;  /* 0x00000020ff5b7803 */ /* 0x000fe40000000000 */
[----:B------:R-:W-:Y:S01]  /*1520*/  LOP3.LUT P5, RZ, R83, 0x40, RZ, 0xc0, !PT ;  /* 0x0000004053ff7812 */ /* 0x000fe200078ac0ff */
[----:B0-----:R-:W-:Y:S01]  /*1530*/  @P4 IMAD R18, R19, R26, RZ ;  /* 0x0000001a13124224 */ /* 0x001fe200078e02ff */
[----:B------:R-:W-:-:S03]  /*1540*/  @P4 MOV R19, R113 ;  /* 0x0000007100134202 */ /* 0x000fc60000000f00 */
[----:B------:R-:W-:Y:S01]  /*1550*/  @P4 IMAD R27, R29, R27, R18 ;  /* 0x0000001b1d1b4224 */ /* 0x000fe200078e0212 */
[----:B------:R-:W-:-:S07]  /*1560*/  @P4 MOV R18, R110 ;  /* 0x0000006e00124202 */ /* 0x000fce0000000f00 */
[----:B------:R-:W5:Y:S01]  /*1570*/  @P5 LDG.E R102, desc[UR8][R56.64] ;  /* 0x0000000838665981 */ /* 0x000f62000c1e1900 */
[----:B------:R-:W-:Y:S02]  /*1580*/  @P4 IMAD.WIDE.U32 R18, R29, R26, R18 ;  /* 0x0000001a1d124225 */ /* 0x000fe400078e0012 */
[----:B------:R-:W0:Y:S01]  /*1590*/  @P3 LDC.64 R28, c[0x0][0x288] ;  /* 0x0000a200ff1c3b82 */ /* 0x000e220000000a00 */
[----:B------:R-:W5:Y:S02]  /*15a0*/  @P5 LDG.E R99, desc[UR8][R54.64] ;  /* 0x0000000836635981 */ /* 0x000f64000c1e1900 */
[----:B------:R-:W-:Y:S02]  /*15b0*/  @P4 IADD3 R19, R19, R27, RZ ;  /* 0x0000001b13134210 */ /* 0x000fe40007ffe0ff */
[C---:B------:R-:W-:Y:S02]  /*15c0*/  @P4 SHF.L.U32 R31, R18.reuse, 0x1, RZ ;  /* 0x00000001121f4819 */ /* 0x040fe400000006ff */
[----:B------:R-:W-:Y:S01]  /*15d0*/  @P4 SHF.L.U64.HI R18, R18, 0x1, R19 ;  /* 0x0000000112124819 */ /* 0x000fe20000010213 */
[----:B------:R-:W1:Y:S01]  /*15e0*/  @P4 LDC.64 R26, c[0x0][0x228] ;  /* 0x00008a00ff1a4b82 */ /* 0x000e620000000a00 */
[----:B------:R-:W-:-:S02]  /*15f0*/  @P4 IADD3 R32, P0, R31, R32, RZ ;  /* 0x000000201f204210 */ /* 0x000fc40007f1e0ff */
[----:B------:R-:W-:Y:S02]  /*1600*/  SHF.R.S32.HI R19, RZ, 0x1f, R71 ;  /* 0x0000001fff137819 */ /* 0x000fe40000011447 */
[----:B------:R-:W-:Y:S02]  /*1610*/  @P4 IADD3.X R33, R18, R33, RZ, P0, !PT ;  /* 0x0000002112214210 */ /* 0x000fe400007fe4ff */
[----:B-1----:R-:W-:-:S04]  /*1620*/  @P4 IADD3 R30, P0, R31, R26, RZ ;  /* 0x0000001a1f1e4210 */ /* 0x002fc80007f1e0ff */
[----:B------:R-:W-:Y:S01]  /*1630*/  @P4 IADD3.X R31, R18, R27, RZ, P0, !PT ;  /* 0x0000001b121f4210 */ /* 0x000fe200007fe4ff */
[----:B0-----:R-:W-:Y:S01]  /*1640*/  @P3 IMAD R18, R19, R28, RZ ;  /* 0x0000001c13123224 */ /* 0x001fe200078e02ff */
[----:B------:R-:W-:Y:S01]  /*1650*/  @P3 MOV R19, R113 ;  /* 0x0000007100133202 */ /* 0x000fe20000000f00 */
[----:B------:R-:W0:Y:S02]  /*1660*/  @P3 LDC.64 R26, c[0x0][0x230] ;  /* 0x00008c00ff1a3b82 */ /* 0x000e240000000a00 */
[----:B------:R-:W-:Y:S01]  /*1670*/  @P3 IMAD R29, R71, R29, R18 ;  /* 0x0000001d471d3224 */ /* 0x000fe200078e0212 */
[----:B------:R-:W-:-:S05]  /*1680*/  @P3 MOV R18, R110 ;  /* 0x0000006e00123202 */ /* 0x000fca0000000f00 */
[----:B------:R-:W-:Y:S02]  /*1690*/  @P3 IMAD.WIDE.U32 R18, R71, R28, R18 ;  /* 0x0000001c47123225 */ /* 0x000fe400078e0012 */
[----:B------:R-:W1:Y:S03]  /*16a0*/  @P3 LDC.64 R70, c[0x0][0x228] ;  /* 0x00008a00ff463b82 */ /* 0x000e660000000a00 */
[----:B------:R-:W-:Y:S02]  /*16b0*/  @P3 IADD3 R19, R19, R29, RZ ;  /* 0x0000001d13133210 */ /* 0x000fe40007ffe0ff */
[C---:B------:R-:W-:Y:S02]  /*16c0*/  @P3 SHF.L.U32 R29, R18.reuse, 0x1, RZ ;  /* 0x00000001121d3819 */ /* 0x040fe400000006ff */
[----:B------:R-:W-:Y:S02]  /*16d0*/  @P3 SHF.L.U64.HI R18, R18, 0x1, R19 ;  /* 0x0000000112123819 */ /* 0x000fe40000010213 */
[----:B------:R-:W2:Y:S01]  /*16e0*/  LDC R19, c[0x0][0x2ac] ;  /* 0x0000ab00ff137b82 */ /* 0x000ea20000000800 */
[----:B0-----:R-:W-:-:S04]  /*16f0*/  @P3 IADD3 R26, P0, R29, R26, RZ ;  /* 0x0000001a1d1a3210 */ /* 0x001fc80007f1e0ff */
[----:B------:R-:W-:Y:S02]  /*1700*/  @P3 IADD3.X R27, R18, R27, RZ, P0, !PT ;  /* 0x0000001b121b3210 */ /* 0x000fe400007fe4ff */
[----:B-1----:R-:W-:-:S04]  /*1710*/  @P3 IADD3 R28, P0, R29, R70, RZ ;  /* 0x000000461d1c3210 */ /* 0x002fc80007f1e0ff */
[----:B------:R-:W-:Y:S01]  /*1720*/  @P3 IADD3.X R29, R18, R71, RZ, P0, !PT ;  /* 0x00000047121d3210 */ /* 0x000fe200007fe4ff */
[----:B--2---:R-:W-:-:S05]  /*1730*/  IMAD R86, R19, UR7, R86 ;  /* 0x0000000713567c24 */ /* 0x004fca000f8e0256 */
[----:B------:R-:W-:-:S04]  /*1740*/  IADD3 R18, R86, 0x180, RZ ;  /* 0x0000018056127810 */ /* 0x000fc80007ffe0ff */
[----:B------:R-:W-:Y:S02]  /*1750*/  SHF.R.S32.HI R19, RZ, 0x1f, R18 ;  /* 0x0000001fff137819 */ /* 0x000fe40000011412 */
[----:B------:R-:W-:-:S04]  /*1760*/  ISETP.GE.U32.AND P0, PT, R18, UR12, PT ;  /* 0x0000000c12007c0c */ /* 0x000fc8000bf06070 */
[----:B------:R-:W-:-:S04]  /*1770*/  ISETP.GE.AND.EX P0, PT, R19, UR13, PT, P0 ;  /* 0x0000000d13007c0c */ /* 0x000fc8000bf06300 */
[----:B------:R-:W-:-:S13]  /*1780*/  ISETP.LT.U32.AND P0, PT, R82, 0x200, !P0 ;  /* 0x000002005200780c */ /* 0x000fda0004701070 */
[----:B------:R-:W0:Y:S08]  /*1790*/  @P0 LDC.64 R70, c[0x0][0x288] ;  /* 0x0000a200ff460b82 */ /* 0x000e300000000a00 */
[----:B------:R-:W1:Y:S01]  /*17a0*/  @P0 LDC.64 R18, c[0x0][0x230] ;  /* 0x00008c00ff120b82 */ /* 0x000e620000000a00 */
[----:B0-----:R-:W-:Y:S01]  /*17b0*/  @P0 IMAD R72, R73, R70, RZ ;  /* 0x0000004649480224 */ /* 0x001fe200078e02ff */
[----:B------:R-:W-:-:S03]  /*17c0*/  @P0 MOV R73, R113 ;  /* 0x0000007100490202 */ /* 0x000fc60000000f00 */
[----:B------:R-:W-:Y:S01]  /*17d0*/  @P0 IMAD R75, R77, R71, R72 ;  /* 0x000000474d4b0224 */ /* 0x000fe200078e0248 */
[----:B------:R-:W-:-:S05]  /*17e0*/  @P0 MOV R72, R110 ;  /* 0x0000006e00480202 */ /* 0x000fca0000000f00 */
[----:B------:R-:W-:Y:S02]  /*17f0*/  @P0 IMAD.WIDE.U32 R70, R77, R70, R72 ;  /* 0x000000464d460225 */ /* 0x000fe400078e0048 */
[----:B------:R-:W0:Y:S03]  /*1800*/  @P0 LDC.64 R72, c[0x0][0x228] ;  /* 0x00008a00ff480b82 */ /* 0x000e260000000a00 */
[----:B------:R-:W-:Y:S02]  /*1810*/  @P0 IADD3 R71, R71, R75, RZ ;  /* 0x0000004b47470210 */ /* 0x000fe40007ffe0ff */
[----:B------:R-:W-:Y:S02]  /*1820*/  CS2R R74, SRZ ;  /* 0x00000000004a7805 */ /* 0x000fe4000001ff00 */
[C---:B------:R-:W-:Y:S02]  /*1830*/  @P0 SHF.L.U32 R89, R70.reuse, 0x1, RZ ;  /* 0x0000000146590819 */ /* 0x040fe400000006ff */
[----:B------:R-:W-:-:S02]  /*1840*/  @P0 SHF.L.U64.HI R70, R70, 0x1, R71 ;  /* 0x0000000146460819 */ /* 0x000fc40000010247 */
[----:B-1----:R-:W-:-:S04]  /*1850*/  @P0 IADD3 R18, P6, R89, R18, RZ ;  /* 0x0000001259120210 */ /* 0x002fc80007fde0ff */
[----:B------:R-:W-:-:S05]  /*1860*/  @P0 IADD3.X R19, R70, R19, RZ, P6, !PT ;  /* 0x0000001346130210 */ /* 0x000fca00037fe4ff */
[----:B------:R1:W5:Y:S01]  /*1870*/  @P0 LDG.E R76, desc[UR8][R18.64] ;  /* 0x00000008124c0981 */ /* 0x000362000c1e1900 */
[----:B0-----:R-:W-:-:S04]  /*1880*/  @P0 IADD3 R88, P6, R89, R72, RZ ;  /* 0x0000004859580210 */ /* 0x001fc80007fde0ff */
[----:B------:R-:W-:Y:S02]  /*1890*/  @P0 IADD3.X R89, R70, R73, RZ, P6, !PT ;  /* 0x0000004946590210 */ /* 0x000fe400037fe4ff */
[----:B------:R-:W-:-:S03]  /*18a0*/  IADD3 R70, R86, 0x1a0, RZ ;  /* 0x000001a056467810 */ /* 0x000fc60007ffe0ff */
[----:B------:R0:W5:Y:S01]  /*18b0*/  @P0 LDG.E R75, desc[UR8][R88.64] ;  /* 0x00000008584b0981 */ /* 0x000162000c1e1900 */
[----:B------:R-:W-:Y:S02]  /*18c0*/  SHF.R.S32.HI R71, RZ, 0x1f, R70 ;  /* 0x0000001fff477819 */ /* 0x000fe40000011446 */
[----:B------:R-:W-:-:S04]  /*18d0*/  ISETP.GE.U32.AND P0, PT, R70, UR12, PT ;  /* 0x0000000c46007c0c */ /* 0x000fc8000bf06070 */
[----:B------:R-:W-:-:S04]  /*18e0*/  ISETP.GE.AND.EX P0, PT, R71, UR13, PT, P0 ;  /* 0x0000000d47007c0c */ /* 0x000fc8000bf06300 */
[----:B------:R-:W-:-:S13]  /*18f0*/  ISETP.LT.U32.AND P0, PT, R82, 0x200, !P0 ;  /* 0x000002005200780c */ /* 0x000fda0004701070 */
[----:B------:R-:W2:Y:S01]  /*1900*/  @P0 LDC.64 R72, c[0x0][0x288] ;  /* 0x0000a200ff480b82 */ /* 0x000ea20000000a00 */
[----:B------:R-:W-:-:S04]  /*1910*/  IADD3 R77, R0, 0x1a0, RZ ;  /* 0x000001a0004d7810 */ /* 0x000fc80007ffe0ff */
[----:B------:R-:W-:Y:S02]  /*1920*/  SHF.R.S32.HI R87, RZ, 0x1f, R77 ;  /* 0x0000001fff577819 */ /* 0x000fe4000001144d */
[----:B-1----:R-:W-:Y:S01]  /*1930*/  @P0 MOV R19, R113 ;  /* 0x0000007100130202 */ /* 0x002fe20000000f00 */
[----:B------:R-:W1:Y:S02]  /*1940*/  @P0 LDC.64 R70, c[0x0][0x230] ;  /* 0x00008c00ff460b82 */ /* 0x000e640000000a00 */
[----:B--2---:R-:W-:-:S04]  /*1950*/  @P0 IMAD R18, R87, R72, RZ ;  /* 0x0000004857120224 */ /* 0x004fc800078e02ff */
[----:B------:R-:W-:Y:S01]  /*1960*/  @P0 IMAD R73, R77, R73, R18 ;  /* 0x000000494d490224 */ /* 0x000fe200078e0212 */
[----:B------:R-:W-:-:S05]  /*1970*/  @P0 MOV R18, R110 ;  /* 0x0000006e00120202 */ /* 0x000fca0000000f00 */
[----:B------:R-:W-:-:S05]  /*1980*/  @P0 IMAD.WIDE.U32 R18, R77, R72, R18 ;  /* 0x000000484d120225 */ /* 0x000fca00078e0012 */
[----:B------:R-:W-:Y:S02]  /*1990*/  @P0 IADD3 R73, R19, R73, RZ ;  /* 0x0000004913490210 */ /* 0x000fe40007ffe0ff */
[C---:B------:R-:W-:Y:S02]  /*19a0*/  @P0 SHF.L.U32 R19, R18.reuse, 0x1, RZ ;  /* 0x0000000112130819 */ /* 0x040fe400000006ff */
[----:B------:R-:W-:Y:S02]  /*19b0*/  @P0 SHF.L.U64.HI R18, R18, 0x1, R73 ;  /* 0x0000000112120819 */ /* 0x000fe40000010249 */
[----:B------:R-:W2:Y:S01]  /*19c0*/  @P0 LDC.64 R72, c[0x0][0x228] ;  /* 0x00008a00ff480b82 */ /* 0x000ea20000000a00 */
[----:B-1----:R-:W-:-:S04]  /*19d0*/  @P0 IADD3 R70, P6, R19, R70, RZ ;  /* 0x0000004613460210 */ /* 0x002fc80007fde0ff */
[----:B------:R-:W-:Y:S02]  /*19e0*/  @P0 IADD3.X R71, R18, R71, RZ, P6, !PT ;  /* 0x0000004712470210 */ /* 0x000fe400037fe4ff */
[----:B------:R-:W-:-:S06]  /*19f0*/  MOV R77, RZ ;  /* 0x000000ff004d7202 */ /* 0x000fcc0000000f00 */
[----:B------:R1:W5:Y:S01]  /*1a00*/  @P0 LDG.E R77, desc[UR8][R70.64] ;  /* 0x00000008464d0981 */ /* 0x000362000c1e1900 */
[----:B--2---:R-:W-:-:S04]  /*1a10*/  @P0 IADD3 R72, P6, R19, R72, RZ ;  /* 0x0000004813480210 */ /* 0x004fc80007fde0ff */
[----:B------:R-:W-:Y:S02]  /*1a20*/  @P0 IADD3.X R73, R18, R73, RZ, P6, !PT ;  /* 0x0000004912490210 */ /* 0x000fe400037fe4ff */
[----:B------:R-:W-:-:S03]  /*1a30*/  IADD3 R18, R86, 0x1c0, RZ ;  /* 0x000001c056127810 */ /* 0x000fc60007ffe0ff */
[----:B------:R2:W5:Y:S01]  /*1a40*/  @P0 LDG.E R74, desc[UR8][R72.64] ;  /* 0x00000008484a0981 */ /* 0x000562000c1e1900 */
[----:B------:R-:W-:Y:S02]  /*1a50*/  SHF.R.S32.HI R19, RZ, 0x1f, R18 ;  /* 0x0000001fff137819 */ /* 0x000fe40000011412 */
[----:B------:R-:W-:-:S04]  /*1a60*/  ISETP.GE.U32.AND P0, PT, R18, UR12, PT ;  /* 0x0000000c12007c0c */ /* 0x000fc8000bf06070 */
[----:B------:R-:W-:-:S04]  /*1a70*/  ISETP.GE.AND.EX P0, PT, R19, UR13, PT, P0 ;  /* 0x0000000d13007c0c */ /* 0x000fc8000bf06300 */
[----:B------:R-:W-:-:S13]  /*1a80*/  ISETP.LT.U32.AND P0, PT, R82, 0x200, !P0 ;  /* 0x000002005200780c */ /* 0x000fda0004701070 */
[----:B------:R-:W3:Y:S01]  /*1a90*/  @P0 LDC.64 R18, c[0x0][0x288] ;  /* 0x0000a200ff120b82 */ /* 0x000ee20000000a00 */
[----:B------:R-:W-:-:S04]  /*1aa0*/  IADD3 R87, R0, 0x1c0, RZ ;  /* 0x000001c000577810 */ /* 0x000fc80007ffe0ff */
[----:B------:R-:W-:-:S03]  /*1ab0*/  SHF.R.S32.HI R93, RZ, 0x1f, R87 ;  /* 0x0000001fff5d7819 */ /* 0x000fc60000011457 */
[----:B0-----:R-:W0:Y:S01]  /*1ac0*/  @P0 LDC.64 R88, c[0x0][0x230] ;  /* 0x00008c00ff580b82 */ /* 0x001e220000000a00 */
[----:B-1----:R-:W-:Y:S01]  /*1ad0*/  @P0 MOV R71, R113 ;  /* 0x0000007100470202 */ /* 0x002fe20000000f00 */
[----:B---3--:R-:W-:-:S06]  /*1ae0*/  @P0 IMAD R70, R93, R18, RZ ;  /* 0x000000125d460224 */ /* 0x008fcc00078e02ff */
[----:B------:R-:W1:Y:S01]  /*1af0*/  @P0 LDC.64 R92, c[0x0][0x228] ;  /* 0x00008a00ff5c0b82 */ /* 0x000e620000000a00 */
[----:B------:R-:W-:Y:S01]  /*1b00*/  @P0 IMAD R19, R87, R19, R70 ;  /* 0x0000001357130224 */ /* 0x000fe200078e0246 */
[----:B------:R-:W-:-:S05]  /*1b10*/  @P0 MOV R70, R110 ;  /* 0x0000006e00460202 */ /* 0x000fca0000000f00 */
[----:B------:R-:W-:-:S05]  /*1b20*/  @P0 IMAD.WIDE.U32 R70, R87, R18, R70 ;  /* 0x0000001257460225 */ /* 0x000fca00078e0046 */
[----:B------:R-:W-:Y:S02]  /*1b30*/  @P0 IADD3 R71, R71, R19, RZ ;  /* 0x0000001347470210 */ /* 0x000fe40007ffe0ff */
[C---:B------:R-:W-:Y:S02]  /*1b40*/  @P0 SHF.L.U32 R19, R70.reuse, 0x1, RZ ;  /* 0x0000000146130819 */ /* 0x040fe400000006ff */
[----:B------:R-:W-:Y:S02]  /*1b50*/  @P0 SHF.L.U64.HI R70, R70, 0x1, R71 ;  /* 0x0000000146460819 */ /* 0x000fe40000010247 */
[----:B0-----:R-:W-:-:S04]  /*1b60*/  @P0 IADD3 R88, P6, R19, R88, RZ ;  /* 0x0000005813580210 */ /* 0x001fc80007fde0ff */
[C---:B------:R-:W-:Y:S02]  /*1b70*/  @P0 IADD3.X R89, R70.reuse, R89, RZ, P6, !PT ;  /* 0x0000005946590210 */ /* 0x040fe400037fe4ff */
[----:B-1----:R-:W-:Y:S02]  /*1b80*/  @P0 IADD3 R92, P6, R19, R92, RZ ;  /* 0x0000005c135c0210 */ /* 0x002fe40007fde0ff */
[----:B--2---:R-:W-:Y:S02]  /*1b90*/  MOV R72, RZ ;  /* 0x000000ff00487202 */ /* 0x004fe40000000f00 */
[----:B------:R-:W-:Y:S02]  /*1ba0*/  MOV R71, RZ ;  /* 0x000000ff00477202 */ /* 0x000fe40000000f00 */
[----:B------:R-:W-:Y:S02]  /*1bb0*/  @P0 IADD3.X R93, R70, R93, RZ, P6, !PT ;  /* 0x0000005d465d0210 */ /* 0x000fe400037fe4ff */
[----:B------:R-:W-:Y:S01]  /*1bc0*/  IADD3 R86, R86, 0x1e0, RZ ;  /* 0x000001e056567810 */ /* 0x000fe20007ffe0ff */
[----:B------:R0:W5:Y:S03]  /*1bd0*/  @P0 LDG.E R72, desc[UR8][R88.64] ;  /* 0x0000000858480981 */ /* 0x000166000c1e1900 */
[----:B------:R-:W-:Y:S01]  /*1be0*/  SHF.R.S32.HI R18, RZ, 0x1f, R86 ;  /* 0x0000001fff127819 */ /* 0x000fe20000011456 */
[----:B------:R-:W5:Y:S01]  /*1bf0*/  @P0 LDG.E R71, desc[UR8][R92.64] ;  /* 0x000000085c470981 */ /* 0x000f62000c1e1900 */
[----:B------:R-:W-:-:S04]  /*1c00*/  ISETP.GE.U32.AND P0, PT, R86, UR12, PT ;  /* 0x0000000c56007c0c */ /* 0x000fc8000bf06070 */
[----:B------:R-:W-:-:S04]  /*1c10*/  ISETP.GE.AND.EX P0, PT, R18, UR13, PT, P0 ;  /* 0x0000000d12007c0c */ /* 0x000fc8000bf06300 */
[----:B------:R-:W-:-:S13]  /*1c20*/  ISETP.LT.U32.AND P0, PT, R82, 0x200, !P0 ;  /* 0x000002005200780c */ /* 0x000fda0004701070 */
[----:B------:R-:W1:Y:S01]  /*1c30*/  @P0 LDC.64 R18, c[0x0][0x288] ;  /* 0x0000a200ff120b82 */ /* 0x000e620000000a00 */
[----:B------:R-:W-:Y:S02]  /*1c40*/  SHF.R.S32.HI R73, RZ, 0x1f, R13 ;  /* 0x0000001fff497819 */ /* 0x000fe4000001140d */
[----:B0-----:R-:W-:Y:S02]  /*1c50*/  @P0 MOV R88, R110 ;  /* 0x0000006e00580202 */ /* 0x001fe40000000f00 */
[----:B------:R-:W-:-:S03]  /*1c60*/  @P0 MOV R89, R113 ;  /* 0x0000007100590202 */ /* 0x000fc60000000f00 */
[----:B------:R-:W0:Y:S01]  /*1c70*/  @P0 LDC.64 R86, c[0x0][0x230] ;  /* 0x00008c00ff560b82 */ /* 0x000e220000000a00 */
[-C--:B-1----:R-:W-:Y:S02]  /*1c80*/  @P0 IMAD R70, R73, R18.reuse, RZ ;  /* 0x0000001249460224 */ /* 0x082fe400078e02ff */
[----:B------:R-:W-:-:S04]  /*1c90*/  @P0 IMAD.WIDE.U32 R88, R13, R18, R88 ;  /* 0x000000120d580225 */ /* 0x000fc800078e0058 */
[----:B------:R-:W-:-:S05]  /*1ca0*/  @P0 IMAD R19, R13, R19, R70 ;  /* 0x000000130d130224 */ /* 0x000fca00078e0246 */
[----:B------:R-:W-:Y:S02]  /*1cb0*/  @P0 IADD3 R73, R89, R19, RZ ;  /* 0x0000001359490210 */ /* 0x000fe40007ffe0ff */
[C---:B------:R-:W-:Y:S02]  /*1cc0*/  @P0 SHF.L.U32 R19, R88.reuse, 0x1, RZ ;  /* 0x0000000158130819 */ /* 0x040fe400000006ff */
[----:B------:R-:W-:Y:S02]  /*1cd0*/  @P0 SHF.L.U64.HI R18, R88, 0x1, R73 ;  /* 0x0000000158120819 */ /* 0x000fe40000010249 */
[----:B------:R-:W1:Y:S01]  /*1ce0*/  @P0 LDC.64 R88, c[0x0][0x228] ;  /* 0x00008a00ff580b82 */ /* 0x000e620000000a00 */
[----:B0-----:R-:W-:-:S04]  /*1cf0*/  @P0 IADD3 R86, P6, R19, R86, RZ ;  /* 0x0000005613560210 */ /* 0x001fc80007fde0ff */
[----:B------:R-:W-:Y:S02]  /*1d00*/  @P0 IADD3.X R87, R18, R87, RZ, P6, !PT ;  /* 0x0000005712570210 */ /* 0x000fe400037fe4ff */
[----:B-1----:R-:W-:-:S04]  /*1d10*/  @P0 IADD3 R88, P6, R19, R88, RZ ;  /* 0x0000005813580210 */ /* 0x002fc80007fde0ff */
[----:B------:R-:W-:Y:S02]  /*1d20*/  @P0 IADD3.X R89, R18, R89, RZ, P6, !PT ;  /* 0x0000005912590210 */ /* 0x000fe400037fe4ff */
[----:B------:R-:W0:Y:S02]  /*1d30*/  LDC.64 R18, c[0x0][0x248] ;  /* 0x00009200ff127b82 */ /* 0x000e240000000a00 */
[----:B0-----:R-:W-:-:S06]  /*1d40*/  IMAD.WIDE R18, R79, 0x8, R18 ;  /* 0x000000084f127825 */ /* 0x001fcc00078e0212 */
[----:B------:R-:W2:Y:S01]  /*1d50*/  LDG.E.64 R18, desc[UR8][R18.64] ;  /* 0x0000000812127981 */ /* 0x000ea2000c1e1b00 */
[----:B------:R-:W-:Y:S02]  /*1d60*/  MOV R73, RZ ;  /* 0x000000ff00497202 */ /* 0x000fe40000000f00 */
[----:B------:R-:W-:-:S04]  /*1d70*/  MOV R70, RZ ;  /* 0x000000ff00467202 */ /* 0x000fc80000000f00 */
[----:B------:R-:W5:Y:S04]  /*1d80*/  @P0 LDG.E R73, desc[UR8][R86.64] ;  /* 0x0000000856490981 */ /* 0x000f68000c1e1900 */
[----:B------:R0:W5:Y:S01]  /*1d90*/  @P0 LDG.E R70, desc[UR8][R88.64] ;  /* 0x0000000858460981 */ /* 0x000162000c1e1900 */
[----:B------:R-:W-:Y:S02]  /*1da0*/  ISETP.NE.AND P5, PT, R91, RZ, PT ;  /* 0x000000ff5b00720c */ /* 0x000fe40003fa5270 */
[----:B------:R-:W-:Y:S02]  /*1db0*/  CS2R R96, SRZ ;  /* 0x0000000000607805 */ /* 0x000fe4000001ff00 */
[----:B------:R-:W-:-:S06]  /*1dc0*/  CS2R R104, SRZ ;  /* 0x0000000000687805 */ /* 0x000fcc000001ff00 */
[----:B------:R-:W5:Y:S04]  /*1dd0*/  @P2 LDG.E R105, desc[UR8][R68.64] ;  /* 0x0000000844692981 */ /* 0x000f68000c1e1900 */
[----:B------:R-:W5:Y:S04]  /*1de0*/  @P2 LDG.E R104, desc[UR8][R66.64] ;  /* 0x0000000842682981 */ /* 0x000f68000c1e1900 */
[----:B------:R-:W5:Y:S04]  /*1df0*/  @P5 LDG.E R97, desc[UR8][R52.64] ;  /* 0x0000000834615981 */ /* 0x000f68000c1e1900 */
[----:B------:R-:W5:Y:S01]  /*1e00*/  @P5 LDG.E R96, desc[UR8][R50.64] ;  /* 0x0000000832605981 */ /* 0x000f62000c1e1900 */
[----:B------:R-:W-:-:S02]  /*1e10*/  ISETP.NE.AND P5, PT, R90, RZ, PT ;  /* 0x000000ff5a00720c */ /* 0x000fc40003fa5270 */
[----:B------:R-:W-:Y:S02]  /*1e20*/  ISETP.NE.AND P2, PT, R94, RZ, PT ;  /* 0x000000ff5e00720c */ /* 0x000fe40003f45270 */
[----:B------:R-:W-:Y:S02]  /*1e30*/  CS2R R94, SRZ ;  /* 0x00000000005e7805 */ /* 0x000fe4000001ff00 */
[----:B------:R-:W-:-:S07]  /*1e40*/  MOV R107, 0x3f800000 ;  /* 0x3f800000006b7802 */ /* 0x000fce0000000f00 */
[----:B------:R-:W5:Y:S04]  /*1e50*/  @P5 LDG.E R98, desc[UR8][R48.64] ;  /* 0x0000000830625981 */ /* 0x000f68000c1e1900 */
[----:B------:R-:W5:Y:S01]  /*1e60*/  @P5 LDG.E R95, desc[UR8][R46.64] ;  /* 0x000000082e5f5981 */ /* 0x000f62000c1e1900 */
[----:B------:R-:W-:Y:S02]  /*1e70*/  ISETP.NE.AND P5, PT, R85, RZ, PT ;  /* 0x000000ff5500720c */ /* 0x000fe40003fa5270 */
[----:B------:R-:W-:Y:S02]  /*1e80*/  LOP3.LUT P6, RZ, R83, 0x2, RZ, 0xc0, !PT ;  /* 0x0000000253ff7812 */ /* 0x000fe400078cc0ff */
[----:B------:R-:W-:Y:S02]  /*1e90*/  CS2R R100, SRZ ;  /* 0x0000000000647805 */ /* 0x000fe4000001ff00 */
[----:B------:R-:W-:-:S02]  /*1ea0*/  MOV R106, RZ ;  /* 0x000000ff006a7202 */ /* 0x000fc40000000f00 */
[----:B0-----:R-:W-:Y:S02]  /*1eb0*/  CS2R R88, SRZ ;  /* 0x0000000000587805 */ /* 0x001fe4000001ff00 */
[----:B------:R-:W-:Y:S01]  /*1ec0*/  CS2R R86, SRZ ;  /* 0x0000000000567805 */ /* 0x000fe2000001ff00 */
[----:B------:R-:W5:Y:S04]  /*1ed0*/  @P2 LDG.E R103, desc[UR8][R62.64] ;  /* 0x000000083e672981 */ /* 0x000f68000c1e1900 */
[----:B------:R-:W5:Y:S04]  /*1ee0*/  @P2 LDG.E R106, desc[UR8][R64.64] ;  /* 0x00000008406a2981 */ /* 0x000f68000c1e1900 */
[----:B------:R-:W5:Y:S04]  /*1ef0*/  @P1 LDG.E R101, desc[UR8][R60.64] ;  /* 0x000000083c651981 */ /* 0x000f68000c1e1900 */
[----:B------:R-:W5:Y:S04]  /*1f00*/  @P1 LDG.E R100, desc[UR8][R58.64] ;  /* 0x000000083a641981 */ /* 0x000f68000c1e1900 */
[----:B------:R-:W5:Y:S04]  /*1f10*/  @P6 LDG.E R89, desc[UR8][R36.64] ;  /* 0x0000000824596981 */ /* 0x000f68000c1e1900 */
[----:B------:R-:W5:Y:S01]  /*1f20*/  @P3 LDG.E R86, desc[UR8][R26.64] ;  /* 0x000000081a563981 */ /* 0x000f62000c1e1900 */
[----:B--2---:R-:W-:Y:S01]  /*1f30*/  FFMA.FTZ R93, -R18, R18, R19 ;  /* 0x00000012125d7223 */ /* 0x004fe20000010113 */
[----:B------:R-:W-:Y:S01]  /*1f40*/  CS2R R90, SRZ ;  /* 0x00000000005a7805 */ /* 0x000fe2000001ff00 */
[----:B------:R-:W-:Y:S01]  /*1f50*/  BSSY B0, `(.L_x_136) ;  /* 0x0000023000007945 */ /* 0x000fe20003800000 */
[----:B------:R0:W5:Y:S02]  /*1f60*/  @P6 LDG.E R88, desc[UR8][R20.64] ;  /* 0x0000000814586981 */ /* 0x000164000c1e1900 */
[----:B------:R-:W-:-:S13]  /*1f70*/  FSETP.GTU.FTZ.AND P0, PT, R93, RZ, PT ;  /* 0x000000ff5d00720b */ /* 0x000fda0003f1c000 */
[----:B------:R-:W1:Y:S01]  /*1f80*/  @P0 LDC R92, c[0x0][0x250] ;  /* 0x00009400ff5c0b82 */ /* 0x000e620000000800 */
[----:B------:R-:W-:-:S06]  /*1f90*/  MOV R19, RZ ;  /* 0x000000ff00137202 */ /* 0x000fcc0000000f00 */
[----:B------:R-:W5:Y:S01]  /*1fa0*/  @P3 LDG.E R19, desc[UR8][R28.64] ;  /* 0x000000081c133981 */ /* 0x000f62000c1e1900 */
[----:B-1----:R-:W-:-:S04]  /*1fb0*/  @P0 FADD.FTZ R92, R93, R92 ;  /* 0x0000005c5d5c0221 */ /* 0x002fc80000010000 */
[----:B------:R1:W2:Y:S02]  /*1fc0*/  @P0 MUFU.RSQ R107, R92 ;  /* 0x0000005c006b0308 */ /* 0x0002a40000001400 */
[----:B-1----:R-:W-:-:S06]  /*1fd0*/  CS2R R92, SRZ ;  /* 0x00000000005c7805 */ /* 0x002fcc000001ff00 */
[----:B------:R-:W5:Y:S04]  /*1fe0*/  @P5 LDG.E R93, desc[UR8][R44.64] ;  /* 0x000000082c5d5981 */ /* 0x000f68000c1e1900 */
[----:B------:R-:W5:Y:S01]  /*1ff0*/  @P5 LDG.E R92, desc[UR8][R42.64] ;  /* 0x000000082a5c5981 */ /* 0x000f62000c1e1900 */
[----:B------:R-:W-:Y:S02]  /*2000*/  ISETP.NE.AND P5, PT, R84, RZ, PT ;  /* 0x000000ff5400720c */ /* 0x000fe40003fa5270 */
[----:B------:R-:W-:-:S06]  /*2010*/  CS2R R84, SRZ ;  /* 0x0000000000547805 */ /* 0x000fcc000001ff00 */
[----:B------:R-:W5:Y:S04]  /*2020*/  @P4 LDG.E R85, desc[UR8][R32.64] ;  /* 0x0000000820554981 */ /* 0x000f68000c1e1900 */
[----:B------:R-:W5:Y:S04]  /*2030*/  @P4 LDG.E R84, desc[UR8][R30.64] ;  /* 0x000000081e544981 */ /* 0x000f68000c1e1900 */
[----:B------:R-:W5:Y:S01]  /*2040*/  @P5 LDG.E R87, desc[UR8][R34.64] ;  /* 0x0000000822575981 */ /* 0x000f62000c1e1900 */
[----:B------:R-:W-:Y:S02]  /*2050*/  LOP3.LUT P0, RZ, R83, 0x4, RZ, 0xc0, !PT ;  /* 0x0000000453ff7812 */ /* 0x000fe4000780c0ff */
[----:B0-----:R-:W-:Y:S01]  /*2060*/  CS2R R20, SRZ ;  /* 0x0000000000147805 */ /* 0x001fe2000001ff00 */
[----:B------:R0:W5:Y:S10]  /*2070*/  @P5 LDG.E R90, desc[UR8][R22.64] ;  /* 0x00000008165a5981 */ /* 0x000174000c1e1900 */
[----:B------:R1:W5:Y:S04]  /*2080*/  @P0 LDG.E R94, desc[UR8][R40.64] ;  /* 0x00000008285e0981 */ /* 0x000368000c1e1900 */
[----:B------:R1:W5:Y:S01]  /*2090*/  @P0 LDG.E R91, desc[UR8][R38.64] ;  /* 0x00000008265b0981 */ /* 0x000362000c1e1900 */
[----:B------:R-:W-:-:S02]  /*20a0*/  ISETP.GT.U32.AND P0, PT, R82, 0x1ff, PT ;  /* 0x000001ff5200780c */ /* 0x000fc40003f04070 */
[----:B0-----:R-:W-:-:S11]  /*20b0*/  CS2R R22, SRZ ;  /* 0x0000000000167805 */ /* 0x001fd6000001ff00 */
[----:B-12---:R-:W-:Y:S05]  /*20c0*/  @P0 BRA `(.L_x_137) ;  /* 0x00000000002c0947 */ /* 0x006fea0003800000 */
        /* <DEDUP_REMOVED lines=9> */
[----:B------:R-:W-:-:S06]  /*2160*/  IADD3.X R21, R26, UR13, RZ, P6, !PT ;  /* 0x0000000d1a157c10 */ /* 0x000fcc000b7fe4ff */
[----:B------:R-:W5:Y:S03]  /*2170*/  LDG.E.64 R20, desc[UR8][R20.64] ;  /* 0x0000000814147981 */ /* 0x000f66000c1e1b00 */
.L_x_137:
[----:B------:R-:W-:Y:S05]  /*2180*/  BSYNC B0 ;  /* 0x0000000000007941 */ /* 0x000fea0003800000 */
.L_x_136:
[----:B------:R-:W-:Y:S02]  /*2190*/  ISETP.NE.AND P0, PT, RZ, UR10, PT ;  /* 0x0000000aff007c0c */ /* 0x000fe4000bf05270 */
[C---:B0----5:R-:W-:Y:S02]  /*21a0*/  PRMT R24, R105.reuse, 0x7632, R24 ;  /* 0x0000763269187816 */ /* 0x061fe40000000018 */
[----:B------:R-:W-:Y:S02]  /*21b0*/  SHF.L.U32 R25, R105, 0x10, RZ ;  /* 0x0000001069197819 */ /* 0x000fe400000006ff */
[----:B------:R-:W-:Y:S02]  /*21c0*/  PRMT R26, R104, 0x7632, R26 ;  /* 0x00007632681a7816 */ /* 0x000fe4000000001a */
[----:B------:R-:W-:Y:S02]  /*21d0*/  PRMT R28, R106, 0x7632, R28 ;  /* 0x000076326a1c7816 */ /* 0x000fe4000000001c */
[----:B------:R-:W-:Y:S01]  /*21e0*/  SHF.L.U32 R29, R24, 0x10, RZ ;  /* 0x00000010181d7819 */ /* 0x000fe200000006ff */
[----:B------:R-:W-:Y:S01]  /*21f0*/  FADD.FTZ R24, -R18, R25 ;  /* 0x0000001912187221 */ /* 0x000fe20000010100 */
[----:B------:R-:W-:-:S02]  /*2200*/  SHF.L.U32 R33, R106, 0x10, RZ ;  /* 0x000000106a217819 */ /* 0x000fc400000006ff */
[----:B------:R-:W-:Y:S01]  /*2210*/  SHF.L.U32 R31, R26, 0x10, RZ ;  /* 0x000000101a1f7819 */ /* 0x000fe200000006ff */
[----:B------:R-:W-:Y:S01]  /*2220*/  FADD.FTZ R26, -R18, R29 ;  /* 0x0000001d121a7221 */ /* 0x000fe20000010100 */
[----:B------:R-:W-:Y:S01]  /*2230*/  SHF.L.U32 R35, R28, 0x10, RZ ;  /* 0x000000101c237819 */ /* 0x000fe200000006ff */
[----:B------:R-:W-:Y:S01]  /*2240*/  FADD.FTZ R40, -R18, R33 ;  /* 0x0000002112287221 */ /* 0x000fe20000010100 */
[----:B------:R-:W-:Y:S01]  /*2250*/  PRMT R32, R103, 0x7632, R32 ;  /* 0x0000763267207816 */ /* 0x000fe20000000020 */
[-C--:B------:R-:W-:Y:S01]  /*2260*/  FMUL.FTZ R25, R24, R107.reuse ;  /* 0x0000006b18197220 */ /* 0x080fe20000410000 */
[----:B------:R-:W-:Y:S01]  /*2270*/  LOP3.LUT R83, R83, 0xfffffeff, RZ, 0xc0, !PT ;  /* 0xfffffeff53537812 */ /* 0x000fe200078ec0ff */
[----:B------:R-:W-:Y:S01]  /*2280*/  FADD.FTZ R42, -R18, R35 ;  /* 0x00000023122a7221 */ /* 0x000fe20000010100 */
[----:B------:R-:W-:Y:S01]  /*2290*/  SHF.L.U32 R30, R104, 0x10, RZ ;  /* 0x00000010681e7819 */ /* 0x000fe200000006ff */
[----:B------:R-:W-:Y:S01]  /*22a0*/  FMUL.FTZ R26, R26, R107 ;  /* 0x0000006b1a1a7220 */ /* 0x000fe20000410000 */
[----:B------:R-:W-:-:S02]  /*22b0*/  SHF.L.U32 R27, R103, 0x10, RZ ;  /* 0x00000010671b7819 */ /* 0x000fc400000006ff */
        /* <DEDUP_REMOVED lines=21> */
.L_x_138:
[----:B------:R-:W-:Y:S01]  /*2410*/  FMUL.FTZ R24, R30, R20 ;  /* 0x000000141e187220 */ /* 0x000fe20000410000 */
[----:B------:R-:W-:Y:S01]  /*2420*/  FFMA.FTZ R44, R25, R30, RZ ;  /* 0x0000001e192c7223 */ /* 0x000fe200000100ff */
        /* <DEDUP_REMOVED lines=24> */
.L_x_139:
[----:B------:R-:W-:Y:S01]  /*25b0*/  FADD.FTZ R30, RZ, R30 ;  /* 0x0000001eff1e7221 */ /* 0x000fe20000010000 */
[----:B------:R-:W-:Y:S01]  /*25c0*/  FADD.FTZ R33, R29, R24 ;  /* 0x000000181d217221 */ /* 0x000fe20000010000 */
[----:B------:R-:W-:Y:S01]  /*25d0*/  FFMA.FTZ R44, R43, R27, R44 ;  /* 0x0000001b2b2c7223 */ /* 0x000fe2000001002c */
[----:B------:R-:W-:Y:S01]  /*25e0*/  FMUL.FTZ R24, R27, R20 ;  /* 0x000000141b187220 */ /* 0x000fe20000410000 */
[----:B------:R-:W-:Y:S01]  /*25f0*/  FADD.FTZ R68, R30, R27 ;  /* 0x0000001b1e447221 */ /* 0x000fe20000010000 */
[C---:B------:R-:W-:Y:S01]  /*2600*/  FFMA.FTZ R27, R26.reuse, R31, RZ ;  /* 0x0000001f1a1b7223 */ /* 0x040fe200000100ff */
[----:B------:R-:W-:Y:S01]  /*2610*/  FFMA.FTZ R25, R26, R29, R25 ;  /* 0x0000001d1a197223 */ /* 0x000fe20000010019 */
[----:B------:R-:W-:Y:S01]  /*2620*/  FADD.FTZ R31, RZ, R31 ;  /* 0x0000001fff1f7221 */ /* 0x000fe20000010000 */
[C---:B------:R-:W-:Y:S01]  /*2630*/  PRMT R26, R101.reuse, 0x7632, R26 ;  /* 0x00007632651a7816 */ /* 0x040fe2000000001a */
[----:B------:R-:W-:Y:S01]  /*2640*/  FFMA.FTZ R67, R42, R28, R27 ;  /* 0x0000001c2a437223 */ /* 0x000fe2000001001b */
[----:B------:R-:W-:Y:S01]  /*2650*/  SHF.L.U32 R29, R101, 0x10, RZ ;  /* 0x00000010651d7819 */ /* 0x000fe200000006ff */
[----:B------:R-:W-:Y:S01]  /*2660*/  FADD.FTZ R39, R31, R28 ;  /* 0x0000001c1f277221 */ /* 0x000fe20000010000 */
[----:B------:R-:W-:Y:S01]  /*2670*/  SHF.L.U32 R31, R26, 0x10, RZ ;  /* 0x000000101a1f7819 */ /* 0x000fe200000006ff */
[----:B------:R-:W-:Y:S01]  /*2680*/  FFMA.FTZ R25, R43, R24, R25 ;  /* 0x000000182b197223 */ /* 0x000fe20000010019 */
[----:B------:R-:W-:Y:S01]  /*2690*/  FMUL.FTZ R28, R28, R21 ;  /* 0x000000151c1c7220 */ /* 0x000fe20000410000 */
[--C-:B------:R-:W-:Y:S01]  /*26a0*/  FADD.FTZ R27, R33, R24.reuse ;  /* 0x00000018211b7221 */ /* 0x100fe20000010000 */
[----:B------:R-:W-:Y:S01]  /*26b0*/  PRMT R24, R100, 0x7632, R24 ;  /* 0x0000763264187816 */ /* 0x000fe20000000018 */
[C---:B------:R-:W-:Y:S01]  /*26c0*/  FADD.FTZ R26, -R18.reuse, R29 ;  /* 0x0000001d121a7221 */ /* 0x040fe20000010100 */
[----:B------:R-:W-:Y:S01]  /*26d0*/  FADD.FTZ R30, -R18, R31 ;  /* 0x0000001f121e7221 */ /* 0x000fe20000010100 */
[----:B------:R-:W-:Y:S01]  /*26e0*/  FFMA.FTZ R41, R42, R28, R25 ;  /* 0x0000001c2a297223 */ /* 0x000fe20000010019 */
[----:B------:R-:W-:Y:S01]  /*26f0*/  SHF.L.U32 R25, R100, 0x10, RZ ;  /* 0x0000001064197819 */ /* 0x000fe200000006ff */
[-C--:B------:R-:W-:Y:S01]  /*2700*/  FMUL.FTZ R43, R26, R107.reuse ;  /* 0x0000006b1a2b7220 */ /* 0x080fe20000410000 */
[----:B------:R-:W-:Y:S01]  /*2710*/  SHF.L.U32 R24, R24, 0x10, RZ ;  /* 0x0000001018187819 */ /* 0x000fe200000006ff */
        /* <DEDUP_REMOVED lines=20> */
.L_x_140:
[----:B------:R-:W-:Y:S01]  /*2860*/  FADD.FTZ R27, R28, R27 ;  /* 0x0000001b1c1b7221 */ /* 0x000fe20000010000 */
[C---:B------:R-:W-:Y:S01]  /*2870*/  PRMT R28, R102.reuse, 0x7632, R28 ;  /* 0x00007632661c7816 */ /* 0x040fe2000000001c */
[----:B------:R-:W-:Y:S01]  /*2880*/  FMUL.FTZ R26, R25, R20 ;  /* 0x00000014191a7220 */ /* 0x000fe20000410000 */
[----:B------:R-:W-:Y:S01]  /*2890*/  SHF.L.U32 R29, R102, 0x10, RZ ;  /* 0x00000010661d7819 */ /* 0x000fe200000006ff */
[----:B------:R-:W-:Y:S01]  /*28a0*/  FADD.FTZ R68, R68, R25 ;  /* 0x0000001944447221 */ /* 0x000fe20000010000 */
[----:B------:R-:W-:Y:S01]  /*28b0*/  SHF.L.U32 R31, R28, 0x10, RZ ;  /* 0x000000101c1f7819 */ /* 0x000fe200000006ff */
[C---:B------:R-:W-:Y:S01]  /*28c0*/  FFMA.FTZ R114, R43.reuse, R25, R44 ;  /* 0x000000192b727223 */ /* 0x040fe2000001002c */
[----:B------:R-:W-:Y:S01]  /*28d0*/  FFMA.FTZ R25, R43, R26, R41 ;  /* 0x0000001a2b197223 */ /* 0x000fe20000010029 */
[----:B------:R-:W-:Y:S01]  /*28e0*/  FADD.FTZ R66, R39, R24 ;  /* 0x0000001827427221 */ /* 0x000fe20000010000 */
[----:B------:R-:W-:Y:S01]  /*28f0*/  FFMA.FTZ R67, R38, R24, R67 ;  /* 0x0000001826437223 */ /* 0x000fe20000010043 */
[----:B------:R-:W-:Y:S01]  /*2900*/  FADD.FTZ R27, R27, R26 ;  /* 0x0000001a1b1b7221 */ /* 0x000fe20000010000 */
[----:B------:R-:W-:Y:S01]  /*2910*/  FMUL.FTZ R24, R24, R21 ;  /* 0x0000001518187220 */ /* 0x000fe20000410000 */
[C---:B------:R-:W-:Y:S01]  /*2920*/  PRMT R65, R99.reuse, 0x7632, R65 ;  /* 0x0000763263417816 */ /* 0x040fe20000000041 */
[C---:B------:R-:W-:Y:S01]  /*2930*/  FADD.FTZ R26, -R18.reuse, R29 ;  /* 0x0000001d121a7221 */ /* 0x040fe20000010100 */
[----:B------:R-:W-:Y:S01]  /*2940*/  FADD.FTZ R64, -R18, R31 ;  /* 0x0000001f12407221 */ /* 0x000fe20000010100 */
[----:B------:R-:W-:Y:S01]  /*2950*/  FFMA.FTZ R38, R38, R24, R25 ;  /* 0x0000001826267223 */ /* 0x000fe20000010019 */
[----:B------:R-:W-:Y:S01]  /*2960*/  SHF.L.U32 R69, R99, 0x10, RZ ;  /* 0x0000001063457819 */ /* 0x000fe200000006ff */
[-C--:B------:R-:W-:Y:S01]  /*2970*/  FMUL.FTZ R109, R26, R107.reuse ;  /* 0x0000006b1a6d7220 */ /* 0x080fe20000410000 */
[----:B------:R-:W-:Y:S01]  /*2980*/  PRMT R35, R97, 0x7632, R35 ;  /* 0x0000763261237816 */ /* 0x000fe20000000023 */
[----:B------:R-:W-:Y:S01]  /*2990*/  FMUL.FTZ R64, R64, R107 ;  /* 0x0000006b40407220 */ /* 0x000fe20000410000 */
        /* <DEDUP_REMOVED lines=20> */
.L_x_141:
[----:B------:R-:W-:Y:S01]  /*2ae0*/  SHF.L.U32 R29, R97, 0x10, RZ ;  /* 0x00000010611d7819 */ /* 0x000fe200000006ff */
[----:B------:R-:W-:Y:S01]  /*2af0*/  FADD.FTZ R27, R24, R27 ;  /* 0x0000001b181b7221 */ /* 0x000fe20000010000 */
[----:B------:R-:W-:Y:S01]  /*2b00*/  SHF.L.U32 R35, R35, 0x10, RZ ;  /* 0x0000001023237819 */ /* 0x000fe200000006ff */
[----:B------:R-:W-:Y:S01]  /*2b10*/  FMUL.FTZ R26, R69, R20 ;  /* 0x00000014451a7220 */ /* 0x000fe20000410000 */
[----:B------:R-:W-:Y:S01]  /*2b20*/  PRMT R62, R96, 0x7632, R62 ;  /* 0x00007632603e7816 */ /* 0x000fe2000000003e */
[----:B------:R-:W-:Y:S01]  /*2b30*/  FADD.FTZ R24, -R18, R29 ;  /* 0x0000001d12187221 */ /* 0x000fe20000010100 */
[----:B------:R-:W-:Y:S01]  /*2b40*/  SHF.L.U32 R63, R96, 0x10, RZ ;  /* 0x00000010603f7819 */ /* 0x000fe200000006ff */
[----:B------:R-:W-:Y:S01]  /*2b50*/  FADD.FTZ R60, -R18, R35 ;  /* 0x00000023123c7221 */ /* 0x000fe20000010100 */
[----:B------:R-:W-:Y:S01]  /*2b60*/  FFMA.FTZ R25, R109, R26, R38 ;  /* 0x0000001a6d197223 */ /* 0x000fe20000010026 */
[----:B------:R-:W-:Y:S01]  /*2b70*/  FMUL.FTZ R61, R24, R107 ;  /* 0x0000006b183d7220 */ /* 0x000fe20000410000 */
[----:B------:R-:W-:Y:S01]  /*2b80*/  FADD.FTZ R27, R27, R26 ;  /* 0x0000001a1b1b7221 */ /* 0x000fe20000010000 */
[----:B------:R-:W-:Y:S01]  /*2b90*/  SHF.L.U32 R62, R62, 0x10, RZ ;  /* 0x000000103e3e7819 */ /* 0x000fe200000006ff */
[----:B------:R-:W-:Y:S01]  /*2ba0*/  FMUL.FTZ R24, R65, R21 ;  /* 0x0000001541187220 */ /* 0x000fe20000410000 */
        /* <DEDUP_REMOVED lines=20> */
.L_x_142:
[----:B------:R-:W-:Y:S01]  /*2cf0*/  FFMA.FTZ R28, R64, R24, R25 ;  /* 0x00000018401c7223 */ /* 0x000fe20000010019 */
[----:B------:R-:W-:Y:S01]  /*2d00*/  FADD.FTZ R27, R24, R27 ;  /* 0x0000001b181b7221 */ /* 0x000fe20000010000 */
[C---:B------:R-:W-:Y:S01]  /*2d10*/  PRMT R24, R98.reuse, 0x7632, R24 ;  /* 0x0000763262187816 */ /* 0x040fe20000000018 */
[----:B------:R-:W-:Y:S01]  /*2d20*/  FMUL.FTZ R26, R63, R20 ;  /* 0x000000143f1a7220 */ /* 0x000fe20000410000 */
[----:B------:R-:W-:Y:S02]  /*2d30*/  SHF.L.U32 R29, R98, 0x10, RZ ;  /* 0x00000010621d7819 */ /* 0x000fe400000006ff */
[----:B------:R-:W-:Y:S01]  /*2d40*/  SHF.L.U32 R31, R24, 0x10, RZ ;  /* 0x00000010181f7819 */ /* 0x000fe200000006ff */
[----:B------:R-:W-:Y:S01]  /*2d50*/  FFMA.FTZ R25, R61, R26, R28 ;  /* 0x0000001a3d197223 */ /* 0x000fe2000001001c */
[----:B------:R-:W-:Y:S01]  /*2d60*/  PRMT R58, R95, 0x7632, R58 ;  /* 0x000076325f3a7816 */ /* 0x000fe2000000003a */
[C---:B------:R-:W-:Y:S01]  /*2d70*/  FADD.FTZ R24, -R18.reuse, R29 ;  /* 0x0000001d12187221 */ /* 0x040fe20000010100 */
[----:B------:R-:W-:Y:S01]  /*2d80*/  FADD.FTZ R27, R27, R26 ;  /* 0x0000001a1b1b7221 */ /* 0x000fe20000010000 */
[----:B------:R-:W-:Y:S01]  /*2d90*/  FADD.FTZ R56, -R18, R31 ;  /* 0x0000001f12387221 */ /* 0x000fe20000010100 */
[----:B------:R-:W-:Y:S01]  /*2da0*/  SHF.L.U32 R59, R95, 0x10, RZ ;  /* 0x000000105f3b7819 */ /* 0x000fe200000006ff */
[----:B------:R-:W-:Y:S01]  /*2db0*/  FMUL.FTZ R57, R24, R107 ;  /* 0x0000006b18397220 */ /* 0x000fe20000410000 */
[----:B------:R-:W-:Y:S01]  /*2dc0*/  PRMT R34, R93, 0x7632, R34 ;  /* 0x000076325d227816 */ /* 0x000fe20000000022 */
[----:B------:R-:W-:Y:S01]  /*2dd0*/  FMUL.FTZ R24, R62, R21 ;  /* 0x000000153e187220 */ /* 0x000fe20000410000 */
        /* <DEDUP_REMOVED lines=21> */
.L_x_143:
[----:B------:R-:W-:Y:S01]  /*2f30*/  SHF.L.U32 R29, R93, 0x10, RZ ;  /* 0x000000105d1d7819 */ /* 0x000fe200000006ff */
[----:B------:R-:W-:Y:S01]  /*2f40*/  FFMA.FTZ R28, R60, R24, R25 ;  /* 0x000000183c1c7223 */ /* 0x000fe20000010019 */
[----:B------:R-:W-:Y:S01]  /*2f50*/  SHF.L.U32 R31, R34, 0x10, RZ ;  /* 0x00000010221f7819 */ /* 0x000fe200000006ff */
[----:B------:R-:W-:Y:S01]  /*2f60*/  FADD.FTZ R27, R24, R27 ;  /* 0x0000001b181b7221 */ /* 0x000fe20000010000 */
[----:B------:R-:W-:Y:S01]  /*2f70*/  FMUL.FTZ R26, R59, R20 ;  /* 0x000000143b1a7220 */ /* 0x000fe20000410000 */
[----:B------:R-:W-:Y:S01]  /*2f80*/  FADD.FTZ R24, -R18, R29 ;  /* 0x0000001d12187221 */ /* 0x000fe20000010100 */
[----:B------:R-:W-:Y:S01]  /*2f90*/  PRMT R54, R92, 0x7632, R54 ;  /* 0x000076325c367816 */ /* 0x000fe20000000036 */
[----:B------:R-:W-:Y:S01]  /*2fa0*/  FADD.FTZ R52, -R18, R31 ;  /* 0x0000001f12347221 */ /* 0x000fe20000010100 */
[----:B------:R-:W-:Y:S01]  /*2fb0*/  FFMA.FTZ R25, R57, R26, R28 ;  /* 0x0000001a39197223 */ /* 0x000fe2000001001c */
[----:B------:R-:W-:Y:S01]  /*2fc0*/  FMUL.FTZ R53, R24, R107 ;  /* 0x0000006b18357220 */ /* 0x000fe20000410000 */
[----:B------:R-:W-:Y:S01]  /*2fd0*/  FADD.FTZ R27, R27, R26 ;  /* 0x0000001a1b1b7221 */ /* 0x000fe20000010000 */
[----:B------:R-:W-:Y:S01]  /*2fe0*/  SHF.L.U32 R55, R92, 0x10, RZ ;  /* 0x000000105c377819 */ /* 0x000fe200000006ff */
        /* <DEDUP_REMOVED lines=22> */
.L_x_144:
        /* <DEDUP_REMOVED lines=36> */
.L_x_145:
        /* <DEDUP_REMOVED lines=34> */
.L_x_146:
[--C-:B------:R-:W-:Y:S01]  /*35b0*/  FADD.FTZ R31, R24, R27.reuse ;  /* 0x0000001b181f7221 */ /* 0x100fe20000010000 */
[----:B------:R-:W-:Y:S01]  /*35c0*/  PRMT R27, R90, 0x7632, R27 ;  /* 0x000076325a1b7816 */ /* 0x000fe2000000001b */
[----:B------:R-:W-:Y:S01]  /*35d0*/  FFMA.FTZ R28, R48, R24, R25 ;  /* 0x00000018301c7223 */ /* 0x000fe20000010019 */
[----:B------:R-:W-:Y:S01]  /*35e0*/  FMUL.FTZ R26, R47, R20 ;  /* 0x000000142f1a7220 */ /* 0x000fe20000410000 */
[----:B------:R-:W-:Y:S02]  /*35f0*/  SHF.L.U32 R29, R90, 0x10, RZ ;  /* 0x000000105a1d7819 */ /* 0x000fe400000006ff */
[----:B------:R-:W-:Y:S01]  /*3600*/  SHF.L.U32 R27, R27, 0x10, RZ ;  /* 0x000000101b1b7819 */ /* 0x000fe200000006ff */
[----:B------:R-:W-:Y:S01]  /*3610*/  FFMA.FTZ R25, R45, R26, R28 ;  /* 0x0000001a2d197223 */ /* 0x000fe2000001001c */
[----:B------:R-:W-:Y:S01]  /*3620*/  PRMT R42, R87, 0x7632, R42 ;  /* 0x00007632572a7816 */ /* 0x000fe2000000002a */
[C---:B------:R-:W-:Y:S01]  /*3630*/  FADD.FTZ R28, -R18.reuse, R29 ;  /* 0x0000001d121c7221 */ /* 0x040fe20000010100 */
[--C-:B------:R-:W-:Y:S01]  /*3640*/  FADD.FTZ R24, R31, R26.reuse ;  /* 0x0000001a1f187221 */ /* 0x100fe20000010000 */
        /* <DEDUP_REMOVED lines=26> */
.L_x_147:
[----:B------:R-:W-:Y:S01]  /*37f0*/  FFMA.FTZ R30, R44, R27, R25 ;  /* 0x0000001b2c1e7223 */ /* 0x000fe20000010019 */
[----:B------:R-:W-:Y:S01]  /*3800*/  FADD.FTZ R31, R27, R24 ;  /* 0x000000181b1f7221 */ /* 0x000fe20000010000 */
[----:B------:R-:W-:Y:S01]  /*3810*/  SHF.L.U32 R27, R85, 0x10, RZ ;  /* 0x00000010551b7819 */ /* 0x000fe200000006ff */
[----:B------:R-:W-:Y:S01]  /*3820*/  FMUL.FTZ R28, R43, R20 ;  /* 0x000000142b1c7220 */ /* 0x000fe20000410000 */
[----:B------:R-:W-:Y:S02]  /*3830*/  SHF.L.U32 R29, R26, 0x10, RZ ;  /* 0x000000101a1d7819 */ /* 0x000fe400000006ff */
[----:B------:R-:W-:Y:S01]  /*3840*/  PRMT R38, R84, 0x7632, R38 ;  /* 0x0000763254267816 */ /* 0x000fe20000000026 */
[C---:B------:R-:W-:Y:S01]  /*3850*/  FADD.FTZ R26, -R18.reuse, R27 ;  /* 0x0000001b121a7221 */ /* 0x040fe20000010100 */
[----:B------:R-:W-:Y:S01]  /*3860*/  FFMA.FTZ R25, R41, R28, R30 ;  /* 0x0000001c29197223 */ /* 0x000fe2000001001e */
[----:B------:R-:W-:Y:S01]  /*3870*/  FADD.FTZ R36, -R18, R29 ;  /* 0x0000001d12247221 */ /* 0x000fe20000010100 */
[----:B------:R-:W-:Y:S01]  /*3880*/  FADD.FTZ R24, R31, R28 ;  /* 0x0000001c1f187221 */ /* 0x000fe20000010000 */
[----:B------:R-:W-:Y:S01]  /*3890*/  SHF.L.U32 R39, R84, 0x10, RZ ;  /* 0x0000001054277819 */ /* 0x000fe200000006ff */
[----:B------:R-:W-:Y:S01]  /*38a0*/  FMUL.FTZ R37, R26, R107 ;  /* 0x0000006b1a257220 */ /* 0x000fe20000410000 */
        /* <DEDUP_REMOVED lines=22> */
.L_x_148:
        /* <DEDUP_REMOVED lines=36> */
.L_x_149:
[----:B------:R-:W-:Y:S01]  /*3c50*/  FFMA.FTZ R30, R36, R27, R25 ;  /* 0x0000001b241e7223 */ /* 0x000fe20000010019 */
[----:B------:R-:W-:Y:S01]  /*3c60*/  FADD.FTZ R31, R27, R24 ;  /* 0x000000181b1f7221 */ /* 0x000fe20000010000 */
[----:B------:R-:W-:Y:S01]  /*3c70*/  FMUL.FTZ R28, R35, R20 ;  /* 0x00000014231c7220 */ /* 0x000fe20000410000 */
[----:B------:R-:W-:Y:S02]  /*3c80*/  SHF.L.U32 R27, R76, 0x10, RZ ;  /* 0x000000104c1b7819 */ /* 0x000fe400000006ff */
[----:B------:R-:W-:Y:S01]  /*3c90*/  SHF.L.U32 R29, R26, 0x10, RZ ;  /* 0x000000101a1d7819 */ /* 0x000fe200000006ff */
[----:B------:R-:W-:Y:S01]  /*3ca0*/  FFMA.FTZ R25, R33, R28, R30 ;  /* 0x0000001c21197223 */ /* 0x000fe2000001001e */
[----:B------:R-:W-:Y:S01]  /*3cb0*/  FADD.FTZ R24, R31, R28 ;  /* 0x0000001c1f187221 */ /* 0x000fe20000010000 */
[C---:B------:R-:W-:Y:S01]  /*3cc0*/  PRMT R30, R75.reuse, 0x7632, R30 ;  /* 0x000076324b1e7816 */ /* 0x040fe2000000001e */
[C---:B------:R-:W-:Y:S01]  /*3cd0*/  FADD.FTZ R26, -R18.reuse, R27 ;  /* 0x0000001b121a7221 */ /* 0x040fe20000010100 */
[----:B------:R-:W-:Y:S01]  /*3ce0*/  FADD.FTZ R28, -R18, R29 ;  /* 0x0000001d121c7221 */ /* 0x000fe20000010100 */
[----:B------:R-:W-:Y:S01]  /*3cf0*/  SHF.L.U32 R31, R75, 0x10, RZ ;  /* 0x000000104b1f7819 */ /* 0x000fe200000006ff */
[----:B------:R-:W-:Y:S01]  /*3d00*/  FMUL.FTZ R27, R34, R21 ;  /* 0x00000015221b7220 */ /* 0x000fe20000410000 */
[----:B------:R-:W-:Y:S01]  /*3d10*/  SHF.L.U32 R30, R30, 0x10, RZ ;  /* 0x000000101e1e7819 */ /* 0x000fe200000006ff */
[-C--:B------:R-:W-:Y:S01]  /*3d20*/  FMUL.FTZ R29, R26, R107.reuse ;  /* 0x0000006b1a1d7220 */ /* 0x080fe20000410000 */
        /* <DEDUP_REMOVED lines=20> */
.L_x_150:
        /* <DEDUP_REMOVED lines=9> */
[----:B------:R-:W-:Y:S01]  /*3f00*/  FFMA.FTZ R108, R28, R115, R25 ;  /* 0x000000731c6c7223 */ /* 0x000fe20000010019 */
[--C-:B------:R-:W-:Y:S01]  /*3f10*/  FADD.FTZ R115, R115, R26.reuse ;  /* 0x0000001a73737221 */ /* 0x100fe20000010000 */
[----:B------:R-:W-:Y:S01]  /*3f20*/  FADD.FTZ R24, -R18, R27 ;  /* 0x0000001b12187221 */ /* 0x000fe20000010100 */
[----:B------:R-:W-:Y:S01]  /*3f30*/  PRMT R26, R74, 0x7632, R26 ;  /* 0x000076324a1a7816 */ /* 0x000fe2000000001a */
[----:B------:R-:W-:Y:S01]  /*3f40*/  FADD.FTZ R116, -R18, R119 ;  /* 0x0000007712747221 */ /* 0x000fe20000010100 */
        /* <DEDUP_REMOVED lines=23> */
.L_x_151:
[----:B------:R-:W-:Y:S01]  /*40c0*/  FMUL.FTZ R118, R27, R20 ;  /* 0x000000141b767220 */ /* 0x000fe20000410000 */
[----:B------:R-:W-:Y:S01]  /*40d0*/  FADD.FTZ R116, R68, R69 ;  /* 0x0000004544747221 */ /* 0x000fe20000010000 */
[----:B------:R-:W-:Y:S01]  /*40e0*/  PRMT R68, R72, 0x7632, R68 ;  /* 0x0000763248447816 */ /* 0x000fe20000000044 */
[----:B------:R-:W-:Y:S01]  /*40f0*/  FFMA.FTZ R114, R109, R69, R114 ;  /* 0x000000456d727223 */ /* 0x000fe20000010072 */
[----:B------:R-:W-:Y:S01]  /*4100*/  FFMA.FTZ R69, R25, R118, R108 ;  /* 0x0000007619457223 */ /* 0x000fe2000001006c */
[----:B------:R-:W-:Y:S01]  /*4110*/  FMUL.FTZ R108, R26, R21 ;  /* 0x000000151a6c7220 */ /* 0x000fe20000410000 */
[--C-:B------:R-:W-:Y:S01]  /*4120*/  FADD.FTZ R115, R115, R118.reuse ;  /* 0x0000007673737221 */ /* 0x100fe20000010000 */
[----:B------:R-:W-:Y:S02]  /*4130*/  SHF.L.U32 R109, R72, 0x10, RZ ;  /* 0x00000010486d7819 */ /* 0x000fe400000006ff */
[----:B------:R-:W-:Y:S01]  /*4140*/  SHF.L.U32 R119, R68, 0x10, RZ ;  /* 0x0000001044777819 */ /* 0x000fe200000006ff */
[----:B------:R-:W-:Y:S01]  /*4150*/  FFMA.FTZ R68, R24, R108, R69 ;  /* 0x0000006c18447223 */ /* 0x000fe20000010045 */
[----:B------:R-:W-:Y:S01]  /*4160*/  FADD.FTZ R69, R108, R115 ;  /* 0x000000736c457221 */ /* 0x000fe20000010000 */
[C---:B------:R-:W-:Y:S01]  /*4170*/  PRMT R118, R71.reuse, 0x7632, R118 ;  /* 0x0000763247767816 */ /* 0x040fe20000000076 */
[C---:B------:R-:W-:Y:S01]  /*4180*/  FADD.FTZ R108, -R18.reuse, R109 ;  /* 0x0000006d126c7221 */ /* 0x040fe20000010100 */
[----:B------:R-:W-:Y:S01]  /*4190*/  FADD.FTZ R120, -R18, R119 ;  /* 0x0000007712787221 */ /* 0x000fe20000010100 */
[----:B------:R-:W-:-:S02]  /*41a0*/  SHF.L.U32 R119, R71, 0x10, RZ ;  /* 0x0000001047777819 */ /* 0x000fc400000006ff */
        /* <DEDUP_REMOVED lines=22> */
.L_x_152:
[----:B------:R-:W-:-:S04]  /*4310*/  FMUL.FTZ R108, R119, R20 ;  /* 0x00000014776c7220 */ /* 0x000fc80000410000 */
[----:B------:R-:W-:Y:S01]  /*4320*/  FFMA.FTZ R109, R115, R108, R68 ;  /* 0x0000006c736d7223 */ /* 0x000fe20000010044 */
[----:B------:R-:W-:Y:S01]  /*4330*/  FADD.FTZ R108, R69, R108 ;  /* 0x0000006c456c7221 */ /* 0x000fe20000010000 */
[----:B------:R-:W-:-:S04]  /*4340*/  FMUL.FTZ R69, R118, R21 ;  /* 0x0000001576457220 */ /* 0x000fc80000410000 */
[----:B------:R-:W-:Y:S01]  /*4350*/  FFMA.FTZ R68, R120, R69, R109 ;  /* 0x0000004578447223 */ /* 0x000fe2000001006d */
[--C-:B------:R-:W-:Y:S01]  /*4360*/  FADD.FTZ R69, R69, R108.reuse ;  /* 0x0000006c45457221 */ /* 0x100fe20000010000 */
[C---:B------:R-:W-:Y:S02]  /*4370*/  PRMT R108, R73.reuse, 0x7632, R108 ;  /* 0x00007632496c7816 */ /* 0x040fe4000000006c */
[----:B------:R-:W-:Y:S02]  /*4380*/  SHF.L.U32 R109, R73, 0x10, RZ ;  /* 0x00000010496d7819 */ /* 0x000fe400000006ff */
[----:B------:R-:W-:Y:S02]  /*4390*/  SHF.L.U32 R121, R108, 0x10, RZ ;  /* 0x000000106c797819 */ /* 0x000fe400000006ff */
[----:B------:R-:W-:Y:S01]  /*43a0*/  PRMT R108, R70, 0x7632, R108 ;  /* 0x00007632466c7816 */ /* 0x000fe2000000006c */
[----:B------:R-:W-:Y:S01]  /*43b0*/  FADD.FTZ R122, -R18, R109 ;  /* 0x0000006d127a7221 */ /* 0x000fe20000010100 */
[----:B------:R-:W-:Y:S01]  /*43c0*/  SHF.L.U32 R109, R70, 0x10, RZ ;  /* 0x00000010466d7819 */ /* 0x000fe200000006ff */
[----:B------:R-:W-:Y:S01]  /*43d0*/  FADD.FTZ R124, -R18, R121 ;  /* 0x00000079127c7221 */ /* 0x000fe20000010100 */
[----:B------:R-:W-:Y:S01]  /*43e0*/  SHF.L.U32 R108, R108, 0x10, RZ ;  /* 0x000000106c6c7819 */ /* 0x000fe200000006ff */
[----:B------:R-:W-:-:S02]  /*43f0*/  FMUL.FTZ R121, R122, R107 ;  /* 0x0000006b7a797220 */ /* 0x000fc40000410000 */
[----:B------:R-:W-:Y:S01]  /*4400*/  FMUL.FTZ R122, R124, R107 ;  /* 0x0000006b7c7a7220 */ /* 0x000fe20000410000 */
        /* <DEDUP_REMOVED lines=18> */
[----:B------:R-:W-:-:S07]  /*4530*/  FMUL.FTZ R108, R108, R123 ;  /* 0x0000007b6c6c7220 */ /* 0x000fce0000410000 */
.L_x_153:
[----:B------:R-:W-:Y:S01]  /*4540*/  FMUL.FTZ R124, R109, R20 ;  /* 0x000000146d7c7220 */ /* 0x000fe20000410000 */
[----:B------:R-:W-:Y:S01]  /*4550*/  ISETP.GT.AND P0, PT, R9, 0x1e, PT ;  /* 0x0000001e0900780c */ /* 0x000fe20003f04270 */
[----:B------:R-:W-:Y:S01]  /*4560*/  FFMA.FTZ R67, R64, R65, R67 ;  /* 0x0000004140437223 */ /* 0x000fe20000010043 */
        /* <DEDUP_REMOVED lines=9> */
[----:B------:R-:W-:Y:S01]  /*4600*/  FADD.FTZ R65, R65, R62 ;  /* 0x0000003e41417221 */ /* 0x000fe20000010000 */
[----:B------:R-:W-:Y:S01]  /*4610*/  FFMA.FTZ R114, R57, R59, R114 ;  /* 0x0000003b39727223 */ /* 0x000fe20000010072 */
[----:B------:R-:W-:Y:S01]  /*4620*/  FADD.FTZ R116, R116, R59 ;  /* 0x0000003b74747221 */ /* 0x000fe20000010000 */
[----:B------:R-:W0:Y:S01]  /*4630*/  SHFL.DOWN PT, R123, R68, 0x1, 0x1f ;  /* 0x08201f00447b7f89 */ /* 0x000e2200000e0000 */
[----:B------:R-:W-:Y:S01]  /*4640*/  FFMA.FTZ R67, R56, R58, R67 ;  /* 0x0000003a38437223 */ /* 0x000fe20000010043 */
[----:B------:R-:W-:Y:S01]  /*4650*/  FADD.FTZ R65, R65, R58 ;  /* 0x0000003a41417221 */ /* 0x000fe20000010000 */
[----:B------:R-:W-:Y:S01]  /*4660*/  FFMA.FTZ R114, R53, R55, R114 ;  /* 0x0000003735727223 */ /* 0x000fe20000010072 */
[----:B------:R-:W1:Y:S01]  /*4670*/  SHFL.DOWN PT, R124, R69, 0x1, 0x1f ;  /* 0x08201f00457c7f89 */ /* 0x000e6200000e0000 */
[----:B------:R-:W-:Y:S01]  /*4680*/  FADD.FTZ R116, R116, R55 ;  /* 0x0000003774747221 */ /* 0x000fe20000010000 */
[----:B------:R-:W-:Y:S01]  /*4690*/  FFMA.FTZ R67, R52, R54, R67 ;  /* 0x0000003634437223 */ /* 0x000fe20000010043 */
[----:B------:R-:W-:Y:S01]  /*46a0*/  FADD.FTZ R65, R65, R54 ;  /* 0x0000003641417221 */ /* 0x000fe20000010000 */
[----:B------:R-:W-:Y:S01]  /*46b0*/  FFMA.FTZ R114, R49, R51, R114 ;  /* 0x0000003331727223 */ /* 0x000fe20000010072 */
[----:B------:R-:W-:Y:S01]  /*46c0*/  FADD.FTZ R116, R116, R51 ;  /* 0x0000003374747221 */ /* 0x000fe20000010000 */
[----:B------:R-:W-:Y:S01]  /*46d0*/  FFMA.FTZ R67, R48, R50, R67 ;  /* 0x0000003230437223 */ /* 0x000fe20000010043 */
[----:B------:R-:W-:Y:S01]  /*46e0*/  FADD.FTZ R65, R65, R50 ;  /* 0x0000003241417221 */ /* 0x000fe20000010000 */
[----:B------:R-:W2:Y:S01]  /*46f0*/  S2UR UR11, SR_CgaCtaId ;  /* 0x00000000000b79c3 */ /* 0x000ea20000008800 */
[----:B------:R-:W-:Y:S01]  /*4700*/  FFMA.FTZ R114, R45, R47, R114 ;  /* 0x0000002f2d727223 */ /* 0x000fe20000010072 */
[----:B------:R-:W-:Y:S01]  /*4710*/  FADD.FTZ R116, R116, R47 ;  /* 0x0000002f74747221 */ /* 0x000fe20000010000 */
        /* <DEDUP_REMOVED lines=9> */
[----:B0-----:R-:W-:Y:S01]  /*47b0*/  @!P0 FADD.FTZ R68, R68, R123 ;  /* 0x0000007b44448221 */ /* 0x001fe20000010000 */
[----:B------:R-:W-:Y:S01]  /*47c0*/  FADD.FTZ R65, R65, R38 ;  /* 0x0000002641417221 */ /* 0x000fe20000010000 */
[----:B------:R-:W-:Y:S01]  /*47d0*/  FFMA.FTZ R114, R33, R35, R114 ;  /* 0x0000002321727223 */ /* 0x000fe20000010072 */
[----:B------:R-:W-:Y:S01]  /*47e0*/  FADD.FTZ R116, R116, R35 ;  /* 0x0000002374747221 */ /* 0x000fe20000010000 */
[----:B-1----:R-:W-:Y:S01]  /*47f0*/  @!P0 FADD.FTZ R69, R69, R124 ;  /* 0x0000007c45458221 */ /* 0x002fe20000010000 */
[----:B------:R-:W0:Y:S01]  /*4800*/  SHFL.DOWN PT, R123, R68, 0x2, 0x1f ;  /* 0x08401f00447b7f89 */ /* 0x000e2200000e0000 */
[----:B------:R-:W-:Y:S01]  /*4810*/  ISETP.GT.AND P0, PT, R9, 0x1d, PT ;  /* 0x0000001d0900780c */ /* 0x000fe20003f04270 */
[----:B------:R-:W-:Y:S01]  /*4820*/  FFMA.FTZ R67, R32, R34, R67 ;  /* 0x0000002220437223 */ /* 0x000fe20000010043 */
[----:B------:R-:W-:Y:S01]  /*4830*/  FADD.FTZ R65, R65, R34 ;  /* 0x0000002241417221 */ /* 0x000fe20000010000 */
[----:B------:R-:W1:Y:S01]  /*4840*/  SHFL.DOWN PT, R124, R69, 0x2, 0x1f ;  /* 0x08401f00457c7f89 */ /* 0x000e6200000e0000 */
[----:B------:R-:W-:Y:S01]  /*4850*/  FFMA.FTZ R114, R29, R31, R114 ;  /* 0x0000001f1d727223 */ /* 0x000fe20000010072 */
[----:B------:R-:W-:Y:S01]  /*4860*/  FADD.FTZ R116, R116, R31 ;  /* 0x0000001f74747221 */ /* 0x000fe20000010000 */
[----:B------:R-:W-:Y:S01]  /*4870*/  FFMA.FTZ R67, R28, R30, R67 ;  /* 0x0000001e1c437223 */ /* 0x000fe20000010043 */
[----:B------:R-:W-:Y:S01]  /*4880*/  FADD.FTZ R65, R65, R30 ;  /* 0x0000001e41417221 */ /* 0x000fe20000010000 */
[----:B------:R-:W-:Y:S01]  /*4890*/  UMOV UR6, 0x400 ;  /* 0x0000040000067882 */ /* 0x000fe20000000000 */
[----:B------:R-:W-:Y:S01]  /*48a0*/  FFMA.FTZ R114, R25, R27, R114 ;  /* 0x0000001b19727223 */ /* 0x000fe20000010072 */
[----:B------:R-:W-:Y:S01]  /*48b0*/  UIADD3 UR5, UR6, 0xa0, URZ ;  /* 0x000000a006057890 */ /* 0x000fe2000fffe03f */
[----:B------:R-:W-:Y:S01]  /*48c0*/  FADD.FTZ R116, R116, R27 ;  /* 0x0000001b74747221 */ /* 0x000fe20000010000 */
[----:B------:R-:W-:Y:S01]  /*48d0*/  FFMA.FTZ R67, R24, R26, R67 ;  /* 0x0000001a18437223 */ /* 0x000fe20000010043 */
[----:B------:R-:W-:Y:S01]  /*48e0*/  FADD.FTZ R65, R65, R26 ;  /* 0x0000001a41417221 */ /* 0x000fe20000010000 */
[----:B--2---:R-:W-:Y:S01]  /*48f0*/  ULEA UR5, UR11, UR5, 0x18 ;  /* 0x000000050b057291 */ /* 0x004fe2000f8ec03f */
        /* <DEDUP_REMOVED lines=8> */
[----:B0-----:R-:W-:Y:S01]  /*4980*/  @!P0 FADD.FTZ R68, R68, R123 ;  /* 0x0000007b44448221 */ /* 0x001fe20000010000 */
[----:B------:R-:W-:Y:S01]  /*4990*/  LEA R109, R82, UR5, 0x4 ;  /* 0x00000005526d7c11 */ /* 0x000fe2000f8e20ff */
[----:B------:R-:W0:Y:S01]  /*49a0*/  LDC.64 R114, c[0x0][0x268] ;  /* 0x00009a00ff727b82 */ /* 0x000e220000000a00 */
[----:B------:R-:W-:Y:S01]  /*49b0*/  BSSY B0, `(.L_x_154) ;  /* 0x000003f000007945 */ /* 0x000fe20003800000 */
[----:B-1----:R-:W-:Y:S01]  /*49c0*/  @!P0 FADD.FTZ R69, R69, R124 ;  /* 0x0000007c45458221 */ /* 0x002fe20000010000 */
[----:B------:R-:W1:Y:S01]  /*49d0*/  SHFL.DOWN PT, R123, R68, 0x4, 0x1f ;  /* 0x08801f00447b7f89 */ /* 0x000e6200000e0000 */
[----:B------:R-:W-:-:S02]  /*49e0*/  ISETP.GT.AND P0, PT, R9, 0x1b, PT ;  /* 0x0000001b0900780c */ /* 0x000fc40003f04270 */
[----:B------:R-:W-:Y:S01]  /*49f0*/  LEA R108, R117, R82, 0x4 ;  /* 0x00000052756c7211 */ /* 0x000fe200078e20ff */
[----:B------:R-:W2:Y:S04]  /*4a00*/  SHFL.DOWN PT, R124, R69, 0x4, 0x1f ;  /* 0x08801f00457c7f89 */ /* 0x000ea800000e0000 */
[----:B------:R-:W-:Y:S06]  /*4a10*/  STS.128 [R109], R64 ;  /* 0x000000406d007388 */ /* 0x000fec0000000c00 */
[----:B-1----:R-:W-:Y:S01]  /*4a20*/  @!P0 FADD.FTZ R68, R68, R123 ;  /* 0x0000007b44448221 */ /* 0x002fe20000010000 */
[----:B--2---:R-:W-:-:S04]  /*4a30*/  @!P0 FADD.FTZ R69, R69, R124 ;  /* 0x0000007c45458221 */ /* 0x004fc80000010000 */
[----:B------:R-:W1:Y:S01]  /*4a40*/  SHFL.DOWN PT, R123, R68, 0x8, 0x1f ;  /* 0x09001f00447b7f89 */ /* 0x000e6200000e0000 */
[----:B------:R-:W-:-:S03]  /*4a50*/  ISETP.GT.AND P0, PT, R9, 0x17, PT ;  /* 0x000000170900780c */ /* 0x000fc60003f04270 */
[----:B------:R-:W2:Y:S10]  /*4a60*/  SHFL.DOWN PT, R124, R69, 0x8, 0x1f ;  /* 0x09001f00457c7f89 */ /* 0x000eb400000e0000 */
[----:B-1----:R-:W-:Y:S01]  /*4a70*/  @!P0 FADD.FTZ R68, R68, R123 ;  /* 0x0000007b44448221 */ /* 0x002fe20000010000 */
[----:B--2---:R-:W-:-:S04]  /*4a80*/  @!P0 FADD.FTZ R69, R69, R124 ;  /* 0x0000007c45458221 */ /* 0x004fc80000010000 */
[----:B------:R-:W1:Y:S01]  /*4a90*/  SHFL.DOWN PT, R123, R68, 0x10, 0x1f ;  /* 0x0a001f00447b7f89 */ /* 0x000e6200000e0000 */
[----:B------:R-:W-:-:S03]  /*4aa0*/  ISETP.GT.AND P0, PT, R9, 0xf, PT ;  /* 0x0000000f0900780c */ /* 0x000fc60003f04270 */
[----:B------:R-:W2:Y:S10]  /*4ab0*/  SHFL.DOWN PT, R124, R69, 0x10, 0x1f ;  /* 0x0a001f00457c7f89 */ /* 0x000eb400000e0000 */
[----:B-1----:R-:W-:Y:S01]  /*4ac0*/  @!P0 FADD.FTZ R68, R68, R123 ;  /* 0x0000007b44448221 */ /* 0x002fe20000010000 */
[----:B--2---:R-:W-:Y:S01]  /*4ad0*/  @!P0 FADD.FTZ R69, R69, R124 ;  /* 0x0000007c45458221 */ /* 0x004fe20000010000 */
[----:B------:R-:W-:-:S13]  /*4ae0*/  ISETP.NE.AND P0, PT, R9, RZ, PT ;  /* 0x000000ff0900720c */ /* 0x000fda0003f05270 */
[----:B------:R1:W-:Y:S01]  /*4af0*/  @!P0 STS.64 [R14+0x10], R68 ;  /* 0x000010440e008388 */ /* 0x0003e20000000a00 */
[----:B------:R-:W-:Y:S01]  /*4b00*/  BAR.SYNC.DEFER_BLOCKING 0x0 ;  /* 0x0000000000007b1d */ /* 0x000fe20000010000 */
[----:B------:R-:W-:-:S13]  /*4b10*/  ISETP.NE.AND P0, PT, R82, RZ, PT ;  /* 0x000000ff5200720c */ /* 0x000fda0003f05270 */
[----:B01----:R-:W-:Y:S05]  /*4b20*/  @P0 BRA `(.L_x_155) ;  /* 0x00000000009c0947 */ /* 0x003fea0003800000 */
[----:B------:R-:W-:-:S09]  /*4b30*/  ULEA UR5, UR11, UR6, 0x18 ;  /* 0x000000060b057291 */ /* 0x000fd2000f8ec03f */
[----:B------:R-:W0:Y:S04]  /*4b40*/  LDS.64 R44, [UR5+0x18] ;  /* 0x00001805ff2c7984 */ /* 0x000e280008000a00 */
[----:B------:R-:W1:Y:S04]  /*4b50*/  LDS.128 R24, [UR5+0x20] ;  /* 0x00002005ff187984 */ /* 0x000e680008000c00 */
[----:B------:R-:W2:Y:S04]  /*4b60*/  LDS.128 R28, [UR5+0x30] ;  /* 0x00003005ff1c7984 */ /* 0x000ea80008000c00 */
[----:B------:R-:W3:Y:S04]  /*4b70*/  LDS.128 R40, [UR5+0x40] ;  /* 0x00004005ff287984 */ /* 0x000ee80008000c00 */
[----:B------:R-:W4:Y:S04]  /*4b80*/  LDS.128 R36, [UR5+0x50] ;  /* 0x00005005ff247984 */ /* 0x000f280008000c00 */
[----:B------:R-:W5:Y:S01]  /*4b90*/  LDS.128 R32, [UR5+0x60] ;  /* 0x00006005ff207984 */ /* 0x000f620008000c00 */
        /* <DEDUP_REMOVED lines=11> */
[----:B------:R-:W-:-:S03]  /*4c50*/  FADD.FTZ R48, R48, R31 ;  /* 0x0000001f30307221 */ /* 0x000fc60000010000 */
[----:B---3--:R-:W-:Y:S01]  /*4c60*/  FADD.FTZ R49, R49, R40 ;  /* 0x0000002831317221 */ /* 0x008fe20000010000 */
[----:B------:R-:W-:-:S03]  /*4c70*/  FADD.FTZ R48, R48, R41 ;  /* 0x0000002930307221 */ /* 0x000fc60000010000 */
[----:B------:R-:W-:Y:S01]  /*4c80*/  FADD.FTZ R49, R49, R42 ;  /* 0x0000002a31317221 */ /* 0x000fe20000010000 */
[----:B------:R-:W-:-:S03]  /*4c90*/  FADD.FTZ R48, R48, R43 ;  /* 0x0000002b30307221 */ /* 0x000fc60000010000 */
        /* <DEDUP_REMOVED lines=15> */
[----:B------:R-:W-:-:S07]  /*4d90*/  FADD.FTZ R69, R48, R27 ;  /* 0x0000001b30457221 */ /* 0x000fce0000010000 */
.L_x_155:
[----:B------:R-:W-:Y:S05]  /*4da0*/  BSYNC B0 ;  /* 0x0000000000007941 */ /* 0x000fea0003800000 */
.L_x_154:
        /* <DEDUP_REMOVED lines=10> */
[----:B------:R-:W4:Y:S04]  /*4e50*/  LDS.128 R48, [R109+0x500] ;  /* 0x000500006d307984 */ /* 0x000f280000000c00 */
[----:B------:R-:W5:Y:S04]  /*4e60*/  LDS.128 R44, [R109+0x600] ;  /* 0x000600006d2c7984 */ /* 0x000f680000000c00 */
[----:B------:R-:W5:Y:S04]  /*4e70*/  LDS.128 R40, [R109+0x700] ;  /* 0x000700006d287984 */ /* 0x000f680000000c00 */
[----:B------:R-:W5:Y:S04]  /*4e80*/  LDS.128 R36, [R109+0x800] ;  /* 0x000800006d247984 */ /* 0x000f680000000c00 */
[----:B------:R-:W5:Y:S01]  /*4e90*/  LDS.128 R32, [R109+0x900] ;  /* 0x000900006d207984 */ /* 0x000f620000000c00 */
[----:B0-----:R-:W-:Y:S01]  /*4ea0*/  FADD.FTZ R61, R64, R28 ;  /* 0x0000001c403d7221 */ /* 0x001fe20000010000 */
[----:B------:R-:W-:Y:S01]  /*4eb0*/  FADD.FTZ R60, R65, R29 ;  /* 0x0000001d413c7221 */ /* 0x000fe20000010000 */
[----:B------:R-:W-:Y:S01]  /*4ec0*/  FADD.FTZ R63, R66, R30 ;  /* 0x0000001e423f7221 */ /* 0x000fe20000010000 */
[----:B------:R-:W-:Y:S01]  /*4ed0*/  FADD.FTZ R62, R67, R31 ;  /* 0x0000001f433e7221 */ /* 0x000fe20000010000 */
[----:B-1----:R-:W-:Y:S01]  /*4ee0*/  FADD.FTZ R61, R61, R56 ;  /* 0x000000383d3d7221 */ /* 0x002fe20000010000 */
[----:B------:R-:W0:Y:S01]  /*4ef0*/  LDS.128 R28, [R109+0xa00] ;  /* 0x000a00006d1c7984 */ /* 0x000e220000000c00 */
        /* <DEDUP_REMOVED lines=13> */
[----:B----4-:R-:W-:Y:S01]  /*4fd0*/  FADD.FTZ R61, R61, R48 ;  /* 0x000000303d3d7221 */ /* 0x010fe20000010000 */
[----:B------:R-:W3:Y:S01]  /*4fe0*/  LDS.128 R52, [R109+0xd00] ;  /* 0x000d00006d347984 */ /* 0x000ee20000000c00 */
[----:B------:R-:W-:Y:S01]  /*4ff0*/  FADD.FTZ R60, R60, R49 ;  /* 0x000000313c3c7221 */ /* 0x000fe20000010000 */
[----:B------:R-:W-:Y:S01]  /*5000*/  FADD.FTZ R63, R63, R50 ;  /* 0x000000323f3f7221 */ /* 0x000fe20000010000 */
[----:B------:R-:W-:Y:S01]  /*5010*/  FADD.FTZ R62, R62, R51 ;  /* 0x000000333e3e7221 */ /* 0x000fe20000010000 */
[----:B-----5:R-:W-:Y:S01]  /*5020*/  FADD.FTZ R61, R61, R44 ;  /* 0x0000002c3d3d7221 */ /* 0x020fe20000010000 */
[----:B------:R-:W4:Y:S01]  /*5030*/  LDS.128 R48, [R109+0xe00] ;  /* 0x000e00006d307984 */ /* 0x000f220000000c00 */
[----:B------:R-:W-:Y:S01]  /*5040*/  FADD.FTZ R60, R60, R45 ;  /* 0x0000002d3c3c7221 */ /* 0x000fe20000010000 */
[----:B------:R-:W-:Y:S01]  /*5050*/  FADD.FTZ R63, R63, R46 ;  /* 0x0000002e3f3f7221 */ /* 0x000fe20000010000 */
[----:B------:R-:W-:Y:S01]  /*5060*/  FADD.FTZ R62, R62, R47 ;  /* 0x0000002f3e3e7221 */ /* 0x000fe20000010000 */
[----:B------:R-:W-:Y:S01]  /*5070*/  FADD.FTZ R61, R61, R40 ;  /* 0x000000283d3d7221 */ /* 0x000fe20000010000 */
[----:B------:R-:W5:Y:S01]  /*5080*/  LDS.128 R44, [R109+0xf00] ;  /* 0x000f00006d2c7984 */ /* 0x000f620000000c00 */
        /* <DEDUP_REMOVED lines=13> */
[----:B------:R-:W-:Y:S01]  /*5160*/  LDS.128 R64, [R109+0x1400] ;  /* 0x001400006d407984 */ /* 0x000fe20000000c00 */
[----:B0-----:R-:W-:Y:S01]  /*5170*/  FADD.FTZ R61, R61, R28 ;  /* 0x0000001c3d3d7221 */ /* 0x001fe20000010000 */
[----:B------:R-:W-:Y:S01]  /*5180*/  FADD.FTZ R60, R60, R29 ;  /* 0x0000001d3c3c7221 */ /* 0x000fe20000010000 */
[----:B------:R-:W-:Y:S01]  /*5190*/  FADD.FTZ R63, R63, R30 ;  /* 0x0000001e3f3f7221 */ /* 0x000fe20000010000 */
[----:B------:R-:W0:Y:S01]  /*51a0*/  LDS.128 R32, [R109+0x1200] ;  /* 0x001200006d207984 */ /* 0x000e220000000c00 */
[----:B------:R-:W-:Y:S01]  /*51b0*/  FADD.FTZ R62, R62, R31 ;  /* 0x0000001f3e3e7221 */ /* 0x000fe20000010000 */
[----:B-1----:R-:W-:Y:S01]  /*51c0*/  FADD.FTZ R61, R61, R56 ;  /* 0x000000383d3d7221 */ /* 0x002fe20000010000 */
[----:B------:R-:W-:Y:S01]  /*51d0*/  FADD.FTZ R60, R60, R57 ;  /* 0x000000393c3c7221 */ /* 0x000fe20000010000 */
[----:B------:R-:W1:Y:S01]  /*51e0*/  LDS.128 R28, [R109+0x1300] ;  /* 0x001300006d1c7984 */ /* 0x000e620000000c00 */
[----:B------:R-:W-:Y:S01]  /*51f0*/  FADD.FTZ R63, R63, R58 ;  /* 0x0000003a3f3f7221 */ /* 0x000fe20000010000 */
[----:B------:R-:W-:Y:S01]  /*5200*/  FADD.FTZ R62, R62, R59 ;  /* 0x0000003b3e3e7221 */ /* 0x000fe20000010000 */
[----:B--2---:R-:W-:Y:S01]  /*5210*/  FADD.FTZ R61, R61, R24 ;  /* 0x000000183d3d7221 */ /* 0x004fe20000010000 */
[----:B------:R-:W-:Y:S01]  /*5220*/  FADD.FTZ R60, R60, R25 ;  /* 0x000000193c3c7221 */ /* 0x000fe20000010000 */
[----:B------:R-:W-:Y:S01]  /*5230*/  FADD.FTZ R63, R63, R26 ;  /* 0x0000001a3f3f7221 */ /* 0x000fe20000010000 */
[----:B------:R-:W-:Y:S01]  /*5240*/  FADD.FTZ R62, R62, R27 ;  /* 0x0000001b3e3e7221 */ /* 0x000fe20000010000 */
[----:B------:R-:W-:Y:S01]  /*5250*/  LDS.128 R56, [R109+0x1700] ;  /* 0x001700006d387984 */ /* 0x000fe20000000c00 */
[----:B---3--:R-:W-:Y:S01]  /*5260*/  FADD.FTZ R61, R61, R52 ;  /* 0x000000343d3d7221 */ /* 0x008fe20000010000 */
[----:B------:R-:W-:Y:S01]  /*5270*/  FADD.FTZ R60, R60, R53 ;  /* 0x000000353c3c7221 */ /* 0x000fe20000010000 */
[----:B------:R-:W-:Y:S01]  /*5280*/  FADD.FTZ R63, R63, R54 ;  /* 0x000000363f3f7221 */ /* 0x000fe20000010000 */
[----:B------:R-:W2:Y:S01]  /*5290*/  LDS.128 R24, [R109+0x1500] ;  /* 0x001500006d187984 */ /* 0x000ea20000000c00 */
[----:B------:R-:W-:Y:S01]  /*52a0*/  FADD.FTZ R52, R62, R55 ;  /* 0x000000373e347221 */ /* 0x000fe20000010000 */
[----:B----4-:R-:W-:Y:S01]  /*52b0*/  FADD.FTZ R53, R61, R48 ;  /* 0x000000303d357221 */ /* 0x010fe20000010000 */
[----:B------:R-:W-:Y:S01]  /*52c0*/  FADD.FTZ R48, R60, R49 ;  /* 0x000000313c307221 */ /* 0x000fe20000010000 */
[----:B------:R-:W-:Y:S01]  /*52d0*/  FADD.FTZ R49, R63, R50 ;  /* 0x000000323f317221 */ /* 0x000fe20000010000 */
[----:B------:R-:W-:Y:S01]  /*52e0*/  FADD.FTZ R52, R52, R51 ;  /* 0x0000003334347221 */ /* 0x000fe20000010000 */
[----:B------:R-:W3:Y:S01]  /*52f0*/  LDS.128 R60, [R109+0x1600] ;  /* 0x001600006d3c7984 */ /* 0x000ee20000000c00 */
[----:B-----5:R-:W-:Y:S01]  /*5300*/  FADD.FTZ R53, R53, R44 ;  /* 0x0000002c35357221 */ /* 0x020fe20000010000 */
[----:B------:R-:W-:Y:S01]  /*5310*/  FADD.FTZ R48, R48, R45 ;  /* 0x0000002d30307221 */ /* 0x000fe20000010000 */
[----:B------:R-:W-:Y:S01]  /*5320*/  FADD.FTZ R49, R49, R46 ;  /* 0x0000002e31317221 */ /* 0x000fe20000010000 */
[----:B------:R-:W-:Y:S01]  /*5330*/  FADD.FTZ R44, R52, R47 ;  /* 0x0000002f342c7221 */ /* 0x000fe20000010000 */
[----:B------:R-:W-:Y:S01]  /*5340*/  FADD.FTZ R45, R53, R40 ;  /* 0x00000028352d7221 */ /* 0x000fe20000010000 */
[----:B------:R-:W-:Y:S01]  /*5350*/  FADD.FTZ R40, R48, R41 ;  /* 0x0000002930287221 */ /* 0x000fe20000010000 */
[----:B------:R-:W4:Y:S01]  /*5360*/  LDS.128 R52, [R109+0x1800] ;  /* 0x001800006d347984 */ /* 0x000f220000000c00 */
[----:B------:R-:W-:Y:S01]  /*5370*/  FADD.FTZ R41, R49, R42 ;  /* 0x0000002a31297221 */ /* 0x000fe20000010000 */
[----:B------:R-:W-:Y:S01]  /*5380*/  FADD.FTZ R42, R44, R43 ;  /* 0x0000002b2c2a7221 */ /* 0x000fe20000010000 */
[----:B------:R-:W-:Y:S01]  /*5390*/  FADD.FTZ R43, R45, R36 ;  /* 0x000000242d2b7221 */ /* 0x000fe20000010000 */
[----:B------:R-:W5:Y:S01]  /*53a0*/  LDS.128 R48, [R109+0x1900] ;  /* 0x001900006d307984 */ /* 0x000f620000000c00 */
[----:B------:R-:W-:Y:S01]  /*53b0*/  FADD.FTZ R40, R40, R37 ;  /* 0x0000002528287221 */ /* 0x000fe20000010000 */
[----:B------:R-:W-:Y:S01]  /*53c0*/  FADD.FTZ R37, R41, R38 ;  /* 0x0000002629257221 */ /* 0x000fe20000010000 */
[----:B------:R-:W-:Y:S01]  /*53d0*/  FADD.FTZ R36, R42, R39 ;  /* 0x000000272a247221 */ /* 0x000fe20000010000 */
[----:B------:R-:W5:Y:S01]  /*53e0*/  LDS.128 R44, [R109+0x1a00] ;  /* 0x001a00006d2c7984 */ /* 0x000f620000000c00 */
        /* <DEDUP_REMOVED lines=10> */
[----:B------:R-:W-:Y:S01]  /*5490*/  FADD.FTZ R117, R117, R64 ;  /* 0x0000004075757221 */ /* 0x000fe20000010000 */
[----:B------:R-:W1:Y:S01]  /*54a0*/  LDS.128 R32, [R109+0x1d00] ;  /* 0x001d00006d207984 */ /* 0x000e620000000c00 */
        /* <DEDUP_REMOVED lines=11> */
[----:B------:R-:W-:Y:S01]  /*5560*/  FADD.FTZ R119, R119, R62 ;  /* 0x0000003e77777221 */ /* 0x000fe20000010000 */
[----:B------:R-:W-:Y:S01]  /*5570*/  FADD.FTZ R116, R116, R63 ;  /* 0x0000003f74747221 */ /* 0x000fe20000010000 */
[----:B------:R-:W-:Y:S01]  /*5580*/  FADD.FTZ R117, R117, R56 ;  /* 0x0000003875757221 */ /* 0x000fe20000010000 */
[----:B------:R-:W-:Y:S01]  /*5590*/  FADD.FTZ R24, R24, R57 ;  /* 0x0000003918187221 */ /* 0x000fe20000010000 */
[----:B------:R-:W-:Y:S01]  /*55a0*/  FADD.FTZ R119, R119, R58 ;  /* 0x0000003a77777221 */ /* 0x000fe20000010000 */
[----:B------:R-:W-:Y:S01]  /*55b0*/  FADD.FTZ R116, R116, R59 ;  /* 0x0000003b74747221 */ /* 0x000fe20000010000 */
[----:B----4-:R-:W-:Y:S01]  /*55c0*/  FADD.FTZ R117, R117, R52 ;  /* 0x0000003475757221 */ /* 0x010fe20000010000 */
[----:B------:R-:W-:Y:S01]  /*55d0*/  FADD.FTZ R24, R24, R53 ;  /* 0x0000003518187221 */ /* 0x000fe20000010000 */
[----:B------:R-:W-:Y:S01]  /*55e0*/  FADD.FTZ R119, R119, R54 ;  /* 0x0000003677777221 */ /* 0x000fe20000010000 */
[----:B------:R-:W-:Y:S01]  /*55f0*/  FADD.FTZ R116, R116, R55 ;  /* 0x0000003774747221 */ /* 0x000fe20000010000 */
[----:B-----5:R-:W-:Y:S01]  /*5600*/  FADD.FTZ R117, R117, R48 ;  /* 0x0000003075757221 */ /* 0x020fe20000010000 */
[----:B------:R-:W-:Y:S01]  /*5610*/  FADD.FTZ R24, R24, R49 ;  /* 0x0000003118187221 */ /* 0x000fe20000010000 */
[----:B------:R-:W-:Y:S01]  /*5620*/  FADD.FTZ R119, R119, R50 ;  /* 0x0000003277777221 */ /* 0x000fe20000010000 */
[----:B------:R-:W-:Y:S01]  /*5630*/  FADD.FTZ R116, R116, R51 ;  /* 0x0000003374747221 */ /* 0x000fe20000010000 */
[----:B------:R-:W-:Y:S01]  /*5640*/  FADD.FTZ R117, R117, R44 ;  /* 0x0000002c75757221 */ /* 0x000fe20000010000 */
        /* <DEDUP_REMOVED lines=22> */
[----:B------:R-:W-:-:S07]  /*57b0*/  FADD.FTZ R67, R116, R67 ;  /* 0x0000004374437221 */ /* 0x000fce0000010000 */
.L_x_157:
[----:B------:R-:W-:Y:S05]  /*57c0*/  BSYNC B0 ;  /* 0x0000000000007941 */ /* 0x000fea0003800000 */
.L_x_156:
[----:B------:R-:W-:Y:S01]  /*57d0*/  BSSY B0, `(.L_x_158) ;  /* 0x0000010000007945 */ /* 0x000fe20003800000 */
[----:B------:R-:W-:Y:S01]  /*57e0*/  PRMT R27, R105, 0x7632, R27 ;  /* 0x00007632691b7816 */ /* 0x000fe2000000001b */
[----:B------:R-:W-:Y:S01]  /*57f0*/  IMAD.WIDE R108, R108, 0x4, R114 ;  /* 0x000000046c6c7825 */ /* 0x000fe200078e0272 */
[----:B------:R-:W-:Y:S01]  /*5800*/  PRMT R26, R104, 0x7632, R26 ;  /* 0x00007632681a7816 */ /* 0x000fe2000000001a */
[----:B------:R-:W-:Y:S06]  /*5810*/  @P6 BRA `(.L_x_159) ;  /* 0x00000000002c6947 */ /* 0x000fec0003800000 */
[----:B------:R-:W0:Y:S01]  /*5820*/  LDC.64 R24, c[0x0][0x288] ;  /* 0x0000a200ff187b82 */ /* 0x000e220000000a00 */
[-C--:B------:R-:W-:Y:S01]  /*5830*/  LEA R32, P6, R11, R108.reuse, 0x2 ;  /* 0x0000006c0b207211 */ /* 0x080fe200078c10ff */
[----:B------:R1:W-:Y:S03]  /*5840*/  REDG.E.ADD.F32.FTZ.RN.STRONG.GPU desc[UR8][R108.64], R64 ;  /* 0x000000406c0079a6 */ /* 0x0003e6000c10f388 */
[----:B------:R-:W-:Y:S02]  /*5850*/  IADD3.X R33, R109, R15, RZ, P6, !PT ;  /* 0x0000000f6d217210 */ /* 0x000fe400037fe4ff */
[----:B------:R-:W-:-:S03]  /*5860*/  LEA R28, P6, R12, R108, 0x2 ;  /* 0x0000006c0c1c7211 */ /* 0x000fc600078c10ff */
[----:B------:R1:W-:Y:S01]  /*5870*/  REDG.E.ADD.F32.FTZ.RN.STRONG.GPU desc[UR8][R32.64], R65 ;  /* 0x00000041200079a6 */ /* 0x0003e2000c10f388 */
[----:B------:R-:W-:Y:S02]  /*5880*/  IADD3.X R29, R109, R16, RZ, P6, !PT ;  /* 0x000000106d1d7210 */ /* 0x000fe400037fe4ff */
[----:B0-----:R-:W-:-:S04]  /*5890*/  LEA R30, P6, R24, R108, 0x2 ;  /* 0x0000006c181e7211 */ /* 0x001fc800078c10ff */
[----:B------:R-:W-:-:S05]  /*58a0*/  LEA.HI.X R31, R24, R109, R25, 0x2, P6 ;  /* 0x0000006d181f7211 */ /* 0x000fca00030f1419 */
[----:B------:R1:W-:Y:S04]  /*58b0*/  REDG.E.ADD.F32.FTZ.RN.STRONG.GPU desc[UR8][R30.64], R66 ;  /* 0x000000421e0079a6 */ /* 0x0003e8000c10f388 */
[----:B------:R1:W-:Y:S02]  /*58c0*/  REDG.E.ADD.F32.FTZ.RN.STRONG.GPU desc[UR8][R28.64], R67 ;  /* 0x000000431c0079a6 */ /* 0x0003e4000c10f388 */
.L_x_159:
[----:B------:R-:W-:Y:S05]  /*58d0*/  BSYNC B0 ;  /* 0x0000000000007941 */ /* 0x000fea0003800000 */
.L_x_158:
[----:B------:R-:W-:Y:S02]  /*58e0*/  ISETP.GE.U32.AND P6, PT, R8, 0x2, PT ;  /* 0x000000020800780c */ /* 0x000fe40003fc6070 */
        /* <DEDUP_REMOVED lines=24> */
[----:B-1----:R-:W-:Y:S02]  /*5a70*/  PRMT R33, R77, 0x7632, R33 ;  /* 0x000076324d217816 */ /* 0x002fe40000000021 */
[----:B------:R-:W-:Y:S02]  /*5a80*/  PRMT R32, R74, 0x7632, R32 ;  /* 0x000076324a207816 */ /* 0x000fe40000000020 */
[----:B------:R-:W-:Y:S02]  /*5a90*/  PRMT R31, R72, 0x7632, R31 ;  /* 0x00007632481f7816 */ /* 0x000fe4000000001f */
[----:B------:R-:W-:Y:S02]  /*5aa0*/  PRMT R30, R71, 0x7632, R30 ;  /* 0x00007632471e7816 */ /* 0x000fe4000000001e */
[----:B------:R-:W-:-:S02]  /*5ab0*/  PRMT R29, R73, 0x7632, R29 ;  /* 0x00007632491d7816 */ /* 0x000fc4000000001d */
[----:B------:R-:W-:Y:S01]  /*5ac0*/  PRMT R28, R70, 0x7632, R28 ;  /* 0x00007632461c7816 */ /* 0x000fe2000000001c */
[----:B------:R-:W-:Y:S06]  /*5ad0*/  @!P6 BRA `(.L_x_160) ;  /* 0x0000001000a8e947 */ /* 0x000fec0003800000 */
[----:B------:R-:W0:Y:S01]  /*5ae0*/  LDC.64 R24, c[0x0][0x258] ;  /* 0x00009600ff187b82 */ /* 0x000e220000000a00 */
[----:B------:R-:W-:-:S05]  /*5af0*/  LOP3.LUT R59, R78, 0x1, RZ, 0xc0, !PT ;  /* 0x000000014e3b7812 */ /* 0x000fca00078ec0ff */
[----:B------:R-:W-:Y:S02]  /*5b00*/  IMAD R59, R59, R6, RZ ;  /* 0x000000063b3b7224 */ /* 0x000fe400078e02ff */
[----:B------:R-:W1:Y:S02]  /*5b10*/  LDC.64 R60, c[0x0][0x260] ;  /* 0x00009800ff3c7b82 */ /* 0x000e640000000a00 */
[C---:B------:R-:W-:Y:S01]  /*5b20*/  IMAD R58, R59.reuse, R8, RZ ;  /* 0x000000083b3a7224 */ /* 0x040fe200078e02ff */
[----:B------:R-:W-:-:S04]  /*5b30*/  IADD3 R59, R59, R17, RZ ;  /* 0x000000113b3b7210 */ /* 0x000fc80007ffe0ff */
[----:B------:R-:W-:Y:S01]  /*5b40*/  SHF.L.U32 R63, R58, 0x1, RZ ;  /* 0x000000013a3f7819 */ /* 0x000fe200000006ff */
[----:B0-----:R-:W-:-:S04]  /*5b50*/  IMAD.WIDE.U32 R24, R59, 0x4, R24 ;  /* 0x000000043b187825 */ /* 0x001fc800078e0018 */
[----:B-1----:R-:W-:Y:S01]  /*5b60*/  IMAD.WIDE R60, R63, 0x4, R60 ;  /* 0x000000043f3c7825 */ /* 0x002fe200078e023c */
[----:B------:R-:W-:Y:S06]  /*5b70*/  @P0 BRA `(.L_x_161) ;  /* 0x0000000000680947 */ /* 0x000fec0003800000 */
[----:B------:R-:W0:Y:S01]  /*5b80*/  S2R R9, SR_LANEID ;  /* 0x0000000000097919 */ /* 0x000e220000000000 */
[C---:B------:R-:W-:Y:S01]  /*5b90*/  LEA R58, P6, R80.reuse, R60, 0x3 ;  /* 0x0000003c503a7211 */ /* 0x040fe200078c18ff */
[----:B------:R-:W-:Y:S01]  /*5ba0*/  HFMA2.MMA R62, -RZ, RZ, 0, 5.9604644775390625e-08 ;  /* 0x00000001ff3e7435 */ /* 0x000fe200000001ff */
[----:B------:R-:W-:Y:S01]  /*5bb0*/  VOTEU.ANY UR5, UPT, PT ;  /* 0x0000000000057886 */ /* 0x000fe200038e0100 */
[----:B------:R-:W-:Y:S01]  /*5bc0*/  P2R R64, PR, RZ, 0x1 ;  /* 0x00000001ff407803 */ /* 0x000fe20000000000 */
[----:B------:R-:W-:Y:S01]  /*5bd0*/  UPOPC UR6, UR5 ;  /* 0x00000005000672bf */ /* 0x000fe20008000000 */
[----:B------:R-:W-:Y:S01]  /*5be0*/  LEA.HI.X R59, R80, R61, RZ, 0x3, P6 ;  /* 0x0000003d503b7211 */ /* 0x000fe200030f1cff */
[----:B------:R-:W-:Y:S01]  /*5bf0*/  UFLO.U32 UR5, UR5 ;  /* 0x00000005000572bd */ /* 0x000fe200080e0000 */
[----:B------:R-:W-:-:S03]  /*5c00*/  LOP3.LUT P6, RZ, R78, 0x2, RZ, 0xc0, !PT ;  /* 0x000000024eff7812 */ /* 0x000fc600078cc0ff */
[----:B------:R1:W-:Y:S01]  /*5c10*/  STG.E.64 desc[UR8][R58.64], R68 ;  /* 0x000000443a007986 */ /* 0x0003e2000c101b08 */
[----:B------:R-:W-:Y:S02]  /*5c20*/  SEL R65, R8, RZ, !P6 ;  /* 0x000000ff08417207 */ /* 0x000fe40007000000 */
[----:B------:R-:W-:Y:S02]  /*5c30*/  SEL R62, R62, 0xffffffff, !P6 ;  /* 0xffffffff3e3e7807 */ /* 0x000fe40007000000 */
[----:B------:R-:W-:-:S03]  /*5c40*/  ISETP.NE.AND P6, PT, R65, -0x1, PT ;  /* 0xffffffff4100780c */ /* 0x000fc60003fc5270 */
[----:B------:R-:W-:Y:S01]  /*5c50*/  IMAD R63, R62, UR6, RZ ;  /* 0x000000063e3f7c24 */ /* 0x000fe2000f8e02ff */
[----:B0-----:R-:W-:-:S13]  /*5c60*/  ISETP.EQ.U32.AND P0, PT, R9, UR5, PT ;  /* 0x0000000509007c0c */ /* 0x001fda000bf02070 */
[----:B------:R-:W-:Y:S06]  /*5c70*/  @P0 MEMBAR.ALL.GPU ;  /* 0x0000000000000992 */ /* 0x000fec000000a000 */
[----:B------:R-:W-:-:S00]  /*5c80*/  @P0 ERRBAR ;  /* 0x00000000000009ab */ /* 0x000fc00000000000 */
[----:B------:R-:W-:Y:S06]  /*5c90*/  @P0 CGAERRBAR ;  /* 0x00000000000005ab */ /* 0x000fec0000000000 */
[----:B------:R1:W-:Y:S01]  /*5ca0*/  @P0 REDG.E.ADD.S32.STRONG.GPU desc[UR8][R24.64], R63 ;  /* 0x0000003f1800098e */ /* 0x0003e2000c10e388 */
[----:B------:R-:W-:Y:S01]  /*5cb0*/  ISETP.NE.AND P0, PT, R64, RZ, PT ;  /* 0x000000ff4000720c */ /* 0x000fe20003f05270 */
[----:B------:R-:W-:-:S12]  /*5cc0*/  @!P6 BRA `(.L_x_161) ;  /* 0x000000000014e947 */ /* 0x000fd80003800000 */
.L_x_162:
[----:B-1----:R-:W2:Y:S04]  /*5cd0*/  LDG.E.STRONG.GPU R58, desc[UR8][R24.64] ;  /* 0x00000008183a7981 */ /* 0x002ea8000c1ef900 */
[----:B--2---:R-:W-:Y:S01]  /*5ce0*/  CCTL.IVALL ;  /* 0x00000000ff00798f */ /* 0x004fe20002000000 */
[----:B------:R-:W-:Y:S05]  /*5cf0*/  YIELD ;  /* 0x0000000000007946 */ /* 0x000fea0003800000 */
[----:B------:R-:W-:-:S13]  /*5d00*/  ISETP.NE.AND P6, PT, R58, R65, PT ;  /* 0x000000413a00720c */ /* 0x000fda0003fc5270 */
[----:B------:R-:W-:Y:S05]  /*5d10*/  @P6 BRA `(.L_x_162) ;  /* 0xfffffffc00ec6947 */ /* 0x000fea000383ffff */
.L_x_161:
        /* <DEDUP_REMOVED lines=8> */
[----:B------:R-:W-:Y:S01]  /*5da0*/  IADD3 R58, -R81, R8, RZ ;  /* 0x00000008513a7210 */ /* 0x000fe20007ffe1ff */
[----:B------:R-:W-:-:S03]  /*5db0*/  HFMA2.MMA R59, -RZ, RZ, 0, 0 ;  /* 0x00000000ff3b7435 */ /* 0x000fc600000001ff */
        /* <DEDUP_REMOVED lines=12> */
.L_x_166:
[----:B------:R-:W-:-:S13]  /*5e80*/  ISETP.EQ.OR P6, PT, R59, UR7, P0 ;  /* 0x000000073b007c0c */ /* 0x000fda00087c2670 */
[----:B------:R-:W-:-:S04]  /*5e90*/  @!P6 IMAD R63, R6, R59, R17 ;  /* 0x0000003b063fe224 */ /* 0x000fc800078e0211 */
[----:B------:R-:W-:-:S05]  /*5ea0*/  @!P6 IMAD.WIDE.U32 R62, R63, 0x8, R60 ;  /* 0x000000083f3ee825 */ /* 0x000fca00078e003c */
[----:B------:R-:W2:Y:S01]  /*5eb0*/  @!P6 LDG.E.64 R24, desc[UR8][R62.64] ;  /* 0x000000083e18e981 */ /* 0x000ea2000c1e1b00 */
[----:B------:R-:W-:Y:S01]  /*5ec0*/  IADD3 R65, R59, 0x1, RZ ;  /* 0x000000013b417810 */ /* 0x000fe20007ffe0ff */
[----:B--2---:R-:W-:Y:S01]  /*5ed0*/  @!P6 FADD.FTZ R68, R68, R24 ;  /* 0x000000184444e221 */ /* 0x004fe20000010000 */
[----:B------:R-:W-:Y:S02]  /*5ee0*/  @!P6 FADD.FTZ R69, R69, R25 ;  /* 0x000000194545e221 */ /* 0x000fe40000010000 */
[----:B------:R-:W-:-:S13]  /*5ef0*/  ISETP.EQ.OR P6, PT, R65, UR7, P0 ;  /* 0x0000000741007c0c */ /* 0x000fda00087c2670 */
[----:B------:R-:W-:-:S04]  /*5f00*/  @!P6 IMAD R65, R6, R65, R17 ;  /* 0x000000410641e224 */ /* 0x000fc800078e0211 */
[----:B------:R-:W-:-:S05]  /*5f10*/  @!P6 IMAD.WIDE.U32 R64, R65, 0x8, R60 ;  /* 0x000000084140e825 */ /* 0x000fca00078e003c */
[----:B------:R-:W2:Y:S02]  /*5f20*/  @!P6 LDG.E.64 R24, desc[UR8][R64.64] ;  /* 0x000000084018e981 */ /* 0x000ea4000c1e1b00 */
[----:B--2---:R-:W-:Y:S01]  /*5f30*/  @!P6 FADD.FTZ R68, R68, R24 ;  /* 0x000000184444e221 */ /* 0x004fe20000010000 */
[----:B------:R-:W-:Y:S01]  /*5f40*/  IADD3 R24, R59, 0x2, RZ ;  /* 0x000000023b187810 */ /* 0x000fe20007ffe0ff */
[----:B------:R-:W-:-:S03]  /*5f50*/  @!P6 FADD.FTZ R69, R69, R25 ;  /* 0x000000194545e221 */ /* 0x000fc60000010000 */
        /* <DEDUP_REMOVED lines=101> */
.L_x_165:
[----:B------:R-:W-:-:S13]  /*65b0*/  ISETP.GT.AND P6, PT, R58, 0x4, PT ;  /* 0x000000043a00780c */ /* 0x000fda0003fc4270 */
[----:B------:R-:W-:Y:S05]  /*65c0*/  @!P6 BRA `(.L_x_167) ;  /* 0x0000000000f4e947 */ /* 0x000fea0003800000 */
        /* <DEDUP_REMOVED lines=61> */
.L_x_167:
[----:B------:R-:W-:-:S04]  /*69a0*/  LOP3.LUT P6, RZ, R83, 0x1, RZ, 0xc0, !PT ;  /* 0x0000000153ff7812 */ /* 0x000fc800078cc0ff */
[----:B------:R-:W-:-:S13]  /*69b0*/  ISETP.NE.OR P6, PT, R58, RZ, P6 ;  /* 0x000000ff3a00720c */ /* 0x000fda00037c5670 */
[----:B------:R-:W-:Y:S05]  /*69c0*/  @!P6 BRA `(.L_x_163) ;  /* 0x00000000007ce947 */ /* 0x000fea0003800000 */
.L_x_164:
        /* <DEDUP_REMOVED lines=31> */
.L_x_163:
[----:B------:R-:W-:-:S13]  /*6bc0*/  ISETP.NE.AND P6, PT, R81, RZ, PT ;  /* 0x000000ff5100720c */ /* 0x000fda0003fc5270 */
[----:B------:R-:W-:Y:S05]  /*6bd0*/  @!P6 BRA `(.L_x_160) ;  /* 0x000000000068e947 */ /* 0x000fea0003800000 */
[----:B------:R-:W-:Y:S01]  /*6be0*/  ISETP.EQ.OR P6, PT, R59, UR7, P0 ;  /* 0x000000073b007c0c */ /* 0x000fe200087c2670 */
[----:B------:R-:W-:-:S12]  /*6bf0*/  BSSY B0, `(.L_x_168) ;  /* 0x0000007000007945 */ /* 0x000fd80003800000 */
[----:B------:R-:W-:Y:S05]  /*6c00*/  @P6 BRA `(.L_x_169) ;  /* 0x0000000000146947 */ /* 0x000fea0003800000 */
[----:B------:R-:W-:-:S04]  /*6c10*/  IMAD R25, R6, R59, R17 ;  /* 0x0000003b06197224 */ /* 0x000fc800078e0211 */
[----:B------:R-:W-:-:S06]  /*6c20*/  IMAD.WIDE.U32 R24, R25, 0x8, R60 ;  /* 0x0000000819187825 */ /* 0x000fcc00078e003c */
[----:B------:R-:W2:Y:S02]  /*6c30*/  LDG.E.64 R24, desc[UR8][R24.64] ;  /* 0x0000000818187981 */ /* 0x000ea4000c1e1b00 */
[----:B--2---:R-:W-:Y:S01]  /*6c40*/  FADD.FTZ R68, R68, R24 ;  /* 0x0000001844447221 */ /* 0x004fe20000010000 */
[----:B------:R-:W-:-:S07]  /*6c50*/  FADD.FTZ R69, R69, R25 ;  /* 0x0000001945457221 */ /* 0x000fce0000010000 */
.L_x_169:
[----:B------:R-:W-:Y:S05]  /*6c60*/  BSYNC B0 ;  /* 0x0000000000007941 */ /* 0x000fea0003800000 */
.L_x_168:
[----:B------:R-:W-:-:S13]  /*6c70*/  ISETP.NE.AND P6, PT, R81, 0x1, PT ;  /* 0x000000015100780c */ /* 0x000fda0003fc5270 */
[----:B------:R-:W-:Y:S05]  /*6c80*/  @!P6 BRA `(.L_x_160) ;  /* 0x00000000003ce947 */ /* 0x000fea0003800000 */
[----:B------:R-:W-:-:S04]  /*6c90*/  IADD3 R63, R59, 0x1, RZ ;  /* 0x000000013b3f7810 */ /* 0x000fc80007ffe0ff */
[----:B------:R-:W-:-:S13]  /*6ca0*/  ISETP.EQ.OR P6, PT, R63, UR7, P0 ;  /* 0x000000073f007c0c */ /* 0x000fda00087c2670 */
[----:B------:R-:W-:-:S04]  /*6cb0*/  @!P6 IMAD R63, R63, R6, R17 ;  /* 0x000000063f3fe224 */ /* 0x000fc800078e0211 */
[----:B------:R-:W-:-:S05]  /*6cc0*/  @!P6 IMAD.WIDE.U32 R62, R63, 0x8, R60 ;  /* 0x000000083f3ee825 */ /* 0x000fca00078e003c */
[----:B------:R-:W2:Y:S02]  /*6cd0*/  @!P6 LDG.E.64 R24, desc[UR8][R62.64] ;  /* 0x000000083e18e981 */ /* 0x000ea4000c1e1b00 */
[----:B--2---:R-:W-:Y:S01]  /*6ce0*/  @!P6 FADD.FTZ R69, R69, R25 ;  /* 0x000000194545e221 */ /* 0x004fe20000010000 */
[----:B------:R-:W-:Y:S01]  /*6cf0*/  IADD3 R25, R59, 0x2, RZ ;  /* 0x000000023b197810 */ /* 0x000fe20007ffe0ff */
[----:B------:R-:W-:-:S03]  /*6d00*/  @!P6 FADD.FTZ R68, R68, R24 ;  /* 0x000000184444e221 */ /* 0x000fc60000010000 */
[----:B------:R-:W-:-:S04]  /*6d10*/  ISETP.EQ.OR P6, PT, R25, UR7, P0 ;  /* 0x0000000719007c0c */ /* 0x000fc800087c2670 */
[----:B------:R-:W-:-:S13]  /*6d20*/  ISETP.EQ.OR P6, PT, R81, 0x2, P6 ;  /* 0x000000025100780c */ /* 0x000fda00037c2670 */
[----:B------:R-:W-:-:S04]  /*6d30*/  @!P6 IMAD R25, R25, R6, R17 ;  /* 0x000000061919e224 */ /* 0x000fc800078e0211 */
[----:B------:R-:W-:-:S06]  /*6d40*/  @!P6 IMAD.WIDE.U32 R24, R25, 0x8, R60 ;  /* 0x000000081918e825 */ /* 0x000fcc00078e003c */
[----:B------:R-:W2:Y:S02]  /*6d50*/  @!P6 LDG.E.64 R24, desc[UR8][R24.64] ;  /* 0x000000081818e981 */ /* 0x000ea4000c1e1b00 */
[----:B--2---:R-:W-:Y:S01]  /*6d60*/  @!P6 FADD.FTZ R68, R68, R24 ;  /* 0x000000184444e221 */ /* 0x004fe20000010000 */
[----:B------:R-:W-:-:S07]  /*6d70*/  @!P6 FADD.FTZ R69, R69, R25 ;  /* 0x000000194545e221 */ /* 0x000fce0000010000 */
.L_x_160:
[----:B------:R-:W0:Y:S01]  /*6d80*/  S2UR UR6, SR_CgaCtaId ;  /* 0x00000000000679c3 */ /* 0x000e220000008800 */
[----:B------:R-:W-:Y:S01]  /*6d90*/  UMOV UR5, 0x400 ;  /* 0x0000040000057882 */ /* 0x000fe20000000000 */
[----:B------:R-:W-:Y:S02]  /*6da0*/  ISETP.NE.AND P6, PT, RZ, UR10, PT ;  /* 0x0000000aff007c0c */ /* 0x000fe4000bfc5270 */
[----:B------:R-:W-:Y:S02]  /*6db0*/  SHF.L.U32 R105, R105, 0x10, RZ ;  /* 0x0000001069697819 */ /* 0x000fe400000006ff */
[----:B------:R-:W-:Y:S02]  /*6dc0*/  SHF.L.U32 R27, R27, 0x10, RZ ;  /* 0x000000101b1b7819 */ /* 0x000fe400000006ff */
[----:B-1----:R-:W1:Y:S01]  /*6dd0*/  LDC R58, c[0x0][0x2ac] ;  /* 0x0000ab00ff3a7b82 */ /* 0x002e620000000800 */
[----:B------:R-:W-:Y:S02]  /*6de0*/  SHF.L.U32 R63, R104, 0x10, RZ ;  /* 0x00000010683f7819 */ /* 0x000fe400000006ff */
[----:B------:R-:W-:Y:S01]  /*6df0*/  FADD.FTZ R64, -R18, R27 ;  /* 0x0000001b12407221 */ /* 0x000fe20000010100 */
[----:B------:R-:W-:-:S02]  /*6e00*/  SHF.L.U32 R62, R26, 0x10, RZ ;  /* 0x000000101a3e7819 */ /* 0x000fc400000006ff */
[----:B------:R-:W-:Y:S01]  /*6e10*/  SHF.L.U32 R61, R106, 0x10, RZ ;  /* 0x000000106a3d7819 */ /* 0x000fe200000006ff */
[----:B------:R-:W-:Y:S01]  /*6e20*/  FMUL.FTZ R64, R64, R107 ;  /* 0x0000006b40407220 */ /* 0x000fe20000410000 */
[----:B------:R-:W-:Y:S01]  /*6e30*/  SHF.L.U32 R57, R57, 0x10, RZ ;  /* 0x0000001039397819 */ /* 0x000fe200000006ff */
[----:B0-----:R-:W-:-:S09]  /*6e40*/  ULEA UR5, UR6, UR5, 0x18 ;  /* 0x0000000506057291 */ /* 0x001fd2000f8ec03f */
[----:B------:R-:W-:Y:S01]  /*6e50*/  @!P0 STS.64 [UR5+0x98], R68 ;  /* 0x00009844ff008988 */ /* 0x000fe20008000a05 */
[----:B------:R-:W-:Y:S06]  /*6e60*/  BAR.SYNC.DEFER_BLOCKING 0x0 ;  /* 0x0000000000007b1d */ /* 0x000fec0000010000 */
[----:B------:R-:W0:Y:S01]  /*6e70*/  LDS.64 R24, [UR5+0x98] ;  /* 0x00009805ff187984 */ /* 0x000e220008000a00 */
[----:B------:R-:W-:Y:S02]  /*6e80*/  ULDC UR5, c[0x0][0x2bc] ;  /* 0x0000af0000057ab9 */ /* 0x000fe40000000800 */
[----:B0-----:R-:W-:Y:S01]  /*6e90*/  FMUL.FTZ R59, R24, UR5 ;  /* 0x00000005183b7c20 */ /* 0x001fe20008410000 */
[----:B------:R-:W-:Y:S01]  /*6ea0*/  FADD.FTZ R24, -R18, R105 ;  /* 0x0000006912187221 */ /* 0x000fe20000010100 */
[----:B------:R-:W-:-:S03]  /*6eb0*/  FMUL.FTZ R60, R25, UR5 ;  /* 0x00000005193c7c20 */ /* 0x000fc60008410000 */
[----:B------:R-:W-:Y:S01]  /*6ec0*/  FMUL.FTZ R65, R24, R107 ;  /* 0x0000006b18417220 */ /* 0x000fe20000410000 */
[----:B-1----:R-:W-:Y:S06]  /*6ed0*/  @!P6 BRA `(.L_x_170) ;  /* 0x000000000048e947 */ /* 0x002fec0003800000 */
        /* <DEDUP_REMOVED lines=18> */
.L_x_170:
[----:B------:R-:W-:Y:S01]  /*7000*/  LOP3.LUT P0, RZ, R83, 0x80, RZ, 0xc0, !PT ;  /* 0x0000008053ff7812 */ /* 0x000fe2000780c0ff */
[----:B------:R-:W-:-:S12]  /*7010*/  BSSY B0, `(.L_x_171) ;  /* 0x0000014000007945 */ /* 0x000fd80003800000 */
[----:B------:R-:W-:Y:S05]  /*7020*/  @!P0 BRA `(.L_x_172) ;  /* 0x0000000000488947 */ /* 0x000fea0003800000 */
[----:B------:R-:W-:Y:S01]  /*7030*/  ULDC.64 UR12, c[0x0][0x288] ;  /* 0x0000a200000c7ab9 */ /* 0x000fe20000000a00 */
[----:B------:R-:W-:Y:S01]  /*7040*/  MOV R24, R110 ;  /* 0x0000006e00187202 */ /* 0x000fe20000000f00 */
[----:B------:R-:W-:Y:S01]  /*7050*/  IMAD R27, R3, UR12, RZ ;  /* 0x0000000c031b7c24 */ /* 0x000fe2000f8e02ff */
[----:B------:R-:W-:-:S03]  /*7060*/  MOV R25, R113 ;  /* 0x0000007100197202 */ /* 0x000fc60000000f00 */
[C---:B------:R-:W-:Y:S02]  /*7070*/  IMAD R27, R0.reuse, UR13, R27 ;  /* 0x0000000d001b7c24 */ /* 0x040fe4000f8e021b */
[----:B------:R-:W-:Y:S01]  /*7080*/  IMAD.WIDE.U32 R24, R0, UR12, R24 ;  /* 0x0000000c00187c25 */ /* 0x000fe2000f8e0018 */
[----:B------:R-:W-:-:S04]  /*7090*/  ULDC.64 UR12, c[0x0][0x210] ;  /* 0x00008400000c7ab9 */ /* 0x000fc80000000a00 */
[----:B------:R-:W-:Y:S01]  /*70a0*/  IADD3 R27, R25, R27, RZ ;  /* 0x0000001b191b7210 */ /* 0x000fe20007ffe0ff */
[----:B------:R-:W-:Y:S01]  /*70b0*/  FFMA.FTZ R25, R59, R64, R60 ;  /* 0x000000403b197223 */ /* 0x000fe2000001003c */
[----:B------:R-:W-:-:S03]  /*70c0*/  LEA R26, P0, R24, UR12, 0x1 ;  /* 0x0000000c181a7c11 */ /* 0x000fc6000f8008ff */
[----:B------:R-:W-:Y:S01]  /*70d0*/  FFMA.FTZ R62, R62, R21, -R25 ;  /* 0x000000153e3e7223 */ /* 0x000fe20000010819 */
[----:B------:R-:W-:Y:S01]  /*70e0*/  LEA.HI.X R27, R24, UR13, R27, 0x1, P0 ;  /* 0x0000000d181b7c11 */ /* 0x000fe200080f0c1b */
[----:B------:R-:W-:-:S04]  /*70f0*/  FFMA.FTZ R24, R59, R65, R60 ;  /* 0x000000413b187223 */ /* 0x000fc8000001003c */
[----:B------:R-:W-:-:S04]  /*7100*/  FFMA.FTZ R24, R63, R20, -R24 ;  /* 0x000000143f187223 */ /* 0x000fc80000010818 */
[-C--:B------:R-:W-:Y:S01]  /*7110*/  FMUL.FTZ R25, R24, R107.reuse ;  /* 0x0000006b18197220 */ /* 0x080fe20000410000 */
[----:B------:R-:W-:-:S05]  /*7120*/  FMUL.FTZ R24, R62, R107 ;  /* 0x0000006b3e187220 */ /* 0x000fca0000410000 */
[----:B------:R-:W-:-:S05]  /*7130*/  F2FP.BF16.F32.PACK_AB R25, R24, R25 ;  /* 0x000000191819723e */ /* 0x000fca00000010ff */
[----:B------:R0:W-:Y:S02]  /*7140*/  STG.E desc[UR8][R26.64], R25 ;  /* 0x000000191a007986 */ /* 0x0001e4000c101908 */
.L_x_172:
[----:B------:R-:W-:Y:S05]  /*7150*/  BSYNC B0 ;  /* 0x0000000000007941 */ /* 0x000fea0003800000 */
.L_x_171:
[----:B------:R-:W-:Y:S01]  /*7160*/  ISETP.NE.AND P6, PT, RZ, UR10, PT ;  /* 0x0000000aff007c0c */ /* 0x000fe2000bfc5270 */
[C---:B0-----:R-:W-:Y:S01]  /*7170*/  FADD.FTZ R26, -R18.reuse, R61 ;  /* 0x0000003d121a7221 */ /* 0x041fe20000010100 */
[----:B------:R-:W-:Y:S01]  /*7180*/  FADD.FTZ R24, -R18, R57 ;  /* 0x0000003912187221 */ /* 0x000fe20000010100 */
[----:B------:R-:W-:Y:S02]  /*7190*/  SHF.L.U32 R103, R103, 0x10, RZ ;  /* 0x0000001067677819 */ /* 0x000fe400000006ff */
[----:B------:R-:W-:Y:S01]  /*71a0*/  SHF.L.U32 R56, R56, 0x10, RZ ;  /* 0x0000001038387819 */ /* 0x000fe200000006ff */
[-C--:B------:R-:W-:Y:S01]  /*71b0*/  FMUL.FTZ R65, R26, R107.reuse ;  /* 0x0000006b1a417220 */ /* 0x080fe20000410000 */
[----:B------:R-:W-:Y:S01]  /*71c0*/  SHF.L.U32 R101, R101, 0x10, RZ ;  /* 0x0000001065657819 */ /* 0x000fe200000006ff */
[----:B------:R-:W-:Y:S01]  /*71d0*/  FMUL.FTZ R66, R24, R107 ;  /* 0x0000006b18427220 */ /* 0x000fe20000410000 */
        /* <DEDUP_REMOVED lines=20> */
.L_x_173:
[----:B------:R-:W-:Y:S04]  /*7320*/  BSSY B0, `(.L_x_174) ;  /* 0x0000014000007945 */ /* 0x000fe80003800000 */
        /* <DEDUP_REMOVED lines=19> */
.L_x_175:
[----:B------:R-:W-:Y:S05]  /*7460*/  BSYNC B0 ;  /* 0x0000000000007941 */ /* 0x000fea0003800000 */
.L_x_174:
[C---:B0-----:R-:W-:Y:S01]  /*7470*/  FADD.FTZ R26, -R18.reuse, R101 ;  /* 0x00000065121a7221 */ /* 0x041fe20000010100 */
[----:B------:R-:W-:Y:S01]  /*7480*/  FADD.FTZ R24, -R18, R55 ;  /* 0x0000003712187221 */ /* 0x000fe20000010100 */
[----:B------:R-:W-:Y:S02]  /*7490*/  SHF.L.U32 R57, R100, 0x10, RZ ;  /* 0x0000001064397819 */ /* 0x000fe400000006ff */
[----:B------:R-:W-:Y:S01]  /*74a0*/  SHF.L.U32 R54, R54, 0x10, RZ ;  /* 0x0000001036367819 */ /* 0x000fe200000006ff */
[-C--:B------:R-:W-:Y:S01]  /*74b0*/  FMUL.FTZ R67, R26, R107.reuse ;  /* 0x0000006b1a437220 */ /* 0x080fe20000410000 */
[----:B------:R-:W-:Y:S01]  /*74c0*/  SHF.L.U32 R55, R102, 0x10, RZ ;  /* 0x0000001066377819 */ /* 0x000fe200000006ff */
        /* <DEDUP_REMOVED lines=21> */
.L_x_176:
        /* <DEDUP_REMOVED lines=20> */
.L_x_178:
[----:B------:R-:W-:Y:S05]  /*7760*/  BSYNC B0 ;  /* 0x0000000000007941 */ /* 0x000fea0003800000 */
.L_x_177:
        /* <DEDUP_REMOVED lines=27> */
.L_x_179:
[----:B------:R-:W-:Y:S01]  /*7920*/  LOP3.LUT P0, RZ, R83, 0x40, RZ, 0xc0, !PT ;  /* 0x0000004053ff7812 */ /* 0x000fe2000780c0ff */
[----:B------:R-:W-:-:S12]  /*7930*/  BSSY B0, `(.L_x_180) ;  /* 0x0000016000007945 */ /* 0x000fd80003800000 */
[----:B------:R-:W-:Y:S05]  /*7940*/  @!P0 BRA `(.L_x_181) ;  /* 0x0000000000508947 */ /* 0x000fea0003800000 */
[----:B------:R-:W-:Y:S01]  /*7950*/  IADD3 R27, R0, 0x60, RZ ;  /* 0x00000060001b7810 */ /* 0x000fe20007ffe0ff */
[----:B------:R-:W-:Y:S01]  /*7960*/  ULDC.64 UR12, c[0x0][0x288] ;  /* 0x0000a200000c7ab9 */ /* 0x000fe20000000a00 */
[----:B------:R-:W-:Y:S02]  /*7970*/  MOV R24, R110 ;  /* 0x0000006e00187202 */ /* 0x000fe40000000f00 */
[----:B------:R-:W-:Y:S02]  /*7980*/  SHF.R.S32.HI R26, RZ, 0x1f, R27 ;  /* 0x0000001fff1a7819 */ /* 0x000fe4000001141b */
[----:B------:R-:W-:-:S03]  /*7990*/  MOV R25, R113 ;  /* 0x0000007100197202 */ /* 0x000fc60000000f00 */
[----:B------:R-:W-:Y:S02]  /*79a0*/  IMAD R26, R26, UR12, RZ ;  /* 0x0000000c1a1a7c24 */ /* 0x000fe4000f8e02ff */
[----:B------:R-:W-:-:S04]  /*79b0*/  IMAD.WIDE.U32 R24, R27, UR12, R24 ;  /* 0x0000000c1b187c25 */ /* 0x000fc8000f8e0018 */
[----:B------:R-:W-:Y:S01]  /*79c0*/  IMAD R27, R27, UR13, R26 ;  /* 0x0000000d1b1b7c24 */ /* 0x000fe2000f8e021a */
[----:B------:R-:W-:Y:S02]  /*79d0*/  ULDC.64 UR12, c[0x0][0x210] ;  /* 0x00008400000c7ab9 */ /* 0x000fe40000000a00 */
[----:B------:R-:W-:Y:S02]  /*79e0*/  LEA R26, P0, R24, UR12, 0x1 ;  /* 0x0000000c181a7c11 */ /* 0x000fe4000f8008ff */
[----:B------:R-:W-:Y:S01]  /*79f0*/  IADD3 R27, R25, R27, RZ ;  /* 0x0000001b191b7210 */ /* 0x000fe20007ffe0ff */
[----:B------:R-:W-:-:S03]  /*7a00*/  FFMA.FTZ R25, R59, R62, R60 ;  /* 0x0000003e3b197223 */ /* 0x000fc6000001003c */
[----:B------:R-:W-:Y:S01]  /*7a10*/  LEA.HI.X R27, R24, UR13, R27, 0x1, P0 ;  /* 0x0000000d181b7c11 */ /* 0x000fe200080f0c1b */
[----:B------:R-:W-:Y:S01]  /*7a20*/  FFMA.FTZ R24, R59, R61, R60 ;  /* 0x0000003d3b187223 */ /* 0x000fe2000001003c */
[----:B------:R-:W-:-:S03]  /*7a30*/  FFMA.FTZ R52, R52, R21, -R25 ;  /* 0x0000001534347223 */ /* 0x000fc60000010819 */
[----:B------:R-:W-:-:S04]  /*7a40*/  FFMA.FTZ R24, R99, R20, -R24 ;  /* 0x0000001463187223 */ /* 0x000fc80000010818 */
[-C--:B------:R-:W-:Y:S01]  /*7a50*/  FMUL.FTZ R25, R24, R107.reuse ;  /* 0x0000006b18197220 */ /* 0x080fe20000410000 */
[----:B------:R-:W-:-:S05]  /*7a60*/  FMUL.FTZ R24, R52, R107 ;  /* 0x0000006b34187220 */ /* 0x000fca0000410000 */
[----:B------:R-:W-:-:S05]  /*7a70*/  F2FP.BF16.F32.PACK_AB R25, R24, R25 ;  /* 0x000000191819723e */ /* 0x000fca00000010ff */
[----:B------:R0:W-:Y:S02]  /*7a80*/  STG.E desc[UR8][R26.64], R25 ;  /* 0x000000191a007986 */ /* 0x0001e4000c101908 */
.L_x_181:
[----:B------:R-:W-:Y:S05]  /*7a90*/  BSYNC B0 ;  /* 0x0000000000007941 */ /* 0x000fea0003800000 */
.L_x_180:
        /* <DEDUP_REMOVED lines=28> */
.L_x_182:
        /* <DEDUP_REMOVED lines=23> */
.L_x_184:
[----:B------:R-:W-:Y:S05]  /*7dd0*/  BSYNC B0 ;  /* 0x0000000000007941 */ /* 0x000fea0003800000 */
.L_x_183:
        /* <DEDUP_REMOVED lines=28> */
.L_x_185:
        /* <DEDUP_REMOVED lines=23> */
.L_x_187:
[----:B------:R-:W-:Y:S05]  /*8110*/  BSYNC B0 ;  /* 0x0000000000007941 */ /* 0x000fea0003800000 */
.L_x_186:
        /* <DEDUP_REMOVED lines=28> */
.L_x_188:
        /* <DEDUP_REMOVED lines=23> */
.L_x_190:
[----:B------:R-:W-:Y:S05]  /*8450*/  BSYNC B0 ;  /* 0x0000000000007941 */ /* 0x000fea0003800000 */
.L_x_189:
        /* <DEDUP_REMOVED lines=28> */
.L_x_191:
        /* <DEDUP_REMOVED lines=23> */
.L_x_193:
[----:B------:R-:W-:Y:S05]  /*8790*/  BSYNC B0 ;  /* 0x0000000000007941 */ /* 0x000fea0003800000 */
.L_x_192:
        /* <DEDUP_REMOVED lines=28> */
.L_x_194:
        /* <DEDUP_REMOVED lines=23> */
.L_x_196:
[----:B------:R-:W-:Y:S05]  /*8ad0*/  BSYNC B0 ;  /* 0x0000000000007941 */ /* 0x000fea0003800000 */
.L_x_195:
[----:B------:R-:W-:Y:S01]  /*8ae0*/  ISETP.NE.AND P6, PT, RZ, UR10, PT ;  /* 0x0000000aff007c0c */ /* 0x000fe2000bfc5270 */
[C---:B------:R-:W-:Y:S01]  /*8af0*/  FADD.FTZ R26, -R18.reuse, R53 ;  /* 0x00000035121a7221 */ /* 0x040fe20000010100 */
[----:B0-----:R-:W-:Y:S01]  /*8b00*/  FADD.FTZ R24, -R18, R49 ;  /* 0x0000003112187221 */ /* 0x001fe20000010100 */
[----:B------:R-:W-:Y:S02]  /*8b10*/  SHF.L.U32 R87, R87, 0x10, RZ ;  /* 0x0000001057577819 */ /* 0x000fe400000006ff */
[----:B------:R-:W-:Y:S01]  /*8b20*/  SHF.L.U32 R40, R40, 0x10, RZ ;  /* 0x0000001028287819 */ /* 0x000fe200000006ff */
[-C--:B------:R-:W-:Y:S01]  /*8b30*/  FMUL.FTZ R47, R26, R107.reuse ;  /* 0x0000006b1a2f7220 */ /* 0x080fe20000410000 */
[----:B------:R-:W-:Y:S01]  /*8b40*/  SHF.L.U32 R85, R85, 0x10, RZ ;  /* 0x0000001055557819 */ /* 0x000fe200000006ff */
[----:B------:R-:W-:-:S05]  /*8b50*/  FMUL.FTZ R46, R24, R107 ;  /* 0x0000006b182e7220 */ /* 0x000fca0000410000 */
        /* <DEDUP_REMOVED lines=19> */
.L_x_197:
[----:B------:R-:W-:Y:S04]  /*8c90*/  BSSY B0, `(.L_x_198) ;  /* 0x0000016000007945 */ /* 0x000fe80003800000 */
        /* <DEDUP_REMOVED lines=21> */
.L_x_199:
[----:B------:R-:W-:Y:S05]  /*8df0*/  BSYNC B0 ;  /* 0x0000000000007941 */ /* 0x000fea0003800000 */
.L_x_198:
[----:B------:R-:W-:Y:S01]  /*8e00*/  SHF.L.U32 R39, R39, 0x10, RZ ;  /* 0x0000001027277819 */ /* 0x000fe200000006ff */
[----:B------:R-:W-:Y:S01]  /*8e10*/  FADD.FTZ R26, -R18, R85 ;  /* 0x00000055121a7221 */ /* 0x000fe20000010100 */
[----:B------:R-:W-:Y:S02]  /*8e20*/  SHF.L.U32 R41, R84, 0x10, RZ ;  /* 0x0000001054297819 */ /* 0x000fe400000006ff */
[----:B------:R-:W-:Y:S01]  /*8e30*/  SHF.L.U32 R38, R38, 0x10, RZ ;  /* 0x0000001026267819 */ /* 0x000fe200000006ff */
[----:B0-----:R-:W-:Y:S01]  /*8e40*/  FADD.FTZ R24, -R18, R39 ;  /* 0x0000002712187221 */ /* 0x001fe20000010100 */
[----:B------:R-:W-:Y:S01]  /*8e50*/  SHF.L.U32 R49, R86, 0x10, RZ ;  /* 0x0000001056317819 */ /* 0x000fe200000006ff */
[-C--:B------:R-:W-:Y:S01]  /*8e60*/  FMUL.FTZ R47, R26, R107.reuse ;  /* 0x0000006b1a2f7220 */ /* 0x080fe20000410000 */
[----:B------:R-:W-:Y:S01]  /*8e70*/  SHF.L.U32 R45, R37, 0x10, RZ ;  /* 0x00000010252d7819 */ /* 0x000fe200000006ff */
[----:B------:R-:W-:Y:S01]  /*8e80*/  FMUL.FTZ R44, R24, R107 ;  /* 0x0000006b182c7220 */ /* 0x000fe20000410000 */
[----:B------:R-:W-:Y:S01]  /*8e90*/  SHF.R.U32.HI R51, RZ, 0x4, R82 ;  /* 0x00000004ff337819 */ /* 0x000fe20000011652 */
        /* <DEDUP_REMOVED lines=19> */
.L_x_200:
        /* <DEDUP_REMOVED lines=22> */
.L_x_202:
[----:B------:R-:W-:Y:S05]  /*9130*/  BSYNC B0 ;  /* 0x0000000000007941 */ /* 0x000fea0003800000 */
.L_x_201:
[C---:B------:R-:W-:Y:S01]  /*9140*/  FADD.FTZ R26, -R18.reuse, R49 ;  /* 0x00000031121a7221 */ /* 0x040fe20000010100 */
[----:B0-----:R-:W-:Y:S01]  /*9150*/  FADD.FTZ R24, -R18, R45 ;  /* 0x0000002d12187221 */ /* 0x001fe20000010100 */
[----:B------:R-:W-:Y:S01]  /*9160*/  IMAD R58, R58, UR7, R51 ;  /* 0x000000073a3a7c24 */ /* 0x000fe2000f8e0233 */
        /* <DEDUP_REMOVED lines=24> */
.L_x_203:
        /* <DEDUP_REMOVED lines=17> */
[----:B------:R-:W-:Y:S01]  /*9400*/  FFMA.FTZ R26, R19, R20, -R26 ;  /* 0x00000014131a7223 */ /* 0x000fe2000001081a */
[----:B------:R-:W-:-:S03]  /*9410*/  FMUL.FTZ R19, R36, R107 ;  /* 0x0000006b24137220 */ /* 0x000fc60000410000 */
[----:B------:R-:W-:-:S05]  /*9420*/  FMUL.FTZ R26, R26, R107 ;  /* 0x0000006b1a1a7220 */ /* 0x000fca0000410000 */
[----:B------:R-:W-:-:S05]  /*9430*/  F2FP.BF16.F32.PACK_AB R19, R19, R26 ;  /* 0x0000001a1313723e */ /* 0x000fca00000010ff */
[----:B------:R0:W-:Y:S02]  /*9440*/  STG.E desc[UR8][R24.64], R19 ;  /* 0x0000001318007986 */ /* 0x0001e4000c101908 */
.L_x_205:
[----:B------:R-:W-:Y:S05]  /*9450*/  BSYNC B0 ;  /* 0x0000000000007941 */ /* 0x000fea0003800000 */
.L_x_204:
[----:B------:R-:W-:Y:S01]  /*9460*/  SHF.L.U32 R35, R35, 0x10, RZ ;  /* 0x0000001023237819 */ /* 0x000fe200000006ff */
[----:B------:R-:W-:Y:S01]  /*9470*/  FADD.FTZ R26, -R18, R45 ;  /* 0x0000002d121a7221 */ /* 0x000fe20000010100 */
[----:B------:R-:W-:Y:S01]  /*9480*/  IADD3 R40, R58, 0x180, RZ ;  /* 0x000001803a287810 */ /* 0x000fe20007ffe0ff */
[----:B------:R-:W-:Y:S01]  /*9490*/  ULDC.64 UR12, c[0x0][0x290] ;  /* 0x0000a400000c7ab9 */ /* 0x000fe20000000a00 */
[----:B------:R-:W-:Y:S01]  /*94a0*/  SHF.L.U32 R75, R75, 0x10, RZ ;  /* 0x000000104b4b7819 */ /* 0x000fe200000006ff */
[----:B0-----:R-:W-:Y:S01]  /*94b0*/  FADD.FTZ R24, -R18, R35 ;  /* 0x0000002312187221 */ /* 0x001fe20000010100 */
[----:B------:R-:W-:Y:S01]  /*94c0*/  SHF.L.U32 R34, R34, 0x10, RZ ;  /* 0x0000001022227819 */ /* 0x000fe200000006ff */
[-C--:B------:R-:W-:Y:S01]  /*94d0*/  FMUL.FTZ R39, R26, R107.reuse ;  /* 0x0000006b1a277220 */ /* 0x080fe20000410000 */
[----:B------:R-:W-:Y:S01]  /*94e0*/  SHF.R.S32.HI R41, RZ, 0x1f, R40 ;  /* 0x0000001fff297819 */ /* 0x000fe20000011428 */
        /* <DEDUP_REMOVED lines=20> */
.L_x_206:
[----:B------:R-:W-:Y:S01]  /*9630*/  ISETP.GE.U32.AND P0, PT, R40, UR12, PT ;  /* 0x0000000c28007c0c */ /* 0x000fe2000bf06070 */
[----:B------:R-:W-:Y:S01]  /*9640*/  BSSY B0, `(.L_x_207) ;  /* 0x000001a000007945 */ /* 0x000fe20003800000 */
[----:B------:R-:W-:Y:S02]  /*9650*/  SHF.L.U32 R77, R77, 0x10, RZ ;  /* 0x000000104d4d7819 */ /* 0x000fe400000006ff */
[----:B------:R-:W-:Y:S02]  /*9660*/  ISETP.GE.AND.EX P0, PT, R41, UR13, PT, P0 ;  /* 0x0000000d29007c0c */ /* 0x000fe4000bf06300 */
[----:B------:R-:W-:Y:S02]  /*9670*/  SHF.L.U32 R33, R33, 0x10, RZ ;  /* 0x0000001021217819 */ /* 0x000fe400000006ff */
[----:B------:R-:W-:-:S13]  /*9680*/  ISETP.LT.U32.AND P0, PT, R82, 0x200, !P0 ;  /* 0x000002005200780c */ /* 0x000fda0004701070 */
        /* <DEDUP_REMOVED lines=11> */
[----:B------:R-:W-:-:S04]  /*9740*/  IADD3 R19, R27, R19, RZ ;  /* 0x000000131b137210 */ /* 0x000fc80007ffe0ff */
[----:B------:R-:W-:Y:S01]  /*9750*/  LEA.HI.X R25, R26, UR15, R19, 0x1, P0 ;  /* 0x0000000f1a197c11 */ /* 0x000fe200080f0c13 */
[C-C-:B------:R-:W-:Y:S01]  /*9760*/  FFMA.FTZ R26, R59.reuse, R39, R60.reuse ;  /* 0x000000273b1a7223 */ /* 0x140fe2000001003c */
[----:B------:R-:W-:-:S03]  /*9770*/  FFMA.FTZ R19, R59, R38, R60 ;  /* 0x000000263b137223 */ /* 0x000fc6000001003c */
[----:B------:R-:W-:Y:S01]  /*9780*/  FFMA.FTZ R26, R75, R20, -R26 ;  /* 0x000000144b1a7223 */ /* 0x000fe2000001081a */
[----:B------:R-:W-:-:S03]  /*9790*/  FFMA.FTZ R34, R34, R21, -R19 ;  /* 0x0000001522227223 */ /* 0x000fc60000010813 */
[-C--:B------:R-:W-:Y:S01]  /*97a0*/  FMUL.FTZ R26, R26, R107.reuse ;  /* 0x0000006b1a1a7220 */ /* 0x080fe20000410000 */
[----:B------:R-:W-:-:S05]  /*97b0*/  FMUL.FTZ R19, R34, R107 ;  /* 0x0000006b22137220 */ /* 0x000fca0000410000 */
[----:B------:R-:W-:-:S05]  /*97c0*/  F2FP.BF16.F32.PACK_AB R19, R19, R26 ;  /* 0x0000001a1313723e */ /* 0x000fca00000010ff */
[----:B------:R0:W-:Y:S02]  /*97d0*/  STG.E desc[UR8][R24.64], R19 ;  /* 0x0000001318007986 */ /* 0x0001e4000c101908 */
.L_x_208:
[----:B------:R-:W-:Y:S05]  /*97e0*/  BSYNC B0 ;  /* 0x0000000000007941 */ /* 0x000fea0003800000 */
.L_x_207:
[----:B------:R-:W-:Y:S01]  /*97f0*/  FADD.FTZ R26, -R18, R77 ;  /* 0x0000004d121a7221 */ /* 0x000fe20000010100 */
[----:B------:R-:W-:Y:S01]  /*9800*/  IADD3 R40, R58, 0x1a0, RZ ;  /* 0x000001a03a287810 */ /* 0x000fe20007ffe0ff */
[----:B0-----:R-:W-:Y:S01]  /*9810*/  FADD.FTZ R24, -R18, R33 ;  /* 0x0000002112187221 */ /* 0x001fe20000010100 */
[----:B------:R-:W-:Y:S01]  /*9820*/  SHF.L.U32 R19, R74, 0x10, RZ ;  /* 0x000000104a137819 */ /* 0x000fe200000006ff */
[-C--:B------:R-:W-:Y:S01]  /*9830*/  FMUL.FTZ R39, R26, R107.reuse ;  /* 0x0000006b1a277220 */ /* 0x080fe20000410000 */
[----:B------:R-:W-:Y:S01]  /*9840*/  SHF.L.U32 R32, R32, 0x10, RZ ;  /* 0x0000001020207819 */ /* 0x000fe200000006ff */
[----:B------:R-:W-:Y:S01]  /*9850*/  FMUL.FTZ R38, R24, R107 ;  /* 0x0000006b18267220 */ /* 0x000fe20000410000 */
[----:B------:R-:W-:Y:S01]  /*9860*/  SHF.R.S32.HI R41, RZ, 0x1f, R40 ;  /* 0x0000001fff297819 */ /* 0x000fe20000011428 */
        /* <DEDUP_REMOVED lines=19> */
.L_x_209:
        /* <DEDUP_REMOVED lines=27> */
.L_x_211:
[----:B------:R-:W-:Y:S05]  /*9b50*/  BSYNC B0 ;  /* 0x0000000000007941 */ /* 0x000fea0003800000 */
.L_x_210:
        /* <DEDUP_REMOVED lines=27> */
.L_x_212:
[----:B------:R-:W-:Y:S01]  /*9d10*/  ISETP.GE.U32.AND P0, PT, R36, UR12, PT ;  /* 0x0000000c24007c0c */ /* 0x000fe2000bf06070 */
[----:B------:R-:W-:Y:S01]  /*9d20*/  BSSY B0, `(.L_x_213) ;  /* 0x000001c000007945 */ /* 0x000fe20003800000 */
[----:B------:R-:W-:Y:S02]  /*9d30*/  SHF.L.U32 R73, R73, 0x10, RZ ;  /* 0x0000001049497819 */ /* 0x000fe400000006ff */
[----:B------:R-:W-:Y:S02]  /*9d40*/  ISETP.GE.AND.EX P0, PT, R37, UR13, PT, P0 ;  /* 0x0000000d25007c0c */ /* 0x000fe4000bf06300 */
[----:B------:R-:W-:Y:S01]  /*9d50*/  SHF.L.U32 R29, R29, 0x10, RZ ;  /* 0x000000101d1d7819 */ /* 0x000fe200000006ff */
[----:B------:R-:W-:Y:S01]  /*9d60*/  FADD.FTZ R32, -R18, R73 ;  /* 0x0000004912207221 */ /* 0x000fe20000010100 */
[----:B------:R-:W-:-:S03]  /*9d70*/  ISETP.LT.U32.AND P0, PT, R82, 0x200, !P0 ;  /* 0x000002005200780c */ /* 0x000fc60004701070 */
[----:B------:R-:W-:-:S10]  /*9d80*/  FADD.FTZ R26, -R18, R29 ;  /* 0x0000001d121a7221 */ /* 0x000fd40000010100 */
        /* <DEDUP_REMOVED lines=21> */
.L_x_214:
[----:B------:R-:W-:Y:S05]  /*9ee0*/  BSYNC B0 ;  /* 0x0000000000007941 */ /* 0x000fea0003800000 */
.L_x_213:
[----:B------:R-:W-:Y:S01]  /*9ef0*/  IADD3 R58, R58, 0x1e0, RZ ;  /* 0x000001e03a3a7810 */ /* 0x000fe20007ffe0ff */
[-C--:B------:R-:W-:Y:S01]  /*9f00*/  FMUL.FTZ R31, R32, R107.reuse ;  /* 0x0000006b201f7220 */ /* 0x080fe20000410000 */
[----:B0-----:R-:W-:Y:S01]  /*9f10*/  SHF.L.U32 R25, R70, 0x10, RZ ;  /* 0x0000001046197819 */ /* 0x001fe200000006ff */
[----:B------:R-:W-:Y:S01]  /*9f20*/  FMUL.FTZ R32, R26, R107 ;  /* 0x0000006b1a207220 */ /* 0x000fe20000410000 */
[----:B------:R-:W-:Y:S02]  /*9f30*/  SHF.L.U32 R28, R28, 0x10, RZ ;  /* 0x000000101c1c7819 */ /* 0x000fe400000006ff */
        /* <DEDUP_REMOVED lines=20> */
.L_x_215:
[----:B------:R-:W-:Y:S01]  /*a080*/  ISETP.GE.U32.AND P0, PT, R58, UR12, PT ;  /* 0x0000000c3a007c0c */ /* 0x000fe2000bf06070 */
[----:B------:R-:W-:Y:S03]  /*a090*/  BSSY B0, `(.L_x_216) ;  /* 0x0000016000007945 */ /* 0x000fe60003800000 */
[----:B------:R-:W-:-:S04]  /*a0a0*/  ISETP.GE.AND.EX P0, PT, R33, UR13, PT, P0 ;  /* 0x0000000d21007c0c */ /* 0x000fc8000bf06300 */
[----:B------:R-:W-:-:S13]  /*a0b0*/  ISETP.LT.U32.AND P0, PT, R82, 0x200, !P0 ;  /* 0x000002005200780c */ /* 0x000fda0004701070 */
[----:B------:R-:W-:Y:S05]  /*a0c0*/  @!P0 BRA `(.L_x_217) ;  /* 0x0000000000488947 */ /* 0x000fea0003800000 */
[----:B------:R-:W-:Y:S01]  /*a0d0*/  SHF.R.S32.HI R18, RZ, 0x1f, R13 ;  /* 0x0000001fff127819 */ /* 0x000fe2000001140d */
[----:B------:R-:W-:Y:S01]  /*a0e0*/  ULDC.64 UR12, c[0x0][0x288] ;  /* 0x0000a200000c7ab9 */ /* 0x000fe20000000a00 */
[----:B------:R-:W-:Y:S01]  /*a0f0*/  MOV R111, R113 ;  /* 0x00000071006f7202 */ /* 0x000fe20000000f00 */
[C-C-:B------:R-:W-:Y:S01]  /*a100*/  FFMA.FTZ R22, R59.reuse, R31, R60.reuse ;  /* 0x0000001f3b167223 */ /* 0x140fe2000001003c */
[----:B------:R-:W-:Y:S01]  /*a110*/  FFMA.FTZ R59, R59, R32, R60 ;  /* 0x000000203b3b7223 */ /* 0x000fe2000001003c */
[----:B------:R-:W-:Y:S02]  /*a120*/  IMAD R18, R18, UR12, RZ ;  /* 0x0000000c12127c24 */ /* 0x000fe4000f8e02ff */
[----:B------:R-:W-:-:S04]  /*a130*/  IMAD.WIDE.U32 R110, R13, UR12, R110 ;  /* 0x0000000c0d6e7c25 */ /* 0x000fc8000f8e006e */
[----:B------:R-:W-:Y:S01]  /*a140*/  FFMA.FTZ R22, R25, R20, -R22 ;  /* 0x0000001419167223 */ /* 0x000fe20000010816 */
[----:B------:R-:W-:Y:S01]  /*a150*/  FFMA.FTZ R28, R28, R21, -R59 ;  /* 0x000000151c1c7223 */ /* 0x000fe2000001083b */
[----:B------:R-:W-:Y:S01]  /*a160*/  IMAD R19, R13, UR13, R18 ;  /* 0x0000000d0d137c24 */ /* 0x000fe2000f8e0212 */
[----:B------:R-:W-:Y:S01]  /*a170*/  ULDC.64 UR12, c[0x0][0x210] ;  /* 0x00008400000c7ab9 */ /* 0x000fe20000000a00 */
[-C--:B------:R-:W-:Y:S01]  /*a180*/  FMUL.FTZ R21, R22, R107.reuse ;  /* 0x0000006b16157220 */ /* 0x080fe20000410000 */
[----:B------:R-:W-:Y:S01]  /*a190*/  FMUL.FTZ R28, R28, R107 ;  /* 0x0000006b1c1c7220 */ /* 0x000fe20000410000 */
[----:B------:R-:W-:Y:S02]  /*a1a0*/  LEA R18, P0, R110, UR12, 0x1 ;  /* 0x0000000c6e127c11 */ /* 0x000fe4000f8008ff */
[----:B------:R-:W-:Y:S02]  /*a1b0*/  IADD3 R19, R111, R19, RZ ;  /* 0x000000136f137210 */ /* 0x000fe40007ffe0ff */
[----:B------:R-:W-:-:S02]  /*a1c0*/  F2FP.BF16.F32.PACK_AB R21, R28, R21 ;  /* 0x000000151c15723e */ /* 0x000fc400000010ff */
[----:B------:R-:W-:-:S05]  /*a1d0*/  LEA.HI.X R19, R110, UR13, R19, 0x1, P0 ;  /* 0x0000000d6e137c11 */ /* 0x000fca00080f0c13 */
[----:B------:R0:W-:Y:S02]  /*a1e0*/  STG.E desc[UR8][R18.64], R21 ;  /* 0x0000001512007986 */ /* 0x0001e4000c101908 */
.L_x_217:
[----:B------:R-:W-:Y:S05]  /*a1f0*/  BSYNC B0 ;  /* 0x0000000000007941 */ /* 0x000fea0003800000 */
.L_x_216:
[----:B------:R-:W-:Y:S02]  /*a200*/  IADD3 R79, R6, R79, RZ ;  /* 0x0000004f064f7210 */ /* 0x000fe40007ffe0ff */
[----:B------:R-:W-:Y:S02]  /*a210*/  IADD3 R78, R78, 0x1, RZ ;  /* 0x000000014e4e7810 */ /* 0x000fe40007ffe0ff */
[----:B------:R-:W-:-:S13]  /*a220*/  ISETP.GE.AND P0, PT, R79, UR4, PT ;  /* 0x000000044f007c0c */ /* 0x000fda000bf06270 */
[----:B------:R-:W-:Y:S05]  /*a230*/  @!P0 BRA `(.L_x_218) ;  /* 0xffffff6400208947 */ /* 0x000fea000383ffff */
.L_x_135:
[----:B------:R-:W1:Y:S01]  /*a240*/  LDC R6, c[0x0][0xc] ;  /* 0x00000300ff067b82 */ /* 0x000e620000000800 */
[----:B------:R-:W-:Y:S01]  /*a250*/  ISETP.NE.AND P2, PT, R82, RZ, PT ;  /* 0x000000ff5200720c */ /* 0x000fe20003f45270 */
[----:B------:R-:W-:Y:S06]  /*a260*/  BSSY B0, `(.L_x_219) ;  /* 0x0000015000007945 */ /* 0x000fec0003800000 */
[----:B------:R-:W2:Y:S08]  /*a270*/  LDC R7, c[0x0][0x10] ;  /* 0x00000400ff077b82 */ /* 0x000eb00000000800 */
[----:B------:R-:W3:Y:S01]  /*a280*/  LDC.64 R2, c[0x0][0x258] ;  /* 0x00009600ff027b82 */ /* 0x000ee20000000a00 */
[----:B-1----:R-:W-:-:S02]  /*a290*/  IADD3 R0, R6, -0x1, RZ ;  /* 0xffffffff06007810 */ /* 0x002fc40007ffe0ff */
[----:B------:R-:W-:Y:S02]  /*a2a0*/  ISETP.NE.AND P1, PT, R6, 0x1, PT ;  /* 0x000000010600780c */ /* 0x000fe40003f25270 */
[----:B------:R-:W-:Y:S02]  /*a2b0*/  ISETP.NE.AND P0, PT, R0, UR7, PT ;  /* 0x0000000700007c0c */ /* 0x000fe4000bf05270 */
[C---:B--2---:R-:W-:Y:S02]  /*a2c0*/  SHF.L.U32 R0, R7.reuse, 0x1, RZ ;  /* 0x0000000107007819 */ /* 0x044fe400000006ff */
[----:B------:R-:W-:Y:S02]  /*a2d0*/  IADD3 R4, R7, -0x1, RZ ;  /* 0xffffffff07047810 */ /* 0x000fe40007ffe0ff */
[----:B------:R-:W-:Y:S02]  /*a2e0*/  SEL R5, R0, RZ, P1 ;  /* 0x000000ff00057207 */ /* 0x000fe40000800000 */
[----:B------:R-:W-:-:S03]  /*a2f0*/  ISETP.NE.OR P0, PT, R17, R4, P0 ;  /* 0x000000041100720c */ /* 0x000fc60000705670 */
[----:B---3--:R-:W-:Y:S01]  /*a300*/  IMAD.WIDE.U32 R2, R5, 0x4, R2 ;  /* 0x0000000405027825 */ /* 0x008fe200078e0002 */
[----:B------:R-:W-:Y:S09]  /*a310*/  @P2 BRA `(.L_x_220) ;  /* 0x0000000000242947 */ /* 0x000ff20003800000 */
        /* <DEDUP_REMOVED lines=9> */
.L_x_220:
[----:B------:R-:W-:Y:S05]  /*a3b0*/  BSYNC B0 ;  /* 0x0000000000007941 */ /* 0x000fea0003800000 */
.L_x_219:
[----:B------:R-:W-:Y:S05]  /*a3c0*/  @P0 EXIT ;  /* 0x000000000000094d */ /* 0x000fea0003800000 */
[----:B------:R-:W-:Y:S05]  /*a3d0*/  @P2 BRA `(.L_x_221) ;  /* 0x0000000000202947 */ /* 0x000fea0003800000 */
[----:B------:R-:W-:-:S05]  /*a3e0*/  IMAD R0, R6, R7, RZ ;  /* 0x0000000706007224 */ /* 0x000fca00078e02ff */
[----:B------:R-:W-:-:S13]  /*a3f0*/  ISETP.NE.AND P0, PT, R0, -0x1, PT ;  /* 0xffffffff0000780c */ /* 0x000fda0003f05270 */
[----:B------:R-:W-:Y:S05]  /*a400*/  @!P0 BRA `(.L_x_221) ;  /* 0x0000000000148947 */ /* 0x000fea0003800000 */
.L_x_222:
[----:B-1----:R-:W2:Y:S04]  /*a410*/  LDG.E.STRONG.GPU R5, desc[UR8][R2.64] ;  /* 0x0000000802057981 */ /* 0x002ea8000c1ef900 */
[----:B--2---:R-:W-:Y:S01]  /*a420*/  CCTL.IVALL ;  /* 0x00000000ff00798f */ /* 0x004fe20002000000 */
[----:B------:R-:W-:Y:S05]  /*a430*/  YIELD ;  /* 0x0000000000007946 */ /* 0x000fea0003800000 */
[----:B------:R-:W-:-:S13]  /*a440*/  ISETP.NE.AND P0, PT, R5, R0, PT ;  /* 0x000000000500720c */ /* 0x000fda0003f05270 */
[----:B------:R-:W-:Y:S05]  /*a450*/  @P0 BRA `(.L_x_222) ;  /* 0xfffffffc00ec0947 */ /* 0x000fea000383ffff */
.L_x_221:
        /* <DEDUP_REMOVED lines=13> */
[----:B------:R-:W1:Y:S01]  /*a530*/  LDC.64 R14, c[0x0][0x218] ;  /* 0x00008600ff0e7b82 */ /* 0x000e620000000a00 */
[----:B------:R-:W-:Y:S01]  /*a540*/  SHF.L.U64.HI R23, R22, 0x2, R23 ;  /* 0x0000000216177819 */ /* 0x000fe20000010217 */
[----:B------:R-:W-:Y:S01]  /*a550*/  ULDC.64 UR4, c[0x0][0x268] ;  /* 0x00009a0000047ab9 */ /* 0x000fe20000000a00 */
[----:B------:R-:W-:Y:S02]  /*a560*/  IADD3 R5, R3, R5, RZ ;  /* 0x0000000503057210 */ /* 0x000fe40007ffe0ff */
[----:B------:R-:W-:Y:S02]  /*a570*/  SHF.L.U64.HI R33, R25, 0x2, R27 ;  /* 0x0000000219217819 */ /* 0x000fe4000001021b */
[----:B------:R-:W-:Y:S01]  /*a580*/  LEA.HI R2, P0, R5, R2, RZ, 0x1 ;  /* 0x0000000205027211 */ /* 0x000fe200078108ff */
[----:B------:R-:W2:Y:S03]  /*a590*/  LDC.64 R16, c[0x0][0x220] ;  /* 0x00008800ff107b82 */ /* 0x000ea60000000a00 */
[----:B------:R-:W-:-:S04]  /*a5a0*/  IADD3.X R5, RZ, R5, RZ, P0, !PT ;  /* 0x00000005ff057210 */ /* 0x000fc800007fe4ff */
[--C-:B------:R-:W-:Y:S02]  /*a5b0*/  SHF.R.S64 R29, R2, 0x1, R5.reuse ;  /* 0x00000001021d7819 */ /* 0x100fe40000001005 */
[----:B------:R-:W-:-:S04]  /*a5c0*/  SHF.R.S32.HI R2, RZ, 0x1, R5 ;  /* 0x00000001ff027819 */ /* 0x000fc80000011405 */
[----:B------:R-:W-:-:S07]  /*a5d0*/  SHF.L.U64.HI R31, R29, 0x2, R2 ;  /* 0x000000021d1f7819 */ /* 0x000fce0000010202 */
.L_x_223:
[----:B------:R-:W-:-:S04]  /*a5e0*/  LEA R6, P0, R82, UR4, 0x2 ;  /* 0x0000000452067c11 */ /* 0x000fc8000f8010ff */
[----:B------:R-:W-:Y:S02]  /*a5f0*/  LEA.HI.X R7, R82, UR5, R0, 0x2, P0 ;  /* 0x0000000552077c11 */ /* 0x000fe400080f1400 */
[-C--:B------:R-:W-:Y:S02]  /*a600*/  LEA R8, P0, R25, R6.reuse, 0x2 ;  /* 0x0000000619087211 */ /* 0x080fe400078010ff */
[-C--:B------:R-:W-:Y:S01]  /*a610*/  LEA R12, P1, R22, R6.reuse, 0x2 ;  /* 0x00000006160c7211 */ /* 0x080fe200078210ff */
[----:B0--3--:R-:W3:Y:S01]  /*a620*/  LDG.E R18, desc[UR8][R6.64] ;  /* 0x0000000806127981 */ /* 0x009ee2000c1e1900 */
[----:B------:R-:W-:Y:S02]  /*a630*/  LEA R10, P2, R29, R6, 0x2 ;  /* 0x000000061d0a7211 */ /* 0x000fe400078410ff */
[----:B------:R-:W-:Y:S02]  /*a640*/  IADD3.X R9, R7, R33, RZ, P0, !PT ;  /* 0x0000002107097210 */ /* 0x000fe400007fe4ff */
[----:B------:R-:W-:-:S02]  /*a650*/  IADD3.X R13, R23, R7, RZ, P1, !PT ;  /* 0x00000007170d7210 */ /* 0x000fc40000ffe4ff */
[----:B------:R-:W-:Y:S01]  /*a660*/  IADD3.X R11, R7, R31, RZ, P2, !PT ;  /* 0x0000001f070b7210 */ /* 0x000fe200017fe4ff */
[----:B------:R-:W3:Y:S04]  /*a670*/  LDG.E R19, desc[UR8][R8.64] ;  /* 0x0000000808137981 */ /* 0x000ee8000c1e1900 */
[----:B------:R-:W4:Y:S04]  /*a680*/  LDG.E R20, desc[UR8][R12.64] ;  /* 0x000000080c147981 */ /* 0x000f28000c1e1900 */
[----:B------:R-:W4:Y:S01]  /*a690*/  LDG.E R21, desc[UR8][R10.64] ;  /* 0x000000080a157981 */ /* 0x000f22000c1e1900 */
[----:B------:R-:W-:-:S02]  /*a6a0*/  SHF.L.U32 R5, R82, 0x1, RZ ;  /* 0x0000000152057819 */ /* 0x000fc400000006ff */
[----:B------:R-:W-:-:S03]  /*a6b0*/  IADD3 R82, R82, 0x200, RZ ;  /* 0x0000020052527810 */ /* 0x000fc60007ffe0ff */
[----:B-1----:R-:W-:-:S04]  /*a6c0*/  IMAD.WIDE R2, R5, 0x4, R14 ;  /* 0x0000000405027825 */ /* 0x002fc800078e020e */
[----:B--2---:R-:W-:Y:S01]  /*a6d0*/  IMAD.WIDE R4, R5, 0x4, R16 ;  /* 0x0000000405047825 */ /* 0x004fe200078e0210 */
[----:B------:R-:W-:Y:S02]  /*a6e0*/  ISETP.GT.U32.AND P0, PT, R25, R82, PT ;  /* 0x000000521900720c */ /* 0x000fe40003f04070 */
[----:B------:R-:W-:-:S04]  /*a6f0*/  SHF.R.S32.HI R0, RZ, 0x1f, R82 ;  /* 0x0000001fff007819 */ /* 0x000fc80000011452 */
[----:B------:R-:W-:Y:S01]  /*a700*/  ISETP.GT.AND.EX P0, PT, R27, R0, PT, P0 ;  /* 0x000000001b00720c */ /* 0x000fe20003f04300 */
[----:B---3--:R3:W-:Y:S04]  /*a710*/  STG.E.64 desc[UR8][R2.64], R18 ;  /* 0x0000001202007986 */ /* 0x0087e8000c101b08 */
[----:B----4-:R3:W-:Y:S08]  /*a720*/  STG.E.64 desc[UR8][R4.64], R20 ;  /* 0x0000001404007986 */ /* 0x0107f0000c101b08 */
[----:B------:R-:W-:Y:S05]  /*a730*/  @P0 BRA `(.L_x_223) ;  /* 0xfffffffc00a80947 */ /* 0x000fea000383ffff */
[----:B------:R-:W-:Y:S05]  /*a740*/  EXIT ;  /* 0x000000000000794d */ /* 0x000fea0003800000 */
.L_x_224:
        /* <DEDUP_REMOVED lines=11> */
.L_x_3299:


//--------------------- .text._Z35group_norm_nhwc_bwd_one_pass_kernelI11Bf16IOBf16WLi64ELi32ELi512EEv26Group_norm_nhwc_bwd_params --------------------------
	.section	.text._Z35group_norm_nhwc_bwd_one_pass_kernelI11Bf16IOBf16WLi64ELi32ELi512EEv26Group_norm_nhwc_bwd_params,"ax",@progbits
	.align	128
        .global         _Z35group_norm_nhwc_bwd_one_pass_kernelI11Bf16IOBf16WLi64ELi32ELi512EEv26Group_norm_nhwc_bwd_params
        .type           _Z35group_norm_nhwc_bwd_one_pass_kernelI11Bf16IOBf16WLi64ELi32ELi512EEv26Group_norm_nhwc_bwd_params,@function
        .size           _Z35group_norm_nhwc_bwd_one_pass_kernelI11Bf16IOBf16WLi64ELi32ELi512EEv26Group_norm_nhwc_bwd_params,(.L_x_3300 - _Z35group_norm_nhwc_bwd_one_pass_kernelI11Bf16IOBf16WLi64ELi32ELi512EEv26Group_norm_nhwc_bwd_params)
        .other          _Z35group_norm_nhwc_bwd_one_pass_kernelI11Bf16IOBf16WLi64ELi32ELi512EEv26Group_norm_nhwc_bwd_params,@"STO_CUDA_ENTRY STV_DEFAULT"
_Z35group_norm_nhwc_bwd_one_pass_kernelI11Bf16IOBf16WLi64ELi32ELi512EEv26Group_norm_nhwc_bwd_params:
.text._Z35group_norm_nhwc_bwd_one_pass_kernelI11Bf16IOBf16WLi64ELi32ELi512EEv26Group_norm_nhwc_bwd_params:
        /* <DEDUP_REMOVED lines=13> */
[----:B------:R-:W-:Y:S01]  /*00d0*/  UMOV UR5, 0x400 ;  /* 0x0000040000057882 */ /* 0x000fe20000000000 */
[----:B------:R-:W-:Y:S01]  /*00e0*/  ULDC.64 UR10, c[0x0][0x290] ;  /* 0x0000a400000a7ab9 */ /* 0x000fe20000000a00 */
[----:B------:R-:W-:Y:S01]  /*00f0*/  SHF.L.U32 R53, R0, 0x1, RZ ;  /* 0x0000000100357819 */ /* 0x000fe200000006ff */
[----:B------:R-:W-:Y:S01]  /*0100*/  HFMA2.MMA R45, -RZ, RZ, 0, 0 ;  /* 0x00000000ff2d7435 */ /* 0x000fe200000001ff */
[----:B------:R-:W-:Y:S01]  /*0110*/  MOV R36, R48 ;  /* 0x0000003000247202 */ /* 0x000fe20000000f00 */
[----:B------:R-:W2:Y:S01]  /*0120*/  S2UR UR6, SR_CgaCtaId ;  /* 0x00000000000679c3 */ /* 0x000ea20000008800 */
[----:B------:R-:W-:-:S07]  /*0130*/  LOP3.LUT R53, R53, 0x1e, RZ, 0xc0, !PT ;  /* 0x0000001e35357812 */ /* 0x000fce00078ec0ff */
[----:B------:R-:W3:Y:S08]  /*0140*/  LDC R9, c[0x0][0x2ac] ;  /* 0x0000ab00ff097b82 */ /* 0x000ef00000000800 */
[----:B------:R-:W4:Y:S01]  /*0150*/  LDC R2, c[0x0][0x10] ;  /* 0x00000400ff027b82 */ /* 0x000f220000000800 */
[----:B0-----:R-:W-:Y:S01]  /*0160*/  IMAD.WIDE.U32 R4, R6, 0x3, RZ ;  /* 0x0000000306047825 */ /* 0x001fe200078e00ff */
[----:B------:R-:W-:-:S02]  /*0170*/  LEA R3, R7, R7, 0x1 ;  /* 0x0000000707037211 */ /* 0x000fc400078e08ff */
[----:B------:R-:W-:Y:S02]  /*0180*/  LEA.HI R51, P0, R7, R6, RZ, 0x1 ;  /* 0x0000000607337211 */ /* 0x000fe400078108ff */
[----:B------:R-:W-:Y:S02]  /*0190*/  IADD3 R5, R5, R3, RZ ;  /* 0x0000000305057210 */ /* 0x000fe40007ffe0ff */
[----:B------:R-:W0:Y:S01]  /*01a0*/  LDC R43, c[0x0][0xc] ;  /* 0x00000300ff2b7b82 */ /* 0x000e220000000800 */
[----:B------:R-:W-:Y:S01]  /*01b0*/  SHF.R.S32.HI R3, RZ, 0x1f, R0 ;  /* 0x0000001fff037819 */ /* 0x000fe20000011400 */
[----:B--2---:R-:W-:Y:S01]  /*01c0*/  ULEA UR5, UR6, UR5, 0x18 ;  /* 0x0000000506057291 */ /* 0x004fe2000f8ec03f */
[----:B------:R-:W-:Y:S02]  /*01d0*/  LEA.HI R52, P2, R5, R4, RZ, 0x1 ;  /* 0x0000000405347211 */ /* 0x000fe400078508ff */
[----:B------:R-:W-:Y:S02]  /*01e0*/  LEA.HI R3, R3, R0, RZ, 0x5 ;  /* 0x0000000003037211 */ /* 0x000fe400078f28ff */
[----:B------:R-:W-:Y:S01]  /*01f0*/  IADD3.X R4, RZ, R7, RZ, P0, !PT ;  /* 0x00000007ff047210 */ /* 0x000fe200007fe4ff */
[----:B---3--:R-:W-:Y:S01]  /*0200*/  IMAD R44, R9, UR7, R44 ;  /* 0x00000007092c7c24 */ /* 0x008fe2000f8e022c */
[----:B------:R-:W-:-:S02]  /*0210*/  SHF.R.S32.HI R3, RZ, 0x5, R3 ;  /* 0x00000005ff037819 */ /* 0x000fc40000011403 */
[----:B------:R-:W-:Y:S02]  /*0220*/  SHF.R.S64 R51, R51, 0x1, R4 ;  /* 0x0000000133337819 */ /* 0x000fe40000001004 */
[----:B------:R-:W-:Y:S02]  /*0230*/  LEA R54, R3, UR5, 0x3 ;  /* 0x0000000503367c11 */ /* 0x000fe4000f8e18ff */
[----:B------:R-:W-:Y:S01]  /*0240*/  IADD3.X R3, RZ, R5, RZ, P2, !PT ;  /* 0x00000005ff037210 */ /* 0x000fe200017fe4ff */
[----:B----4-:R-:W-:Y:S01]  /*0250*/  IMAD R61, R2, UR7, R48 ;  /* 0x00000007023d7c24 */ /* 0x010fe2000f8e0230 */
[----:B------:R-:W-:Y:S01]  /*0260*/  ISETP.GE.U32.AND P1, PT, R44, UR10, PT ;  /* 0x0000000a2c007c0c */ /* 0x000fe2000bf26070 */
[----:B------:R-:W-:Y:S01]  /*0270*/  ULDC.U8 UR10, c[0x0][0x2a4] ;  /* 0x0000a900000a7ab9 */ /* 0x000fe20000000000 */
[----:B------:R-:W-:Y:S02]  /*0280*/  SHF.R.S32.HI R49, RZ, 0x1f, R44 ;  /* 0x0000001fff317819 */ /* 0x000fe4000001142c */
[----:B------:R-:W-:-:S02]  /*0290*/  SHF.R.S64 R52, R52, 0x1, R3 ;  /* 0x0000000134347819 */ /* 0x000fc40000001003 */
[----:B------:R-:W-:Y:S02]  /*02a0*/  ISETP.GE.AND.EX P1, PT, R49, UR11, PT, P1 ;  /* 0x0000000b31007c0c */ /* 0x000fe4000bf26310 */
[----:B0-----:R-:W-:Y:S02]  /*02b0*/  LOP3.LUT R57, R43, 0x3, RZ, 0xc0, !PT ;  /* 0x000000032b397812 */ /* 0x001fe400078ec0ff */
[----:B------:R-:W-:Y:S02]  /*02c0*/  IADD3 R46, R44, 0x20, RZ ;  /* 0x000000202c2e7810 */ /* 0x000fe40007ffe0ff */
[----:B------:R-:W-:Y:S02]  /*02d0*/  SHF.R.S32.HI R4, RZ, 0x1, R4 ;  /* 0x00000001ff047819 */ /* 0x000fe40000011404 */
[----:B------:R-:W-:Y:S02]  /*02e0*/  SHF.R.S32.HI R3, RZ, 0x1, R3 ;  /* 0x00000001ff037819 */ /* 0x000fe40000011403 */
[----:B------:R-:W-:-:S02]  /*02f0*/  ISETP.LT.U32.AND P1, PT, R0, 0x200, !P1 ;  /* 0x000002000000780c */ /* 0x000fc40004f21070 */
[----:B------:R-:W-:Y:S02]  /*0300*/  IADD3 R58, -R57, R43, RZ ;  /* 0x0000002b393a7210 */ /* 0x000fe40007ffe1ff */
[----:B------:R-:W-:Y:S02]  /*0310*/  SHF.R.S32.HI R50, RZ, 0x1f, R46 ;  /* 0x0000001fff327819 */ /* 0x000fe4000001142e */
[----:B------:R-:W-:Y:S02]  /*0320*/  SHF.L.U64.HI R55, R51, 0x2, R4 ;  /* 0x0000000233377819 */ /* 0x000fe40000010204 */
[----:B-1----:R-:W-:-:S07]  /*0330*/  SHF.L.U64.HI R56, R52, 0x2, R3 ;  /* 0x0000000234387819 */ /* 0x002fce0000010203 */
.L_x_252:
[----:B0-----:R-:W0:Y:S01]  /*0340*/  LDC R9, c[0x0][0x2a0] ;  /* 0x0000a800ff097b82 */ /* 0x001e220000000800 */
[----:B------:R-:W-:Y:S01]  /*0350*/  IABS R6, R36 ;  /* 0x0000002400067213 */ /* 0x000fe20000000000 */
[----:B------:R-:W-:Y:S01]  /*0360*/  ULDC.64 UR12, c[0x0][0x290] ;  /* 0x0000a400000c7ab9 */ /* 0x000fe20000000a00 */
[----:B------:R-:W-:-:S05]  /*0370*/  ISETP.GE.AND P3, PT, R36, RZ, PT ;  /* 0x000000ff2400720c */ /* 0x000fca0003f66270 */
[----:B-1----:R-:W1:Y:S08]  /*0380*/  @P1 LDC.64 R20, c[0x0][0x288] ;  /* 0x0000a200ff141b82 */ /* 0x002e700000000a00 */
[----:B------:R-:W2:Y:S01]  /*0390*/  @P1 LDC.64 R18, c[0x0][0x230] ;  /* 0x00008c00ff121b82 */ /* 0x000ea20000000a00 */
[----:B0-----:R-:W-:-:S07]  /*03a0*/  IABS R8, R9 ;  /* 0x0000000900087213 */ /* 0x001fce0000000000 */
[----:B------:R-:W0:Y:S01]  /*03b0*/  @P1 LDC.64 R14, c[0x0][0x228] ;  /* 0x00008a00ff0e1b82 */ /* 0x000e220000000a00 */
[----:B------:R-:W3:Y:S08]  /*03c0*/  I2F.RP R3, R8 ;  /* 0x0000000800037306 */ /* 0x000ef00000209400 */
[----:B---3--:R-:W3:Y:S02]  /*03d0*/  MUFU.RCP R3, R3 ;  /* 0x0000000300037308 */ /* 0x008ee40000001000 */
[----:B---3--:R-:W-:-:S06]  /*03e0*/  IADD3 R4, R3, 0xffffffe, RZ ;  /* 0x0ffffffe03047810 */ /* 0x008fcc0007ffe0ff */
[----:B------:R3:W4:Y:S02]  /*03f0*/  F2I.FTZ.U32.TRUNC.NTZ R5, R4 ;  /* 0x0000000400057305 */ /* 0x000724000021f000 */
[----:B---3--:R-:W-:Y:S02]  /*0400*/  MOV R4, RZ ;  /* 0x000000ff00047202 */ /* 0x008fe40000000f00 */
[----:B----4-:R-:W-:-:S05]  /*0410*/  IADD3 R7, RZ, -R5, RZ ;  /* 0x80000005ff077210 */ /* 0x010fca0007ffe0ff */
[----:B------:R-:W-:-:S04]  /*0420*/  IMAD R7, R7, R8, RZ ;  /* 0x0000000807077224 */ /* 0x000fc800078e02ff */
[----:B------:R-:W-:Y:S01]  /*0430*/  IMAD.HI.U32 R5, R5, R7, R4 ;  /* 0x0000000705057227 */ /* 0x000fe200078e0004 */
[----:B------:R-:W-:Y:S02]  /*0440*/  MOV R7, R6 ;  /* 0x0000000600077202 */ /* 0x000fe40000000f00 */
[----:B------:R-:W-:-:S03]  /*0450*/  SHF.R.U32.HI R4, RZ, 0x4, R0 ;  /* 0x00000004ff047819 */ /* 0x000fc60000011600 */
[----:B------:R-:W-:Y:S02]  /*0460*/  IMAD.HI.U32 R6, R5, R7, RZ ;  /* 0x0000000705067227 */ /* 0x000fe400078e00ff */
[----:B------:R-:W3:Y:S03]  /*0470*/  LDC R5, c[0x0][0x2ac] ;  /* 0x0000ab00ff057b82 */ /* 0x000ee60000000800 */
[----:B------:R-:W-:-:S05]  /*0480*/  IADD3 R3, -R6, RZ, RZ ;  /* 0x000000ff06037210 */ /* 0x000fca0007ffe1ff */
[----:B------:R-:W-:-:S05]  /*0490*/  IMAD R3, R8, R3, R7 ;  /* 0x0000000308037224 */ /* 0x000fca00078e0207 */
[----:B------:R-:W-:Y:S01]  /*04a0*/  ISETP.GT.U32.AND P5, PT, R8, R3, PT ;  /* 0x000000030800720c */ /* 0x000fe20003fa4070 */
[----:B---3--:R-:W-:Y:S01]  /*04b0*/  IMAD R4, R5, UR7, R4 ;  /* 0x0000000705047c24 */ /* 0x008fe2000f8e0204 */
[----:B------:R-:W-:-:S11]  /*04c0*/  LOP3.LUT R5, R36, R9, RZ, 0x3c, !PT ;  /* 0x0000000924057212 */ /* 0x000fd600078e3cff */
[-C--:B------:R-:W-:Y:S02]  /*04d0*/  @!P5 IADD3 R3, R3, -R8.reuse, RZ ;  /* 0x800000080303d210 */ /* 0x080fe40007ffe0ff */
[----:B------:R-:W-:Y:S02]  /*04e0*/  ISETP.GE.AND P2, PT, R5, RZ, PT ;  /* 0x000000ff0500720c */ /* 0x000fe40003f46270 */
[----:B------:R-:W-:Y:S02]  /*04f0*/  IADD3 R7, R4, 0x20, RZ ;  /* 0x0000002004077810 */ /* 0x000fe40007ffe0ff */
[----:B------:R-:W3:Y:S01]  /*0500*/  LDC.64 R4, c[0x0][0x248] ;  /* 0x00009200ff047b82 */ /* 0x000ee20000000a00 */
[----:B------:R-:W-:Y:S02]  /*0510*/  ISETP.GE.U32.AND P4, PT, R3, R8, PT ;  /* 0x000000080300720c */ /* 0x000fe40003f86070 */
[----:B------:R-:W-:Y:S02]  /*0520*/  @!P5 IADD3 R6, R6, 0x1, RZ ;  /* 0x000000010606d810 */ /* 0x000fe40007ffe0ff */
[----:B------:R-:W-:-:S02]  /*0530*/  ISETP.GE.U32.AND P0, PT, R7, UR12, PT ;  /* 0x0000000c07007c0c */ /* 0x000fc4000bf06070 */
[-C--:B------:R-:W-:Y:S02]  /*0540*/  ISETP.GT.U32.AND P6, PT, R8, R3.reuse, PT ;  /* 0x000000030800720c */ /* 0x080fe40003fc4070 */
[----:B------:R-:W-:Y:S02]  /*0550*/  SHF.R.S32.HI R7, RZ, 0x1f, R7 ;  /* 0x0000001fff077819 */ /* 0x000fe40000011407 */
[----:B------:R-:W-:Y:S02]  /*0560*/  IADD3 R8, R3, -R8, RZ ;  /* 0x8000000803087210 */ /* 0x000fe40007ffe0ff */
[----:B------:R-:W-:Y:S01]  /*0570*/  ISETP.GE.AND.EX P0, PT, R7, UR13, PT, P0 ;  /* 0x0000000d07007c0c */ /* 0x000fe2000bf06300 */
[----:B------:R-:W-:Y:S01]  /*0580*/  ULDC.64 UR12, c[0x0][0x298] ;  /* 0x0000a600000c7ab9 */ /* 0x000fe20000000a00 */
[----:B------:R-:W-:Y:S02]  /*0590*/  @P4 IADD3 R6, R6, 0x1, RZ ;  /* 0x0000000106064810 */ /* 0x000fe40007ffe0ff */
[----:B------:R-:W-:-:S02]  /*05a0*/  SEL R3, R8, R3, !P6 ;  /* 0x0000000308037207 */ /* 0x000fc40007000000 */
[----:B------:R-:W-:Y:S02]  /*05b0*/  MOV R7, R6 ;  /* 0x0000000600077202 */ /* 0x000fe40000000f00 */
[----:B------:R-:W-:Y:S02]  /*05c0*/  ISETP.NE.AND P4, PT, R9, RZ, PT ;  /* 0x000000ff0900720c */ /* 0x000fe40003f85270 */
[----:B------:R-:W-:Y:S01]  /*05d0*/  LOP3.LUT R6, RZ, R9, RZ, 0x33, !PT ;  /* 0x00000009ff067212 */ /* 0x000fe200078e33ff */
[----:B---3--:R-:W-:Y:S01]  /*05e0*/  IMAD.WIDE R4, R36, 0x8, R4 ;  /* 0x0000000824047825 */ /* 0x008fe200078e0204 */
[----:B------:R-:W-:Y:S02]  /*05f0*/  @!P3 IADD3 R3, -R3, RZ, RZ ;  /* 0x000000ff0303b210 */ /* 0x000fe40007ffe1ff */
[----:B------:R-:W-:Y:S02]  /*0600*/  @!P2 IADD3 R7, -R7, RZ, RZ ;  /* 0x000000ff0707a210 */ /* 0x000fe40007ffe1ff */
[C---:B------:R-:W-:Y:S01]  /*0610*/  SEL R47, R6.reuse, R3, !P4 ;  /* 0x00000003062f7207 */ /* 0x040fe20006000000 */
[----:B------:R-:W3:Y:S01]  /*0620*/  LDG.E.64 R4, desc[UR8][R4.64] ;  /* 0x0000000804047981 */ /* 0x000ee2000c1e1b00 */
[----:B------:R-:W-:-:S02]  /*0630*/  SEL R7, R6, R7, !P4 ;  /* 0x0000000706077207 */ /* 0x000fc40006000000 */
[----:B------:R-:W-:Y:S02]  /*0640*/  LEA R12, R47, R53, 0x5 ;  /* 0x000000352f0c7211 */ /* 0x000fe400078e28ff */
[----:B------:R-:W-:Y:S02]  /*0650*/  SHF.R.S32.HI R3, RZ, 0x1f, R7 ;  /* 0x0000001fff037819 */ /* 0x000fe40000011407 */
[--C-:B------:R-:W-:Y:S02]  /*0660*/  SHF.R.S32.HI R13, RZ, 0x1f, R12.reuse ;  /* 0x0000001fff0d7819 */ /* 0x100fe4000001140c */
[----:B------:R-:W-:Y:S01]  /*0670*/  MOV R42, RZ ;  /* 0x000000ff002a7202 */ /* 0x000fe20000000f00 */
[----:B------:R-:W-:Y:S01]  /*0680*/  IMAD R6, R3, UR12, RZ ;  /* 0x0000000c03067c24 */ /* 0x000fe2000f8e02ff */
[----:B------:R-:W-:Y:S01]  /*0690*/  ISETP.LT.U32.AND P0, PT, R0, 0x200, !P0 ;  /* 0x000002000000780c */ /* 0x000fe20004701070 */
[----:B------:R-:W-:-:S04]  /*06a0*/  IMAD.WIDE.U32 R8, R7, UR12, R12 ;  /* 0x0000000c07087c25 */ /* 0x000fc8000f8e000c */
[----:B------:R-:W-:Y:S01]  /*06b0*/  IMAD R11, R7, UR13, R6 ;  /* 0x0000000d070b7c24 */ /* 0x000fe2000f8e0206 */
[----:B------:R-:W-:Y:S01]  /*06c0*/  @P1 MOV R10, R8 ;  /* 0x00000008000a1202 */ /* 0x000fe20000000f00 */
[----:B-1----:R-:W-:-:S03]  /*06d0*/  @P1 IMAD R3, R49, R20, RZ ;  /* 0x0000001431031224 */ /* 0x002fc600078e02ff */
[----:B------:R-:W-:Y:S01]  /*06e0*/  IADD3 R11, R9, R11, RZ ;  /* 0x0000000b090b7210 */ /* 0x000fe20007ffe0ff */
[C---:B------:R-:W-:Y:S02]  /*06f0*/  @P1 IMAD R3, R44.reuse, R21, R3 ;  /* 0x000000152c031224 */ /* 0x040fe400078e0203 */
[----:B------:R-:W1:Y:S01]  /*0700*/  @P0 LDC.64 R22, c[0x0][0x288] ;  /* 0x0000a200ff160b82 */ /* 0x000e620000000a00 */
[----:B------:R-:W-:-:S05]  /*0710*/  @P1 IMAD.WIDE.U32 R20, R44, R20, R10 ;  /* 0x000000142c141225 */ /* 0x000fca00078e000a */
[----:B------:R-:W-:Y:S02]  /*0720*/  @P1 IADD3 R3, R21, R3, RZ ;  /* 0x0000000315031210 */ /* 0x000fe40007ffe0ff */
[----:B------:R-:W4:Y:S01]  /*0730*/  @P0 LDC.64 R16, c[0x0][0x230] ;  /* 0x00008c00ff100b82 */ /* 0x000f220000000a00 */
[C---:B------:R-:W-:Y:S02]  /*0740*/  @P1 SHF.L.U32 R25, R20.reuse, 0x1, RZ ;  /* 0x0000000114191819 */ /* 0x040fe400000006ff */
[----:B------:R-:W-:Y:S02]  /*0750*/  @P1 SHF.L.U64.HI R24, R20, 0x1, R3 ;  /* 0x0000000114181819 */ /* 0x000fe40000010203 */
[----:B--2---:R-:W-:-:S03]  /*0760*/  @P1 IADD3 R18, P2, R25, R18, RZ ;  /* 0x0000001219121210 */ /* 0x004fc60007f5e0ff */
[----:B------:R-:W2:Y:S01]  /*0770*/  @P0 LDC.64 R6, c[0x0][0x228] ;  /* 0x00008a00ff060b82 */ /* 0x000ea20000000a00 */
[----:B------:R-:W-:Y:S02]  /*0780*/  @P1 IADD3.X R19, R24, R19, RZ, P2, !PT ;  /* 0x0000001318131210 */ /* 0x000fe400017fe4ff */
[----:B0-----:R-:W-:-:S04]  /*0790*/  @P1 IADD3 R14, P2, R25, R14, RZ ;  /* 0x0000000e190e1210 */ /* 0x001fc80007f5e0ff */
[----:B------:R-:W-:-:S05]  /*07a0*/  @P1 IADD3.X R15, R24, R15, RZ, P2, !PT ;  /* 0x0000000f180f1210 */ /* 0x000fca00017fe4ff */
[----:B------:R-:W5:Y:S01]  /*07b0*/  @P1 LDG.E R42, desc[UR8][R14.64] ;  /* 0x000000080e2a1981 */ /* 0x000f62000c1e1900 */
[----:B-1----:R-:W-:Y:S01]  /*07c0*/  @P0 IMAD R21, R50, R22, RZ ;  /* 0x0000001632150224 */ /* 0x002fe200078e02ff */
[----:B------:R-:W-:-:S03]  /*07d0*/  @P0 MOV R20, R8 ;  /* 0x0000000800140202 */ /* 0x000fc60000000f00 */
[----:B------:R-:W-:Y:S01]  /*07e0*/  @P0 IMAD R23, R46, R23, R21 ;  /* 0x000000172e170224 */ /* 0x000fe200078e0215 */
[----:B------:R-:W-:-:S03]  /*07f0*/  @P0 MOV R21, R11 ;  /* 0x0000000b00150202 */ /* 0x000fc60000000f00 */
[----:B------:R-:W-:Y:S01]  /*0800*/  @P0 IMAD.WIDE.U32 R20, R46, R22, R20 ;  /* 0x000000162e140225 */ /* 0x000fe200078e0014 */
[----:B------:R-:W-:-:S04]  /*0810*/  CS2R R38, SRZ ;  /* 0x0000000000267805 */ /* 0x000fc8000001ff00 */
[----:B------:R-:W-:Y:S02]  /*0820*/  @P0 IADD3 R21, R21, R23, RZ ;  /* 0x0000001715150210 */ /* 0x000fe40007ffe0ff */
[C---:B------:R-:W-:Y:S02]  /*0830*/  @P0 SHF.L.U32 R3, R20.reuse, 0x1, RZ ;  /* 0x0000000114030819 */ /* 0x040fe400000006ff */
[----:B------:R-:W-:Y:S02]  /*0840*/  CS2R R40, SRZ ;  /* 0x0000000000287805 */ /* 0x000fe4000001ff00 */
[----:B------:R-:W-:Y:S01]  /*0850*/  @P0 SHF.L.U64.HI R20, R20, 0x1, R21 ;  /* 0x0000000114140819 */ /* 0x000fe20000010215 */
[----:B------:R-:W5:Y:S01]  /*0860*/  @P1 LDG.E R39, desc[UR8][R18.64] ;  /* 0x0000000812271981 */ /* 0x000f62000c1e1900 */
[C---:B----4-:R-:W-:Y:S02]  /*0870*/  @P0 IADD3 R16, P3, R3.reuse, R16, RZ ;  /* 0x0000001003100210 */ /* 0x050fe40007f7e0ff */
[----:B--2---:R-:W-:-:S02]  /*0880*/  @P0 IADD3 R6, P4, R3, R6, RZ ;  /* 0x0000000603060210 */ /* 0x004fc40007f9e0ff */
[C---:B------:R-:W-:Y:S02]  /*0890*/  @P0 IADD3.X R17, R20.reuse, R17, RZ, P3, !PT ;  /* 0x0000001114110210 */ /* 0x040fe40001ffe4ff */
[----:B------:R-:W-:-:S03]  /*08a0*/  @P0 IADD3.X R7, R20, R7, RZ, P4, !PT ;  /* 0x0000000714070210 */ /* 0x000fc600027fe4ff */
[----:B------:R-:W5:Y:S04]  /*08b0*/  @P0 LDG.E R40, desc[UR8][R16.64] ;  /* 0x0000000810280981 */ /* 0x000f68000c1e1900 */
[----:B------:R0:W5:Y:S01]  /*08c0*/  @P0 LDG.E R41, desc[UR8][R6.64] ;  /* 0x0000000806290981 */ /* 0x000162000c1e1900 */
[----:B------:R-:W-:Y:S01]  /*08d0*/  ISETP.GT.U32.AND P2, PT, R0, 0x1ff, PT ;  /* 0x000001ff0000780c */ /* 0x000fe20003f44070 */
[----:B------:R-:W-:Y:S01]  /*08e0*/  BSSY B0, `(.L_x_226) ;  /* 0x000001b000007945 */ /* 0x000fe20003800000 */
[----:B------:R-:W-:Y:S02]  /*08f0*/  MOV R3, 0x3f800000 ;  /* 0x3f80000000037802 */ /* 0x000fe40000000f00 */
[----:B------:R-:W-:Y:S02]  /*0900*/  MOV R37, RZ ;  /* 0x000000ff00257202 */ /* 0x000fe40000000f00 */
[----:B0-----:R-:W-:Y:S01]  /*0910*/  MOV R7, RZ ;  /* 0x000000ff00077202 */ /* 0x001fe20000000f00 */
[----:B---3--:R-:W-:-:S05]  /*0920*/  FFMA.FTZ R18, -R4, R4, R5 ;  /* 0x0000000404127223 */ /* 0x008fca0000010105 */
[----:B------:R-:W-:-:S13]  /*0930*/  FSETP.GTU.FTZ.AND P0, PT, R18, RZ, PT ;  /* 0x000000ff1200720b */ /* 0x000fda0003f1c000 */
[----:B------:R-:W0:Y:S01]  /*0940*/  @P0 LDC R19, c[0x0][0x250] ;  /* 0x00009400ff130b82 */ /* 0x000e220000000800 */
[----:B------:R-:W-:Y:S01]  /*0950*/  MOV R5, RZ ;  /* 0x000000ff00057202 */ /* 0x000fe20000000f00 */
[----:B0-----:R-:W-:Y:S01]  /*0960*/  @P0 FADD.FTZ R19, R18, R19 ;  /* 0x0000001312130221 */ /* 0x001fe20000010000 */
[----:B------:R-:W-:Y:S06]  /*0970*/  @P2 BRA `(.L_x_227) ;  /* 0x0000000000442947 */ /* 0x000fec0003800000 */
[----:B------:R-:W-:Y:S01]  /*0980*/  ISETP.NE.AND P2, PT, RZ, UR10, PT ;  /* 0x0000000aff007c0c */ /* 0x000fe2000bf45270 */
[----:B------:R-:W-:Y:S01]  /*0990*/  ULDC.64 UR12, c[0x0][0x238] ;  /* 0x00008e00000c7ab9 */ /* 0x000fe20000000a00 */
[C---:B------:R-:W-:Y:S02]  /*09a0*/  SHF.L.U32 R5, R12.reuse, 0x1, RZ ;  /* 0x000000010c057819 */ /* 0x040fe400000006ff */
[----:B------:R-:W-:Y:S02]  /*09b0*/  SHF.L.U64.HI R14, R12, 0x1, R13 ;  /* 0x000000010c0e7819 */ /* 0x000fe4000001020d */
[----:B------:R-:W-:-:S04]  /*09c0*/  IADD3 R12, P3, R5, UR12, RZ ;  /* 0x0000000c050c7c10 */ /* 0x000fc8000ff7e0ff */
[----:B------:R-:W-:-:S03]  /*09d0*/  IADD3.X R13, R14, UR13, RZ, P3, !PT ;  /* 0x0000000d0e0d7c10 */ /* 0x000fc60009ffe4ff */
[----:B------:R-:W0:Y:S02]  /*09e0*/  @P2 LDC.64 R6, c[0x0][0x240] ;  /* 0x00009000ff062b82 */ /* 0x000e240000000a00 */
[----:B0-----:R-:W-:Y:S02]  /*09f0*/  @P2 IADD3 R6, P4, R5, R6, RZ ;  /* 0x0000000605062210 */ /* 0x001fe40007f9e0ff */
[----:B------:R-:W2:Y:S02]  /*0a00*/  LDG.E.U16 R5, desc[UR8][R12.64] ;  /* 0x000000080c057981 */ /* 0x000ea4000c1e1500 */
[----:B------:R-:W-:Y:S02]  /*0a10*/  @P2 IADD3.X R7, R14, R7, RZ, P4, !PT ;  /* 0x000000070e072210 */ /* 0x000fe400027fe4ff */
[----:B------:R-:W3:Y:S04]  /*0a20*/  LDG.E.U16 R14, desc[UR8][R12.64+0x2] ;  /* 0x000002080c0e7981 */ /* 0x000ee8000c1e1500 */
[----:B------:R-:W4:Y:S04]  /*0a30*/  @P2 LDG.E.U16 R16, desc[UR8][R6.64] ;  /* 0x0000000806102981 */ /* 0x000f28000c1e1500 */
[----:B------:R3:W4:Y:S01]  /*0a40*/  @P2 LDG.E.U16 R15, desc[UR8][R6.64+0x2] ;  /* 0x00000208060f2981 */ /* 0x000722000c1e1500 */
[----:B--2---:R-:W-:-:S02]  /*0a50*/  SHF.L.U32 R5, R5, 0x10, RZ ;  /* 0x0000001005057819 */ /* 0x004fc400000006ff */
[----:B---3--:R-:W-:Y:S02]  /*0a60*/  SHF.L.U32 R7, R14, 0x10, RZ ;  /* 0x000000100e077819 */ /* 0x008fe400000006ff */
[----:B----4-:R-:W-:Y:S02]  /*0a70*/  @P2 SHF.L.U32 R38, R16, 0x10, RZ ;  /* 0x0000001010262819 */ /* 0x010fe400000006ff */
[----:B------:R-:W-:-:S07]  /*0a80*/  @P2 SHF.L.U32 R37, R15, 0x10, RZ ;  /* 0x000000100f252819 */ /* 0x000fce00000006ff */
.L_x_227:
[----:B------:R-:W-:Y:S05]  /*0a90*/  BSYNC B0 ;  /* 0x0000000000007941 */ /* 0x000fea0003800000 */
.L_x_226:
[----:B------:R-:W0:Y:S01]  /*0aa0*/  @P0 MUFU.RSQ R3, R19 ;  /* 0x0000001300030308 */ /* 0x000e220000001400 */
[----:B------:R-:W-:Y:S02]  /*0ab0*/  ISETP.NE.AND P2, PT, RZ, UR10, PT ;  /* 0x0000000aff007c0c */ /* 0x000fe4000bf45270 */
[C---:B-----5:R-:W-:Y:S02]  /*0ac0*/  PRMT R6, R39.reuse, 0x7632, R6 ;  /* 0x0000763227067816 */ /* 0x060fe40000000006 */
[----:B------:R-:W-:Y:S02]  /*0ad0*/  SHF.L.U32 R13, R39, 0x10, RZ ;  /* 0x00000010270d7819 */ /* 0x000fe400000006ff */
[----:B------:R-:W-:Y:S02]  /*0ae0*/  SHF.L.U32 R21, R6, 0x10, RZ ;  /* 0x0000001006157819 */ /* 0x000fe400000006ff */
[----:B------:R-:W-:Y:S01]  /*0af0*/  SHF.L.U32 R23, R40, 0x10, RZ ;  /* 0x0000001028177819 */ /* 0x000fe200000006ff */
[----:B------:R-:W-:Y:S01]  /*0b00*/  FADD.FTZ R6, -R4, R13 ;  /* 0x0000000d04067221 */ /* 0x000fe20000010100 */
[----:B------:R-:W-:Y:S01]  /*0b10*/  PRMT R15, R42, 0x7632, R15 ;  /* 0x000076322a0f7816 */ /* 0x000fe2000000000f */
[----:B------:R-:W-:Y:S01]  /*0b20*/  FADD.FTZ R20, -R4, R21 ;  /* 0x0000001504147221 */ /* 0x000fe20000010100 */
[----:B------:R-:W-:Y:S01]  /*0b30*/  PRMT R17, R40, 0x7632, R17 ;  /* 0x0000763228117816 */ /* 0x000fe20000000011 */
[----:B------:R-:W-:Y:S01]  /*0b40*/  FADD.FTZ R16, -R4, R23 ;  /* 0x0000001704107221 */ /* 0x000fe20000010100 */
[C---:B------:R-:W-:Y:S01]  /*0b50*/  PRMT R14, R41.reuse, 0x7632, R14 ;  /* 0x00007632290e7816 */ /* 0x040fe2000000000e */
[-C--:B0-----:R-:W-:Y:S01]  /*0b60*/  FMUL.FTZ R13, R6, R3.reuse ;  /* 0x00000003060d7220 */ /* 0x081fe20000410000 */
[----:B------:R-:W-:Y:S01]  /*0b70*/  SHF.L.U32 R12, R42, 0x10, RZ ;  /* 0x000000102a0c7819 */ /* 0x000fe200000006ff */
[----:B------:R-:W-:Y:S01]  /*0b80*/  FMUL.FTZ R6, R20, R3 ;  /* 0x0000000314067220 */ /* 0x000fe20000410000 */
        /* <DEDUP_REMOVED lines=23> */
.L_x_228:
        /* <DEDUP_REMOVED lines=26> */
.L_x_229:
        /* <DEDUP_REMOVED lines=11> */
[----:B------:R-:W-:Y:S01]  /*0f50*/  FFMA.FTZ R24, R13, R12, RZ ;  /* 0x0000000c0d187223 */ /* 0x000fe200000100ff */
[----:B------:R-:W-:Y:S01]  /*0f60*/  UIADD3 UR5, UR6, 0xa0, URZ ;  /* 0x000000a006057890 */ /* 0x000fe2000fffe03f */
[C---:B------:R-:W-:Y:S01]  /*0f70*/  ISETP.NE.AND P3, PT, R0.reuse, RZ, PT ;  /* 0x000000ff0000720c */ /* 0x040fe20003f65270 */
[----:B------:R-:W1:Y:S01]  /*0f80*/  SHFL.DOWN PT, R16, R21, 0x1, 0x1f ;  /* 0x08201f0015107f89 */ /* 0x000e6200000e0000 */
[----:B------:R-:W-:Y:S01]  /*0f90*/  FADD.FTZ R13, RZ, R12 ;  /* 0x0000000cff0d7221 */ /* 0x000fe20000010000 */
[----:B------:R-:W-:Y:S01]  /*0fa0*/  BSSY B0, `(.L_x_230) ;  /* 0x000004f000007945 */ /* 0x000fe20003800000 */
[----:B------:R-:W-:Y:S01]  /*0fb0*/  ISETP.GT.U32.AND P4, PT, R0, 0xf, PT ;  /* 0x0000000f0000780c */ /* 0x000fe20003f84070 */
[----:B------:R-:W2:Y:S01]  /*0fc0*/  SHFL.DOWN PT, R19, R22, 0x1, 0x1f ;  /* 0x08201f0016137f89 */ /* 0x000ea200000e0000 */
[----:B0-----:R-:W-:Y:S01]  /*0fd0*/  ULEA UR5, UR11, UR5, 0x18 ;  /* 0x000000050b057291 */ /* 0x001fe2000f8ec03f */
        /* <DEDUP_REMOVED lines=22> */
[----:B------:R-:W-:Y:S01]  /*1140*/  FFMA.FTZ R17, R6, R15, RZ ;  /* 0x0000000f06117223 */ /* 0x000fe200000100ff */
[----:B------:R-:W-:Y:S01]  /*1150*/  FADD.FTZ R15, RZ, R15 ;  /* 0x0000000fff0f7221 */ /* 0x000fe20000010000 */
[----:B-1----:R-:W-:Y:S01]  /*1160*/  @!P0 FADD.FTZ R22, R22, R19 ;  /* 0x0000001316168221 */ /* 0x002fe20000010000 */
[----:B------:R-:W-:Y:S01]  /*1170*/  ISETP.NE.AND P0, PT, R59, RZ, PT ;  /* 0x000000ff3b00720c */ /* 0x000fe20003f05270 */
[----:B------:R-:W-:Y:S01]  /*1180*/  FFMA.FTZ R17, R20, R14, R17 ;  /* 0x0000000e14117223 */ /* 0x000fe20000010011 */
[----:B------:R-:W-:Y:S01]  /*1190*/  FADD.FTZ R18, R13, R18 ;  /* 0x000000120d127221 */ /* 0x000fe20000010000 */
[----:B------:R-:W-:Y:S01]  /*11a0*/  FADD.FTZ R19, R15, R14 ;  /* 0x0000000e0f137221 */ /* 0x000fe20000010000 */
[----:B------:R-:W-:-:S02]  /*11b0*/  LEA R6, R0, UR5, 0x4 ;  /* 0x0000000500067c11 */ /* 0x000fc4000f8e20ff */
[----:B------:R-:W-:Y:S02]  /*11c0*/  MOV R12, R21 ;  /* 0x00000015000c7202 */ /* 0x000fe40000000f00 */
[----:B------:R-:W-:Y:S01]  /*11d0*/  MOV R13, R22 ;  /* 0x00000016000d7202 */ /* 0x000fe20000000f00 */
[----:B------:R0:W-:Y:S04]  /*11e0*/  STS.128 [R6], R16 ;  /* 0x0000001006007388 */ /* 0x0001e80000000c00 */
        /* <DEDUP_REMOVED lines=42> */
.L_x_231:
[----:B------:R-:W-:Y:S05]  /*1490*/  BSYNC B0 ;  /* 0x0000000000007941 */ /* 0x000fea0003800000 */
.L_x_230:
        /* <DEDUP_REMOVED lines=35> */
[----:B--2---:R-:W-:Y:S01]  /*16d0*/  FADD.FTZ R15, R31, R24 ;  /* 0x000000181f0f7221 */ /* 0x004fe20000010000 */
[----:B------:R-:W-:Y:S01]  /*16e0*/  FADD.FTZ R14, R14, R23 ;  /* 0x000000170e0e7221 */ /* 0x000fe20000010000 */
        /* <DEDUP_REMOVED lines=38> */
[----:B------:R-:W-:Y:S01]  /*1950*/  FADD.FTZ R14, R14, R35 ;  /* 0x000000230e0e7221 */ /* 0x000fe20000010000 */
[----:B---3--:R-:W-:Y:S01]  /*1960*/  FADD.FTZ R15, R27, R28 ;  /* 0x0000001c1b0f7221 */ /* 0x008fe20000010000 */
        /* <DEDUP_REMOVED lines=24> */
[----:B------:R-:W-:Y:S01]  /*1af0*/  FADD.FTZ R14, R14, R27 ;  /* 0x0000001b0e0e7221 */ /* 0x000fe20000010000 */
        /* <DEDUP_REMOVED lines=28> */
[----:B------:R-:W-:-:S02]  /*1cc0*/  FADD.FTZ R14, R14, R19 ;  /* 0x000000130e0e7221 */ /* 0x000fc40000010000 */
[----:B------:R-:W1:Y:S01]  /*1cd0*/  LDS.128 R16, [R6+0x1d00] ;  /* 0x001d000006107984 */ /* 0x000e620000000c00 */
[----:B--2---:R-:W-:Y:S01]  /*1ce0*/  FADD.FTZ R35, R15, R24 ;  /* 0x000000180f237221 */ /* 0x004fe20000010000 */
        /* <DEDUP_REMOVED lines=25> */
.L_x_233:
[----:B------:R-:W-:Y:S05]  /*1e80*/  BSYNC B0 ;  /* 0x0000000000007941 */ /* 0x000fea0003800000 */
.L_x_232:
[----:B------:R-:W1:Y:S01]  /*1e90*/  LDC.64 R14, c[0x0][0x268] ;  /* 0x00009a00ff0e7b82 */ /* 0x000e620000000a00 */
[----:B------:R-:W-:Y:S01]  /*1ea0*/  LEA R47, R47, R0, 0x4 ;  /* 0x000000002f2f7211 */ /* 0x000fe200078e20ff */
[----:B------:R-:W-:Y:S01]  /*1eb0*/  BSSY B0, `(.L_x_234) ;  /* 0x0000010000007945 */ /* 0x000fe20003800000 */
[----:B------:R-:W-:Y:S02]  /*1ec0*/  ISETP.GE.U32.AND P0, PT, R43, 0x2, PT ;  /* 0x000000022b00780c */ /* 0x000fe40003f06070 */
[----:B0-----:R-:W-:Y:S01]  /*1ed0*/  PRMT R6, R39, 0x7632, R6 ;  /* 0x0000763227067816 */ /* 0x001fe20000000006 */
[----:B-1----:R-:W-:Y:S01]  /*1ee0*/  IMAD.WIDE R14, R47, 0x4, R14 ;  /* 0x000000042f0e7825 */ /* 0x002fe200078e020e */
[----:B------:R-:W-:Y:S09]  /*1ef0*/  @P4 BRA `(.L_x_235) ;  /* 0x00000000002c4947 */ /* 0x000ff20003800000 */
[----:B------:R-:W0:Y:S01]  /*1f00*/  LDC.64 R20, c[0x0][0x288] ;  /* 0x0000a200ff147b82 */ /* 0x000e220000000a00 */
[-C--:B------:R-:W-:Y:S01]  /*1f10*/  LEA R22, P4, R51, R14.reuse, 0x2 ;  /* 0x0000000e33167211 */ /* 0x080fe200078810ff */
[----:B------:R1:W-:Y:S01]  /*1f20*/  REDG.E.ADD.F32.FTZ.RN.STRONG.GPU desc[UR8][R14.64], R16 ;  /* 0x000000100e0079a6 */ /* 0x0003e2000c10f388 */
[----:B------:R-:W-:Y:S02]  /*1f30*/  LEA R24, P6, R52, R14, 0x2 ;  /* 0x0000000e34187211 */ /* 0x000fe400078c10ff */
[C---:B------:R-:W-:Y:S02]  /*1f40*/  IADD3.X R23, R15.reuse, R55, RZ, P4, !PT ;  /* 0x000000370f177210 */ /* 0x040fe400027fe4ff */
[----:B------:R-:W-:-:S03]  /*1f50*/  IADD3.X R25, R15, R56, RZ, P6, !PT ;  /* 0x000000380f197210 */ /* 0x000fc600037fe4ff */
[----:B------:R1:W-:Y:S01]  /*1f60*/  REDG.E.ADD.F32.FTZ.RN.STRONG.GPU desc[UR8][R22.64], R17 ;  /* 0x00000011160079a6 */ /* 0x0003e2000c10f388 */
[----:B0-----:R-:W-:-:S04]  /*1f70*/  LEA R26, P5, R20, R14, 0x2 ;  /* 0x0000000e141a7211 */ /* 0x001fc800078a10ff */
[----:B------:R-:W-:-:S05]  /*1f80*/  LEA.HI.X R27, R20, R15, R21, 0x2, P5 ;  /* 0x0000000f141b7211 */ /* 0x000fca00028f1415 */
[----:B------:R1:W-:Y:S04]  /*1f90*/  REDG.E.ADD.F32.FTZ.RN.STRONG.GPU desc[UR8][R26.64], R18 ;  /* 0x000000121a0079a6 */ /* 0x0003e8000c10f388 */
[----:B------:R1:W-:Y:S02]  /*1fa0*/  REDG.E.ADD.F32.FTZ.RN.STRONG.GPU desc[UR8][R24.64], R19 ;  /* 0x00000013180079a6 */ /* 0x0003e4000c10f388 */
.L_x_235:
[----:B------:R-:W-:Y:S05]  /*1fb0*/  BSYNC B0 ;  /* 0x0000000000007941 */ /* 0x000fea0003800000 */
.L_x_234:
[----:B-1----:R-:W-:Y:S02]  /*1fc0*/  PRMT R14, R42, 0x7632, R14 ;  /* 0x000076322a0e7816 */ /* 0x002fe4000000000e */
[----:B------:R-:W-:Y:S02]  /*1fd0*/  PRMT R15, R40, 0x7632, R15 ;  /* 0x00007632280f7816 */ /* 0x000fe4000000000f */
        /* <DEDUP_REMOVED lines=31> */
.L_x_238:
[----:B-1----:R-:W2:Y:S04]  /*21d0*/  LDG.E.STRONG.GPU R17, desc[UR8][R20.64] ;  /* 0x0000000814117981 */ /* 0x002ea8000c1ef900 */
[----:B--2---:R-:W-:Y:S01]  /*21e0*/  CCTL.IVALL ;  /* 0x00000000ff00798f */ /* 0x004fe20002000000 */
[----:B------:R-:W-:Y:S05]  /*21f0*/  YIELD ;  /* 0x0000000000007946 */ /* 0x000fea0003800000 */
[----:B------:R-:W-:-:S13]  /*2200*/  ISETP.NE.AND P0, PT, R17, R24, PT ;  /* 0x000000181100720c */ /* 0x000fda0003f05270 */
[----:B------:R-:W-:Y:S05]  /*2210*/  @P0 BRA `(.L_x_238) ;  /* 0xfffffffc00ec0947 */ /* 0x000fea000383ffff */
.L_x_237:
        /* <DEDUP_REMOVED lines=16> */
.L_x_242:
[----:B------:R-:W-:-:S13]  /*2320*/  ISETP.EQ.OR P6, PT, R28, UR7, P3 ;  /* 0x000000071c007c0c */ /* 0x000fda0009fc2670 */
[----:B------:R-:W-:-:S04]  /*2330*/  @!P6 IMAD R21, R2, R28, R48 ;  /* 0x0000001c0215e224 */ /* 0x000fc800078e0230 */
[----:B------:R-:W-:-:S06]  /*2340*/  @!P6 IMAD.WIDE.U32 R20, R21, 0x8, R18 ;  /* 0x000000081514e825 */ /* 0x000fcc00078e0012 */
[----:B------:R-:W2:Y:S01]  /*2350*/  @!P6 LDG.E.64 R20, desc[UR8][R20.64] ;  /* 0x000000081414e981 */ /* 0x000ea2000c1e1b00 */
[C---:B------:R-:W-:Y:S02]  /*2360*/  IADD3 R23, R28.reuse, 0x1, RZ ;  /* 0x000000011c177810 */ /* 0x040fe40007ffe0ff */
[C---:B------:R-:W-:Y:S02]  /*2370*/  IADD3 R25, R28.reuse, 0x2, RZ ;  /* 0x000000021c197810 */ /* 0x040fe40007ffe0ff */
[----:B------:R-:W-:Y:S02]  /*2380*/  ISETP.EQ.OR P4, PT, R23, UR7, P3 ;  /* 0x0000000717007c0c */ /* 0x000fe40009f82670 */
[----:B------:R-:W-:Y:S02]  /*2390*/  ISETP.EQ.OR P5, PT, R25, UR7, P3 ;  /* 0x0000000719007c0c */ /* 0x000fe40009fa2670 */
[----:B------:R-:W-:-:S09]  /*23a0*/  IADD3 R27, R28, 0x3, RZ ;  /* 0x000000031c1b7810 */ /* 0x000fd20007ffe0ff */
[C-C-:B------:R-:W-:Y:S02]  /*23b0*/  @!P4 IMAD R23, R2.reuse, R23, R48.reuse ;  /* 0x000000170217c224 */ /* 0x140fe400078e0230 */
[----:B------:R-:W-:Y:S02]  /*23c0*/  @!P5 IMAD R25, R2, R25, R48 ;  /* 0x000000190219d224 */ /* 0x000fe400078e0230 */
[----:B------:R-:W-:-:S06]  /*23d0*/  @!P4 IMAD.WIDE.U32 R22, R23, 0x8, R18 ;  /* 0x000000081716c825 */ /* 0x000fcc00078e0012 */
[----:B------:R-:W3:Y:S01]  /*23e0*/  @!P4 LDG.E.64 R22, desc[UR8][R22.64] ;  /* 0x000000081616c981 */ /* 0x000ee2000c1e1b00 */
[----:B--2---:R-:W-:Y:S01]  /*23f0*/  @!P6 FADD.FTZ R12, R12, R20 ;  /* 0x000000140c0ce221 */ /* 0x004fe20000010000 */
[----:B------:R-:W-:Y:S01]  /*2400*/  @!P6 FADD.FTZ R13, R13, R21 ;  /* 0x000000150d0de221 */ /* 0x000fe20000010000 */
[----:B------:R-:W-:Y:S01]  /*2410*/  ISETP.EQ.OR P6, PT, R27, UR7, P3 ;  /* 0x000000071b007c0c */ /* 0x000fe20009fc2670 */
[----:B------:R-:W-:-:S06]  /*2420*/  @!P5 IMAD.WIDE.U32 R20, R25, 0x8, R18 ;  /* 0x000000081914d825 */ /* 0x000fcc00078e0012 */
[----:B------:R-:W2:Y:S06]  /*2430*/  @!P5 LDG.E.64 R20, desc[UR8][R20.64] ;  /* 0x000000081414d981 */ /* 0x000eac000c1e1b00 */
[----:B------:R-:W-:-:S04]  /*2440*/  @!P6 IMAD R25, R2, R27, R48 ;  /* 0x0000001b0219e224 */ /* 0x000fc800078e0230 */
[----:B------:R-:W-:-:S06]  /*2450*/  @!P6 IMAD.WIDE.U32 R24, R25, 0x8, R18 ;  /* 0x000000081918e825 */ /* 0x000fcc00078e0012 */
[----:B------:R-:W4:Y:S01]  /*2460*/  @!P6 LDG.E.64 R24, desc[UR8][R24.64] ;  /* 0x000000081818e981 */ /* 0x000f22000c1e1b00 */
[----:B------:R-:W-:Y:S01]  /*2470*/  IADD3 R27, R28, 0x4, RZ ;  /* 0x000000041c1b7810 */ /* 0x000fe20007ffe0ff */
[----:B---3--:R-:W-:Y:S01]  /*2480*/  @!P4 FADD.FTZ R12, R12, R22 ;  /* 0x000000160c0cc221 */ /* 0x008fe20000010000 */
[----:B------:R-:W-:Y:S02]  /*2490*/  @!P4 FADD.FTZ R13, R13, R23 ;  /* 0x000000170d0dc221 */ /* 0x000fe40000010000 */
[----:B------:R-:W-:Y:S02]  /*24a0*/  ISETP.EQ.OR P4, PT, R27, UR7, P3 ;  /* 0x000000071b007c0c */ /* 0x000fe40009f82670 */
[C---:B------:R-:W-:Y:S02]  /*24b0*/  IADD3 R29, R28.reuse, 0x5, RZ ;  /* 0x000000051c1d7810 */ /* 0x040fe40007ffe0ff */
[----:B------:R-:W-:-:S09]  /*24c0*/  IADD3 R31, R28, 0x6, RZ ;  /* 0x000000061c1f7810 */ /* 0x000fd20007ffe0ff */
[----:B------:R-:W-:-:S04]  /*24d0*/  @!P4 IMAD R23, R2, R27, R48 ;  /* 0x0000001b0217c224 */ /* 0x000fc800078e0230 */
[----:B------:R-:W-:-:S06]  /*24e0*/  @!P4 IMAD.WIDE.U32 R22, R23, 0x8, R18 ;  /* 0x000000081716c825 */ /* 0x000fcc00078e0012 */
[----:B------:R-:W3:Y:S01]  /*24f0*/  @!P4 LDG.E.64 R22, desc[UR8][R22.64] ;  /* 0x000000081616c981 */ /* 0x000ee2000c1e1b00 */
[----:B--2---:R-:W-:Y:S01]  /*2500*/  @!P5 FADD.FTZ R12, R12, R20 ;  /* 0x000000140c0cd221 */ /* 0x004fe20000010000 */
[----:B------:R-:W-:Y:S01]  /*2510*/  @!P5 FADD.FTZ R13, R13, R21 ;  /* 0x000000150d0dd221 */ /* 0x000fe20000010000 */
[----:B------:R-:W-:Y:S02]  /*2520*/  ISETP.EQ.OR P5, PT, R29, UR7, P3 ;  /* 0x000000071d007c0c */ /* 0x000fe40009fa2670 */
[----:B----4-:R-:W-:Y:S01]  /*2530*/  @!P6 FADD.FTZ R12, R12, R24 ;  /* 0x000000180c0ce221 */ /* 0x010fe20000010000 */
[----:B------:R-:W-:Y:S01]  /*2540*/  @!P6 FADD.FTZ R13, R13, R25 ;  /* 0x000000190d0de221 */ /* 0x000fe20000010000 */
[----:B------:R-:W-:-:S09]  /*2550*/  ISETP.EQ.OR P6, PT, R31, UR7, P3 ;  /* 0x000000071f007c0c */ /* 0x000fd20009fc2670 */
[----:B------:R-:W-:-:S04]  /*2560*/  @!P5 IMAD R21, R2, R29, R48 ;  /* 0x0000001d0215d224 */ /* 0x000fc800078e0230 */
[----:B------:R-:W-:-:S06]  /*2570*/  @!P5 IMAD.WIDE.U32 R20, R21, 0x8, R18 ;  /* 0x000000081514d825 */ /* 0x000fcc00078e0012 */
[----:B------:R-:W2:Y:S01]  /*2580*/  @!P5 LDG.E.64 R20, desc[UR8][R20.64] ;  /* 0x000000081414d981 */ /* 0x000ea2000c1e1b00 */
        /* <DEDUP_REMOVED lines=50> */
[----:B------:R-:W-:Y:S01]  /*28b0*/  IADD3 R23, R28, 0xf, RZ ;  /* 0x0000000f1c177810 */ /* 0x000fe20007ffe0ff */
[----:B--2---:R-:W-:Y:S01]  /*28c0*/  @!P5 FADD.FTZ R12, R12, R20 ;  /* 0x000000140c0cd221 */ /* 0x004fe20000010000 */
[----:B------:R-:W-:Y:S01]  /*28d0*/  @!P5 FADD.FTZ R13, R13, R21 ;  /* 0x000000150d0dd221 */ /* 0x000fe20000010000 */
[----:B------:R-:W-:-:S06]  /*28e0*/  ISETP.EQ.OR P5, PT, R29, UR7, P3 ;  /* 0x000000071d007c0c */ /* 0x000fcc0009fa2670 */
[----:B------:R-:W-:-:S04]  /*28f0*/  @!P4 IMAD R21, R2, R27, R48 ;  /* 0x0000001b0215c224 */ /* 0x000fc800078e0230 */
[----:B------:R-:W-:-:S04]  /*2900*/  @!P4 IMAD.WIDE.U32 R20, R21, 0x8, R18 ;  /* 0x000000081514c825 */ /* 0x000fc800078e0012 */
[----:B----4-:R-:W-:Y:S01]  /*2910*/  @!P6 FADD.FTZ R12, R12, R24 ;  /* 0x000000180c0ce221 */ /* 0x010fe20000010000 */
[----:B------:R-:W-:Y:S01]  /*2920*/  @!P6 FADD.FTZ R13, R13, R25 ;  /* 0x000000190d0de221 */ /* 0x000fe20000010000 */
[----:B------:R-:W-:Y:S01]  /*2930*/  ISETP.EQ.OR P6, PT, R23, UR7, P3 ;  /* 0x0000000717007c0c */ /* 0x000fe20009fc2670 */
[----:B------:R-:W2:Y:S01]  /*2940*/  @!P4 LDG.E.64 R20, desc[UR8][R20.64] ;  /* 0x000000081414c981 */ /* 0x000ea2000c1e1b00 */
[----:B------:R-:W-:-:S04]  /*2950*/  @!P5 IMAD R25, R2, R29, R48 ;  /* 0x0000001d0219d224 */ /* 0x000fc800078e0230 */
[----:B------:R-:W-:-:S06]  /*2960*/  @!P5 IMAD.WIDE.U32 R24, R25, 0x8, R18 ;  /* 0x000000081918d825 */ /* 0x000fcc00078e0012 */
[----:B------:R-:W3:Y:S01]  /*2970*/  @!P5 LDG.E.64 R24, desc[UR8][R24.64] ;  /* 0x000000081818d981 */ /* 0x000ee2000c1e1b00 */
[----:B------:R-:W-:-:S04]  /*2980*/  @!P6 IMAD R23, R2, R23, R48 ;  /* 0x000000170217e224 */ /* 0x000fc800078e0230 */
        /* <DEDUP_REMOVED lines=12> */
.L_x_241:
[----:B------:R-:W-:-:S13]  /*2a50*/  ISETP.GT.AND P4, PT, R17, 0x4, PT ;  /* 0x000000041100780c */ /* 0x000fda0003f84270 */
[----:B------:R-:W-:Y:S05]  /*2a60*/  @!P4 BRA `(.L_x_243) ;  /* 0x0000000000ecc947 */ /* 0x000fea0003800000 */
[C---:B------:R-:W-:Y:S02]  /*2a70*/  IADD3 R23, R28.reuse, 0x1, RZ ;  /* 0x000000011c177810 */ /* 0x040fe40007ffe0ff */
[C---:B------:R-:W-:Y:S02]  /*2a80*/  ISETP.EQ.OR P0, PT, R28.reuse, UR7, P3 ;  /* 0x000000071c007c0c */ /* 0x040fe40009f02670 */
        /* <DEDUP_REMOVED lines=17> */
[----:B------:R-:W-:-:S04]  /*2ba0*/  IADD3 R28, R28, 0x4, RZ ;  /* 0x000000041c1c7810 */ /* 0x000fc80007ffe0ff */
        /* <DEDUP_REMOVED lines=12> */
[----:B------:R-:W-:Y:S02]  /*2c70*/  @!P0 IMAD R21, R2, R28, R48 ;  /* 0x0000001c02158224 */ /* 0x000fe400078e0230 */
[----:B-----5:R-:W-:Y:S01]  /*2c80*/  @!P4 FADD.FTZ R12, R12, R24 ;  /* 0x000000180c0cc221 */ /* 0x020fe20000010000 */
[----:B------:R-:W-:Y:S01]  /*2c90*/  @!P4 FADD.FTZ R13, R13, R25 ;  /* 0x000000190d0dc221 */ /* 0x000fe20000010000 */
[----:B------:R-:W-:Y:S01]  /*2ca0*/  ISETP.EQ.OR P4, PT, R33, UR7, P3 ;  /* 0x0000000721007c0c */ /* 0x000fe20009f82670 */
        /* <DEDUP_REMOVED lines=15> */
[----:B------:R-:W-:Y:S01]  /*2da0*/  @!P0 FADD.FTZ R13, R13, R21 ;  /* 0x000000150d0d8221 */ /* 0x000fe20000010000 */
[----:B------:R-:W-:Y:S02]  /*2db0*/  PLOP3.LUT P0, PT, PT, PT, PT, 0x8, 0x0 ;  /* 0x000000000000781c */ /* 0x000fe40003f0e170 */
[----:B---3--:R-:W-:Y:S01]  /*2dc0*/  @!P5 FADD.FTZ R12, R12, R22 ;  /* 0x000000160c0cd221 */ /* 0x008fe20000010000 */
[----:B------:R-:W-:-:S03]  /*2dd0*/  @!P5 FADD.FTZ R13, R13, R23 ;  /* 0x000000170d0dd221 */ /* 0x000fc60000010000 */
[----:B----4-:R-:W-:Y:S01]  /*2de0*/  @!P6 FADD.FTZ R12, R12, R26 ;  /* 0x0000001a0c0ce221 */ /* 0x010fe20000010000 */
[----:B------:R-:W-:-:S03]  /*2df0*/  @!P6 FADD.FTZ R13, R13, R27 ;  /* 0x0000001b0d0de221 */ /* 0x000fc60000010000 */
[----:B-----5:R-:W-:Y:S01]  /*2e00*/  @!P4 FADD.FTZ R12, R12, R24 ;  /* 0x000000180c0cc221 */ /* 0x020fe20000010000 */
[----:B------:R-:W-:-:S07]  /*2e10*/  @!P4 FADD.FTZ R13, R13, R25 ;  /* 0x000000190d0dc221 */ /* 0x000fce0000010000 */
.L_x_243:
[----:B------:R-:W-:-:S13]  /*2e20*/  ISETP.NE.OR P0, PT, R17, RZ, P0 ;  /* 0x000000ff1100720c */ /* 0x000fda0000705670 */
[----:B------:R-:W-:Y:S05]  /*2e30*/  @!P0 BRA `(.L_x_239) ;  /* 0x00000000007c8947 */ /* 0x000fea0003800000 */
.L_x_240:
[C---:B------:R-:W-:Y:S02]  /*2e40*/  ISETP.EQ.OR P5, PT, R28.reuse, UR7, P3 ;  /* 0x000000071c007c0c */ /* 0x040fe40009fa2670 */
[C---:B------:R-:W-:Y:S02]  /*2e50*/  IADD3 R23, R28.reuse, 0x1, RZ ;  /* 0x000000011c177810 */ /* 0x040fe40007ffe0ff */
[C---:B------:R-:W-:Y:S02]  /*2e60*/  IADD3 R27, R28.reuse, 0x2, RZ ;  /* 0x000000021c1b7810 */ /* 0x040fe40007ffe0ff */
        /* <DEDUP_REMOVED lines=28> */
.L_x_239:
        /* <DEDUP_REMOVED lines=11> */
.L_x_245:
[----:B------:R-:W-:Y:S05]  /*30e0*/  BSYNC B0 ;  /* 0x0000000000007941 */ /* 0x000fea0003800000 */
.L_x_244:
        /* <DEDUP_REMOVED lines=16> */
.L_x_236:
[----:B------:R-:W0:Y:S01]  /*31f0*/  S2UR UR6, SR_CgaCtaId ;  /* 0x00000000000679c3 */ /* 0x000e220000008800 */
[----:B------:R-:W-:Y:S01]  /*3200*/  UMOV UR5, 0x400 ;  /* 0x0000040000057882 */ /* 0x000fe20000000000 */
[----:B-1----:R-:W-:Y:S02]  /*3210*/  SHF.L.U32 R17, R6, 0x10, RZ ;  /* 0x0000001006117819 */ /* 0x002fe400000006ff */
[----:B------:R-:W-:Y:S02]  /*3220*/  SHF.L.U32 R39, R39, 0x10, RZ ;  /* 0x0000001027277819 */ /* 0x000fe400000006ff */
[----:B------:R-:W-:Y:S01]  /*3230*/  SHF.L.U32 R19, R40, 0x10, RZ ;  /* 0x0000001028137819 */ /* 0x000fe200000006ff */
[C---:B------:R-:W-:Y:S01]  /*3240*/  FADD.FTZ R20, -R4.reuse, R17 ;  /* 0x0000001104147221 */ /* 0x040fe20000010100 */
[----:B------:R-:W1:Y:S01]  /*3250*/  LDC R21, c[0x0][0x2ac] ;  /* 0x0000ab00ff157b82 */ /* 0x000e620000000800 */
[----:B------:R-:W-:Y:S01]  /*3260*/  SHF.R.U32.HI R18, RZ, 0x4, R0 ;  /* 0x00000004ff127819 */ /* 0x000fe20000011600 */
[C---:B------:R-:W-:Y:S01]  /*3270*/  FADD.FTZ R22, -R4.reuse, R39 ;  /* 0x0000002704167221 */ /* 0x040fe20000010100 */
[----:B------:R-:W-:Y:S01]  /*3280*/  SHF.L.U32 R15, R15, 0x10, RZ ;  /* 0x000000100f0f7819 */ /* 0x000fe200000006ff */
[----:B------:R-:W-:Y:S01]  /*3290*/  FADD.FTZ R6, -R4, R19 ;  /* 0x0000001304067221 */ /* 0x000fe20000010100 */
[----:B------:R-:W-:Y:S01]  /*32a0*/  SHF.L.U32 R42, R42, 0x10, RZ ;  /* 0x000000102a2a7819 */ /* 0x000fe200000006ff */
[-C--:B------:R-:W-:Y:S01]  /*32b0*/  FMUL.FTZ R27, R22, R3.reuse ;  /* 0x00000003161b7220 */ /* 0x080fe20000410000 */
[----:B------:R-:W-:Y:S01]  /*32c0*/  SHF.L.U32 R14, R14, 0x10, RZ ;  /* 0x000000100e0e7819 */ /* 0x000fe200000006ff */
[----:B------:R-:W-:Y:S01]  /*32d0*/  FADD.FTZ R4, -R4, R15 ;  /* 0x0000000f04047221 */ /* 0x000fe20000010100 */
[----:B------:R-:W-:Y:S01]  /*32e0*/  FMUL.FTZ R26, R20, R3 ;  /* 0x00000003141a7220 */ /* 0x000fe20000410000 */
[----:B0-----:R-:W-:Y:S01]  /*32f0*/  ULEA UR5, UR6, UR5, 0x18 ;  /* 0x0000000506057291 */ /* 0x001fe2000f8ec03f */
[----:B-1----:R-:W-:-:S08]  /*3300*/  IMAD R17, R21, UR7, R18 ;  /* 0x0000000715117c24 */ /* 0x002fd0000f8e0212 */
        /* <DEDUP_REMOVED lines=25> */
.L_x_246:
[----:B------:R-:W-:Y:S04]  /*34a0*/  BSSY B0, `(.L_x_247) ;  /* 0x0000014000007945 */ /* 0x000fe80003800000 */
[----:B------:R-:W-:Y:S05]  /*34b0*/  @!P1 BRA `(.L_x_248) ;  /* 0x0000000000489947 */ /* 0x000fea0003800000 */
[C-C-:B------:R-:W-:Y:S01]  /*34c0*/  FFMA.FTZ R13, R18.reuse, R27, R19.reuse ;  /* 0x0000001b120d7223 */ /* 0x140fe20000010013 */
[----:B------:R-:W-:Y:S01]  /*34d0*/  ULDC.64 UR12, c[0x0][0x288] ;  /* 0x0000a200000c7ab9 */ /* 0x000fe20000000a00 */
[----:B------:R-:W-:Y:S01]  /*34e0*/  FFMA.FTZ R15, R18, R26, R19 ;  /* 0x0000001a120f7223 */ /* 0x000fe20000010013 */
[----:B------:R-:W-:Y:S01]  /*34f0*/  MOV R12, R8 ;  /* 0x00000008000c7202 */ /* 0x000fe20000000f00 */
[----:B------:R-:W-:Y:S01]  /*3500*/  FFMA.FTZ R42, R42, R5, -R13 ;  /* 0x000000052a2a7223 */ /* 0x000fe2000001080d */
[----:B------:R-:W-:Y:S01]  /*3510*/  MOV R13, R11 ;  /* 0x0000000b000d7202 */ /* 0x000fe20000000f00 */
[----:B------:R-:W-:Y:S02]  /*3520*/  IMAD R21, R49, UR12, RZ ;  /* 0x0000000c31157c24 */ /* 0x000fe4000f8e02ff */
[----:B------:R-:W-:Y:S01]  /*3530*/  FFMA.FTZ R20, R14, R7, -R15 ;  /* 0x000000070e147223 */ /* 0x000fe2000001080f */
[----:B------:R-:W-:-:S04]  /*3540*/  IMAD.WIDE.U32 R12, R44, UR12, R12 ;  /* 0x0000000c2c0c7c25 */ /* 0x000fc8000f8e000c */
[-C--:B------:R-:W-:Y:S01]  /*3550*/  FMUL.FTZ R20, R20, R3.reuse ;  /* 0x0000000314147220 */ /* 0x080fe20000410000 */
[----:B------:R-:W-:Y:S01]  /*3560*/  IMAD R15, R44, UR13, R21 ;  /* 0x0000000d2c0f7c24 */ /* 0x000fe2000f8e0215 */
[----:B------:R-:W-:Y:S01]  /*3570*/  ULDC.64 UR12, c[0x0][0x210] ;  /* 0x00008400000c7ab9 */ /* 0x000fe20000000a00 */
[----:B------:R-:W-:Y:S01]  /*3580*/  FMUL.FTZ R21, R42, R3 ;  /* 0x000000032a157220 */ /* 0x000fe20000410000 */
[----:B------:R-:W-:Y:S02]  /*3590*/  LEA R14, P0, R12, UR12, 0x1 ;  /* 0x0000000c0c0e7c11 */ /* 0x000fe4000f8008ff */
[----:B------:R-:W-:Y:S02]  /*35a0*/  IADD3 R15, R13, R15, RZ ;  /* 0x0000000f0d0f7210 */ /* 0x000fe40007ffe0ff */
[----:B------:R-:W-:Y:S02]  /*35b0*/  F2FP.BF16.F32.PACK_AB R13, R20, R21 ;  /* 0x00000015140d723e */ /* 0x000fe400000010ff */
[----:B------:R-:W-:-:S05]  /*35c0*/  LEA.HI.X R15, R12, UR13, R15, 0x1, P0 ;  /* 0x0000000d0c0f7c11 */ /* 0x000fca00080f0c0f */
[----:B------:R0:W-:Y:S02]  /*35d0*/  STG.E desc[UR8][R14.64], R13 ;  /* 0x0000000d0e007986 */ /* 0x0001e4000c101908 */
.L_x_248:
[----:B------:R-:W-:Y:S05]  /*35e0*/  BSYNC B0 ;  /* 0x0000000000007941 */ /* 0x000fea0003800000 */
.L_x_247:
        /* <DEDUP_REMOVED lines=24> */
.L_x_249:
        /* <DEDUP_REMOVED lines=8> */
[C-C-:B0-----:R-:W-:Y:S01]  /*37f0*/  FFMA.FTZ R13, R18.reuse, R21, R19.reuse ;  /* 0x00000015120d7223 */ /* 0x141fe20000010013 */
        /* <DEDUP_REMOVED lines=10> */
[C---:B------:R-:W-:Y:S02]  /*38a0*/  LEA R4, P0, R8.reuse, UR12, 0x1 ;  /* 0x0000000c08047c11 */ /* 0x040fe4000f8008ff */
[----:B------:R-:W-:Y:S02]  /*38b0*/  IADD3 R11, R9, R11, RZ ;  /* 0x0000000b090b7210 */ /* 0x000fe40007ffe0ff */
[----:B------:R-:W-:Y:S02]  /*38c0*/  F2FP.BF16.F32.PACK_AB R3, R3, R12 ;  /* 0x0000000c0303723e */ /* 0x000fe400000010ff */
[----:B------:R-:W-:-:S05]  /*38d0*/  LEA.HI.X R5, R8, UR13, R11, 0x1, P0 ;  /* 0x0000000d08057c11 */ /* 0x000fca00080f0c0b */
[----:B------:R1:W-:Y:S02]  /*38e0*/  STG.E desc[UR8][R4.64], R3 ;  /* 0x0000000304007986 */ /* 0x0003e4000c101908 */
.L_x_251:
[----:B------:R-:W-:Y:S05]  /*38f0*/  BSYNC B0 ;  /* 0x0000000000007941 */ /* 0x000fea0003800000 */
.L_x_250:
[----:B------:R-:W-:Y:S02]  /*3900*/  IADD3 R36, R2, R36, RZ ;  /* 0x0000002402247210 */ /* 0x000fe40007ffe0ff */
[----:B------:R-:W-:Y:S02]  /*3910*/  IADD3 R45, R45, 0x1, RZ ;  /* 0x000000012d2d7810 */ /* 0x000fe40007ffe0ff */
[----:B------:R-:W-:-:S13]  /*3920*/  ISETP.GE.AND P0, PT, R36, UR4, PT ;  /* 0x0000000424007c0c */ /* 0x000fda000bf06270 */
[----:B------:R-:W-:Y:S05]  /*3930*/  @!P0 BRA `(.L_x_252) ;  /* 0xffffffc800808947 */ /* 0x000fea000383ffff */
.L_x_225:
[----:B------:R-:W2:Y:S01]  /*3940*/  LDC R6, c[0x0][0xc] ;  /* 0x00000300ff067b82 */ /* 0x000ea20000000800 */
[----:B------:R-:W-:Y:S01]  /*3950*/  ISETP.NE.AND P2, PT, R0, RZ, PT ;  /* 0x000000ff0000720c */ /* 0x000fe20003f45270 */
[----:B------:R-:W-:Y:S06]  /*3960*/  BSSY B0, `(.L_x_253) ;  /* 0x0000015000007945 */ /* 0x000fec0003800000 */
[----:B------:R-:W3:Y:S08]  /*3970*/  LDC R7, c[0x0][0x10] ;  /* 0x00000400ff077b82 */ /* 0x000ef00000000800 */
[----:B-1----:R-:W1:Y:S01]  /*3980*/  LDC.64 R2, c[0x0][0x258] ;  /* 0x00009600ff027b82 */ /* 0x002e620000000a00 */
[----:B--2---:R-:W-:-:S02]  /*3990*/  IADD3 R4, R6, -0x1, RZ ;  /* 0xffffffff06047810 */ /* 0x004fc40007ffe0ff */
[----:B------:R-:W-:Y:S02]  /*39a0*/  ISETP.NE.AND P1, PT, R6, 0x1, PT ;  /* 0x000000010600780c */ /* 0x000fe40003f25270 */
[----:B------:R-:W-:Y:S02]  /*39b0*/  ISETP.NE.AND P0, PT, R4, UR7, PT ;  /* 0x0000000704007c0c */ /* 0x000fe4000bf05270 */
[C---:B---3--:R-:W-:Y:S02]  /*39c0*/  IADD3 R5, R7.reuse, -0x1, RZ ;  /* 0xffffffff07057810 */ /* 0x048fe40007ffe0ff */
[----:B------:R-:W-:Y:S02]  /*39d0*/  SHF.L.U32 R4, R7, 0x1, RZ ;  /* 0x0000000107047819 */ /* 0x000fe400000006ff */
[----:B------:R-:W-:Y:S02]  /*39e0*/  ISETP.NE.OR P0, PT, R48, R5, P0 ;  /* 0x000000053000720c */ /* 0x000fe40000705670 */
[----:B------:R-:W-:-:S05]  /*39f0*/  SEL R5, R4, RZ, P1 ;  /* 0x000000ff04057207 */ /* 0x000fca0000800000 */
[----:B-1----:R-:W-:Y:S01]  /*3a00*/  IMAD.WIDE.U32 R2, R5, 0x4, R2 ;  /* 0x0000000405027825 */ /* 0x002fe200078e0002 */
        /* <DEDUP_REMOVED lines=10> */
.L_x_254:
[----:B------:R-:W-:Y:S05]  /*3ab0*/  BSYNC B0 ;  /* 0x0000000000007941 */ /* 0x000fea0003800000 */
.L_x_253:
[----:B------:R-:W-:Y:S05]  /*3ac0*/  @P0 EXIT ;  /* 0x000000000000094d */ /* 0x000fea0003800000 */
[----:B------:R-:W-:Y:S05]  /*3ad0*/  @P2 BRA `(.L_x_255) ;  /* 0x0000000000202947 */ /* 0x000fea0003800000 */
[----:B------:R-:W-:-:S05]  /*3ae0*/  IMAD R4, R6, R7, RZ ;  /* 0x0000000706047224 */ /* 0x000fca00078e02ff */
[----:B------:R-:W-:-:S13]  /*3af0*/  ISETP.NE.AND P0, PT, R4, -0x1, PT ;  /* 0xffffffff0400780c */ /* 0x000fda0003f05270 */
[----:B------:R-:W-:Y:S05]  /*3b00*/  @!P0 BRA `(.L_x_255) ;  /* 0x0000000000148947 */ /* 0x000fea0003800000 */
.L_x_256:
[----:B-1----:R-:W2:Y:S04]  /*3b10*/  LDG.E.STRONG.GPU R5, desc[UR8][R2.64] ;  /* 0x0000000802057981 */ /* 0x002ea8000c1ef900 */
[----:B--2---:R-:W-:Y:S01]  /*3b20*/  CCTL.IVALL ;  /* 0x00000000ff00798f */ /* 0x004fe20002000000 */
[----:B------:R-:W-:Y:S05]  /*3b30*/  YIELD ;  /* 0x0000000000007946 */ /* 0x000fea0003800000 */
[----:B------:R-:W-:-:S13]  /*3b40*/  ISETP.NE.AND P0, PT, R5, R4, PT ;  /* 0x000000040500720c */ /* 0x000fda0003f05270 */
[----:B------:R-:W-:Y:S05]  /*3b50*/  @P0 BRA `(.L_x_256) ;  /* 0xfffffffc00ec0947 */ /* 0x000fea000383ffff */
.L_x_255:
[----:B------:R-:W-:Y:S05]  /*3b60*/  WARPSYNC.ALL ;  /* 0x0000000000007948 */ /* 0x000fea0003800000 */
[----:B-1----:R-:W1:Y:S01]  /*3b70*/  LDC.64 R2, c[0x0][0x288] ;  /* 0x0000a200ff027b82 */ /* 0x002e620000000a00 */
[----:B------:R-:W-:-:S07]  /*3b80*/  SHF.R.S32.HI R10, RZ, 0x1f, R0 ;  /* 0x0000001fff0a7819 */ /* 0x000fce0000011400 */
[----:B------:R-:W-:Y:S01]  /*3b90*/  BAR.SYNC.DEFER_BLOCKING 0x0 ;  /* 0x0000000000007b1d */ /* 0x000fe20000010000 */
[----:B-1----:R-:W-:-:S04]  /*3ba0*/  LEA.HI R4, P0, R3, R2, RZ, 0x1 ;  /* 0x0000000203047211 */ /* 0x002fc800078108ff */
[----:B------:R-:W-:-:S04]  /*3bb0*/  IADD3.X R5, RZ, R3, RZ, P0, !PT ;  /* 0x00000003ff057210 */ /* 0x000fc800007fe4ff */
[--C-:B------:R-:W-:Y:S02]  /*3bc0*/  SHF.R.S64 R25, R4, 0x1, R5.reuse ;  /* 0x0000000104197819 */ /* 0x100fe40000001005 */
[----:B------:R-:W-:Y:S02]  /*3bd0*/  SHF.R.S32.HI R20, RZ, 0x1, R5 ;  /* 0x00000001ff147819 */ /* 0x000fe40000011405 */
[----:B------:R-:W-:-:S04]  /*3be0*/  ISETP.GT.U32.AND P0, PT, R25, R0, PT ;  /* 0x000000001900720c */ /* 0x000fc80003f04070 */
[----:B------:R-:W-:-:S13]  /*3bf0*/  ISETP.GT.AND.EX P0, PT, R20, R10, PT, P0 ;  /* 0x0000000a1400720c */ /* 0x000fda0003f04300 */
[----:B------:R-:W-:Y:S05]  /*3c00*/  @!P0 EXIT ;  /* 0x000000000000894d */ /* 0x000fea0003800000 */
[C---:B------:R-:W-:Y:S01]  /*3c10*/  IMAD.WIDE.U32 R8, R2.reuse, 0x3, RZ ;  /* 0x0000000302087825 */ /* 0x040fe200078e00ff */
[----:B------:R-:W-:Y:S01]  /*3c20*/  LEA R11, R3, R3, 0x1 ;  /* 0x00000003030b7211 */ /* 0x000fe200078e08ff */
[----:B------:R-:W1:Y:S01]  /*3c30*/  LDC.64 R6, c[0x0][0x218] ;  /* 0x00008600ff067b82 */ /* 0x000e620000000a00 */
[----:B0-----:R-:W-:Y:S01]  /*3c40*/  MOV R13, R10 ;  /* 0x0000000a000d7202 */ /* 0x001fe20000000f00 */
[----:B------:R-:W-:Y:S01]  /*3c50*/  ULDC.64 UR4, c[0x0][0x268] ;  /* 0x00009a0000047ab9 */ /* 0x000fe20000000a00 */
[----:B------:R-:W-:Y:S02]  /*3c60*/  IADD3 R11, R9, R11, RZ ;  /* 0x0000000b090b7210 */ /* 0x000fe40007ffe0ff */
[----:B------:R-:W-:Y:S02]  /*3c70*/  SHF.L.U64.HI R23, R2, 0x2, R3 ;  /* 0x0000000202177819 */ /* 0x000fe40000010203 */
[----:B------:R-:W-:Y:S01]  /*3c80*/  LEA.HI R8, P0, R11, R8, RZ, 0x1 ;  /* 0x000000080b087211 */ /* 0x000fe200078108ff */
[----:B------:R-:W0:Y:S01]  /*3c90*/  LDC.64 R4, c[0x0][0x220] ;  /* 0x00008800ff047b82 */ /* 0x000e220000000a00 */
[----:B------:R-:W-:-:S02]  /*3ca0*/  SHF.L.U64.HI R31, R25, 0x2, R20 ;  /* 0x00000002191f7819 */ /* 0x000fc40000010214 */
[----:B------:R-:W-:-:S04]  /*3cb0*/  IADD3.X R11, RZ, R11, RZ, P0, !PT ;  /* 0x0000000bff0b7210 */ /* 0x000fc800007fe4ff */
[--C-:B------:R-:W-:Y:S02]  /*3cc0*/  SHF.R.S64 R27, R8, 0x1, R11.reuse ;  /* 0x00000001081b7819 */ /* 0x100fe4000000100b */
[----:B------:R-:W-:-:S04]  /*3cd0*/  SHF.R.S32.HI R8, RZ, 0x1, R11 ;  /* 0x00000001ff087819 */ /* 0x000fc8000001140b */
[----:B------:R-:W-:-:S07]  /*3ce0*/  SHF.L.U64.HI R29, R27, 0x2, R8 ;  /* 0x000000021b1d7819 */ /* 0x000fce0000010208 */
.L_x_257:
[----:B------:R-:W-:-:S04]  /*3cf0*/  LEA R12, P0, R0, UR4, 0x2 ;  /* 0x00000004000c7c11 */ /* 0x000fc8000f8010ff */
[----:B------:R-:W-:Y:S02]  /*3d00*/  LEA.HI.X R13, R0, UR5, R13, 0x2, P0 ;  /* 0x00000005000d7c11 */ /* 0x000fe400080f140d */
[-C--:B------:R-:W-:Y:S02]  /*3d10*/  LEA R14, P0, R25, R12.reuse, 0x2 ;  /* 0x0000000c190e7211 */ /* 0x080fe400078010ff */
[-C--:B------:R-:W-:Y:S01]  /*3d20*/  LEA R18, P2, R27, R12.reuse, 0x2 ;  /* 0x0000000c1b127211 */ /* 0x080fe200078410ff */
[----:B--2---:R2:W3:Y:S01]  /*3d30*/  LDG.E R3, desc[UR8][R12.64] ;  /* 0x000000080c037981 */ /* 0x0044e2000c1e1900 */
[----:B------:R-:W-:Y:S02]  /*3d40*/  LEA R16, P1, R2, R12, 0x2 ;  /* 0x0000000c02107211 */ /* 0x000fe400078210ff */
[C---:B------:R-:W-:Y:S02]  /*3d50*/  IADD3.X R15, R13.reuse, R31, RZ, P0, !PT ;  /* 0x0000001f0d0f7210 */ /* 0x040fe400007fe4ff */
        /* <DEDUP_REMOVED lines=8> */
[----:B0-----:R-:W-:Y:S01]  /*3de0*/  IMAD.WIDE R10, R11, 0x2, R4 ;  /* 0x000000020b0a7825 */ /* 0x001fe200078e0204 */
[----:B------:R-:W-:Y:S02]  /*3df0*/  ISETP.GT.U32.AND P0, PT, R25, R0, PT ;  /* 0x000000001900720c */ /* 0x000fe40003f04070 */
[----:B--2---:R-:W-:-:S04]  /*3e00*/  SHF.R.S32.HI R13, RZ, 0x1f, R0 ;  /* 0x0000001fff0d7819 */ /* 0x004fc80000011400 */
[----:B------:R-:W-:Y:S02]  /*3e10*/  ISETP.GT.AND.EX P0, PT, R20, R13, PT, P0 ;  /* 0x0000000d1400720c */ /* 0x000fe40003f04300 */
[----:B---3--:R-:W-:Y:S02]  /*3e20*/  F2FP.BF16.F32.PACK_AB R3, R14, R3 ;  /* 0x000000030e03723e */ /* 0x008fe400000010ff */
[----:B----4-:R-:W-:-:S03]  /*3e30*/  F2FP.BF16.F32.PACK_AB R21, R19, R16 ;  /* 0x000000101315723e */ /* 0x010fc600000010ff */
[----:B------:R2:W-:Y:S04]  /*3e40*/  STG.E desc[UR8][R8.64], R3 ;  /* 0x0000000308007986 */ /* 0x0005e8000c101908 */
[----:B------:R2:W-:Y:S02]  /*3e50*/  STG.E desc[UR8][R10.64], R21 ;  /* 0x000000150a007986 */ /* 0x0005e4000c101908 */
[----:B------:R-:W-:Y:S05]  /*3e60*/  @P0 BRA `(.L_x_257) ;  /* 0xfffffffc00a00947 */ /* 0x000fea000383ffff */
[----:B------:R-:W-:Y:S05]  /*3e70*/  EXIT ;  /* 0x000000000000794d */ /* 0x000fea0003800000 */
.L_x_258:
        /* <DEDUP_REMOVED lines=16> */
.L_x_3300:


//--------------------- .text._Z35group_norm_nhwc_bwd_one_pass_kernelI11Bf16IOBf16WLi128ELi32ELi512EEv26Group_norm_nhwc_bwd_params --------------------------
	.section	.text._Z35group_norm_nhwc_bwd_one_pass_kernelI11Bf16IOBf16WLi128ELi32ELi512EEv26Group_norm_nhwc_bwd_params,"ax",@progbits
	.align	128
        .global         _Z35group_norm_nhwc_bwd_one_pass_kernelI11Bf16IOBf16WLi128ELi32ELi512EEv26Group_norm_nhwc_bwd_params
        .type           _Z35group_norm_nhwc_bwd_one_pass_kernelI11Bf16IOBf16WLi128ELi32ELi512EEv26Group_norm_nhwc_bwd_params,@function
        .size           _Z35group_norm_nhwc_bwd_one_pass_kernelI11Bf16IOBf16WLi128ELi32ELi512EEv26Group_norm_nhwc_bwd_params,(.L_x_3301 - _Z35group_norm_nhwc_bwd_one_pass_kernelI11Bf16IOBf16WLi128ELi32ELi512EEv26Group_norm_nhwc_bwd_params)
        .other          _Z35group_norm_nhwc_bwd_one_pass_kernelI11Bf16IOBf16WLi128ELi32ELi512EEv26Group_norm_nhwc_bwd_params,@"STO_CUDA_ENTRY STV_DEFAULT"
_Z35group_norm_nhwc_bwd_one_pass_kernelI11Bf16IOBf16WLi128ELi32ELi512EEv26Group_norm_nhwc_bwd_params:
.text._Z35group_norm_nhwc_bwd_one_pass_kernelI11Bf16IOBf16WLi128ELi32ELi512EEv26Group_norm_nhwc_bwd_params:
        /* <DEDUP_REMOVED lines=53> */
.L_x_294:
        /* <DEDUP_REMOVED lines=31> */
[----:B------:R-:W3:Y:S02]  /*0540*/  @P1 LDC.64 R10, c[0x0][0x288] ;  /* 0x0000a200ff0a1b82 */ /* 0x000ee40000000a00 */
[----:B------:R-:W-:Y:S02]  /*0550*/  @!P0 IADD3 R6, -R6, RZ, RZ ;  /* 0x000000ff06068210 */ /* 0x000fe40007ffe1ff */
[----:B------:R-:W-:Y:S02]  /*0560*/  @P4 IADD3 R9, R9, 0x1, RZ ;  /* 0x0000000109094810 */ /* 0x000fe40007ffe0ff */
[----:B------:R-:W-:Y:S02]  /*0570*/  ISETP.NE.AND P4, PT, R14, RZ, PT ;  /* 0x000000ff0e00720c */ /* 0x000fe40003f85270 */
[----:B------:R-:W-:-:S02]  /*0580*/  MOV R8, R9 ;  /* 0x0000000900087202 */ /* 0x000fc40000000f00 */
[----:B------:R-:W-:Y:S02]  /*0590*/  LOP3.LUT R9, RZ, R14, RZ, 0x33, !PT ;  /* 0x0000000eff097212 */ /* 0x000fe400078e33ff */
[----:B------:R-:W-:Y:S02]  /*05a0*/  @!P3 IADD3 R8, -R8, RZ, RZ ;  /* 0x000000ff0808b210 */ /* 0x000fe40007ffe1ff */
[C---:B------:R-:W-:Y:S02]  /*05b0*/  SEL R6, R9.reuse, R6, !P4 ;  /* 0x0000000609067207 */ /* 0x040fe40006000000 */
[----:B------:R-:W-:Y:S02]  /*05c0*/  SEL R57, R9, R8, !P4 ;  /* 0x0000000809397207 */ /* 0x000fe40006000000 */
[----:B------:R-:W-:Y:S02]  /*05d0*/  LEA R8, R6, R13, 0x5 ;  /* 0x0000000d06087211 */ /* 0x000fe400078e28ff */
[----:B------:R-:W-:-:S02]  /*05e0*/  SHF.R.S32.HI R12, RZ, 0x1f, R57 ;  /* 0x0000001fff0c7819 */ /* 0x000fc40000011439 */
[----:B------:R-:W-:Y:S02]  /*05f0*/  SHF.R.S32.HI R9, RZ, 0x1f, R8 ;  /* 0x0000001fff097819 */ /* 0x000fe40000011408 */
[----:B------:R-:W-:Y:S01]  /*0600*/  SHF.R.U32.HI R13, RZ, 0x4, R53 ;  /* 0x00000004ff0d7819 */ /* 0x000fe20000011635 */
[----:B------:R-:W-:-:S04]  /*0610*/  IMAD R12, R12, UR10, RZ ;  /* 0x0000000a0c0c7c24 */ /* 0x000fc8000f8e02ff */
[C---:B------:R-:W-:Y:S02]  /*0620*/  IMAD R59, R57.reuse, UR11, R12 ;  /* 0x0000000b393b7c24 */ /* 0x040fe4000f8e020c */
[----:B------:R-:W-:Y:S01]  /*0630*/  IMAD.WIDE.U32 R56, R57, UR10, R8 ;  /* 0x0000000a39387c25 */ /* 0x000fe2000f8e0008 */
[----:B------:R-:W-:Y:S02]  /*0640*/  ULDC.64 UR10, c[0x0][0x248] ;  /* 0x00009200000a7ab9 */ /* 0x000fe40000000a00 */
[----:B------:R-:W-:Y:S01]  /*0650*/  UIMAD.WIDE UR10, UR15, 0x8, UR10 ;  /* 0x000000080f0a78a5 */ /* 0x000fe2000f8e020a */
[----:B-1----:R-:W-:Y:S01]  /*0660*/  IMAD R16, R16, UR14, R13 ;  /* 0x0000000e10107c24 */ /* 0x002fe2000f8e020d */
[----:B------:R-:W-:Y:S01]  /*0670*/  IADD3 R59, R57, R59, RZ ;  /* 0x0000003b393b7210 */ /* 0x000fe20007ffe0ff */
[----:B---3--:R-:W-:-:S03]  /*0680*/  @P1 IMAD R13, R37, R10, RZ ;  /* 0x0000000a250d1224 */ /* 0x008fc600078e02ff */
[----:B------:R-:W-:Y:S01]  /*0690*/  MOV R14, UR10 ;  /* 0x0000000a000e7c02 */ /* 0x000fe20008000f00 */
[----:B------:R-:W-:Y:S01]  /*06a0*/  @P1 IMAD R23, R38, R11, R13 ;  /* 0x0000000b26171224 */ /* 0x000fe200078e020d */
[----:B------:R-:W-:Y:S02]  /*06b0*/  MOV R15, UR11 ;  /* 0x0000000b000f7c02 */ /* 0x000fe40008000f00 */
[----:B------:R-:W-:-:S04]  /*06c0*/  IADD3 R12, R16, 0x40, RZ ;  /* 0x00000040100c7810 */ /* 0x000fc80007ffe0ff */
[----:B------:R-:W3:Y:S01]  /*06d0*/  LDG.E.64 R14, desc[UR12][R14.64] ;  /* 0x0000000c0e0e7981 */ /* 0x000ee2000c1e1b00 */
[----:B------:R-:W-:Y:S02]  /*06e0*/  ISETP.GE.U32.AND P0, PT, R12, UR18, PT ;  /* 0x000000120c007c0c */ /* 0x000fe4000bf06070 */
[----:B------:R-:W-:-:S04]  /*06f0*/  SHF.R.S32.HI R12, RZ, 0x1f, R12 ;  /* 0x0000001fff0c7819 */ /* 0x000fc8000001140c */
[----:B------:R-:W-:Y:S02]  /*0700*/  ISETP.GE.AND.EX P0, PT, R12, UR19, PT, P0 ;  /* 0x000000130c007c0c */ /* 0x000fe4000bf06300 */
[----:B------:R-:W1:Y:S01]  /*0710*/  @P2 LDC.64 R12, c[0x0][0x288] ;  /* 0x0000a200ff0c2b82 */ /* 0x000e620000000a00 */
[----:B------:R-:W-:Y:S02]  /*0720*/  IADD3 R11, R16, 0x60, RZ ;  /* 0x00000060100b7810 */ /* 0x000fe40007ffe0ff */
[----:B------:R-:W-:Y:S02]  /*0730*/  ISETP.LT.U32.AND P0, PT, R53, 0x200, !P0 ;  /* 0x000002003500780c */ /* 0x000fe40004701070 */
[----:B------:R-:W-:Y:S02]  /*0740*/  @P1 MOV R58, R56 ;  /* 0x00000038003a1202 */ /* 0x000fe40000000f00 */
[----:B------:R-:W-:Y:S01]  /*0750*/  ISETP.GE.U32.AND P3, PT, R11, UR18, PT ;  /* 0x000000120b007c0c */ /* 0x000fe2000bf66070 */
[----:B------:R-:W4:Y:S01]  /*0760*/  @P1 LDC.64 R16, c[0x0][0x228] ;  /* 0x00008a00ff101b82 */ /* 0x000f220000000a00 */
[----:B------:R-:W-:Y:S01]  /*0770*/  SHF.R.S32.HI R11, RZ, 0x1f, R11 ;  /* 0x0000001fff0b7819 */ /* 0x000fe2000001140b */
[----:B------:R-:W-:-:S03]  /*0780*/  @P1 IMAD.WIDE.U32 R20, R38, R10, R58 ;  /* 0x0000000a26141225 */ /* 0x000fc600078e003a */
[----:B------:R-:W-:-:S03]  /*0790*/  ISETP.GE.AND.EX P3, PT, R11, UR19, PT, P3 ;  /* 0x000000130b007c0c */ /* 0x000fc6000bf66330 */
[----:B------:R-:W0:Y:S01]  /*07a0*/  @P0 LDC.64 R10, c[0x0][0x288] ;  /* 0x0000a200ff0a0b82 */ /* 0x000e220000000a00 */
[----:B------:R-:W-:Y:S02]  /*07b0*/  ISETP.LT.U32.AND P3, PT, R53, 0x200, !P3 ;  /* 0x000002003500780c */ /* 0x000fe40005f61070 */
[----:B------:R-:W-:Y:S02]  /*07c0*/  @P1 SHF.L.U32 R29, R20, 0x1, RZ ;  /* 0x00000001141d1819 */ /* 0x000fe400000006ff */
[----:B------:R-:W-:-:S03]  /*07d0*/  @P1 IADD3 R21, R21, R23, RZ ;  /* 0x0000001715151210 */ /* 0x000fc60007ffe0ff */
[----:B------:R-:W0:Y:S01]  /*07e0*/  @P2 LDC.64 R22, c[0x0][0x228] ;  /* 0x00008a00ff162b82 */ /* 0x000e220000000a00 */
[----:B--2---:R-:W-:Y:S01]  /*07f0*/  @P1 IADD3 R26, P4, R29, R18, RZ ;  /* 0x000000121d1a1210 */ /* 0x004fe20007f9e0ff */
[----:B-1----:R-:W-:Y:S01]  /*0800*/  @P2 IMAD R18, R3, R12, RZ ;  /* 0x0000000c03122224 */ /* 0x002fe200078e02ff */
[----:B------:R-:W-:-:S03]  /*0810*/  @P1 SHF.L.U64.HI R30, R20, 0x1, R21 ;  /* 0x00000001141e1819 */ /* 0x000fc60000010215 */
[----:B------:R-:W-:Y:S01]  /*0820*/  @P2 IMAD R31, R36, R13, R18 ;  /* 0x0000000d241f2224 */ /* 0x000fe200078e0212 */
[----:B------:R-:W-:Y:S01]  /*0830*/  @P1 IADD3.X R27, R30, R19, RZ, P4, !PT ;  /* 0x000000131e1b1210 */ /* 0x000fe200027fe4ff */
[----:B------:R-:W1:Y:S01]  /*0840*/  @P3 LDC.64 R20, c[0x0][0x288] ;  /* 0x0000a200ff143b82 */ /* 0x000e620000000a00 */
[----:B------:R-:W-:Y:S02]  /*0850*/  @P2 MOV R18, R56 ;  /* 0x0000003800122202 */ /* 0x000fe40000000f00 */
[----:B------:R-:W-:Y:S02]  /*0860*/  @P2 MOV R19, R59 ;  /* 0x0000003b00132202 */ /* 0x000fe40000000f00 */
[----:B------:R-:W-:Y:S02]  /*0870*/  CS2R R50, SRZ ;  /* 0x0000000000327805 */ /* 0x000fe4000001ff00 */
[----:B----4-:R-:W-:Y:S01]  /*0880*/  @P1 IADD3 R28, P4, R29, R16, RZ ;  /* 0x000000101d1c1210 */ /* 0x010fe20007f9e0ff */
[----:B------:R-:W-:-:S03]  /*0890*/  @P2 IMAD.WIDE.U32 R12, R36, R12, R18 ;  /* 0x0000000c240c2225 */ /* 0x000fc600078e0012 */
[----:B------:R-:W-:Y:S01]  /*08a0*/  @P1 IADD3.X R29, R30, R17, RZ, P4, !PT ;  /* 0x000000111e1d1210 */ /* 0x000fe200027fe4ff */
[----:B------:R2:W5:Y:S01]  /*08b0*/  @P1 LDG.E R51, desc[UR12][R26.64] ;  /* 0x0000000c1a331981 */ /* 0x000562000c1e1900 */
[----:B------:R-:W-:Y:S01]  /*08c0*/  HFMA2.MMA R52, -RZ, RZ, 0, 0 ;  /* 0x00000000ff347435 */ /* 0x000fe200000001ff */
[----:B0-----:R-:W-:Y:S01]  /*08d0*/  @P0 IMAD R16, R5, R10, RZ ;  /* 0x0000000a05100224 */ /* 0x001fe200078e02ff */
[----:B------:R-:W-:Y:S01]  /*08e0*/  @P2 IADD3 R17, R13, R31, RZ ;  /* 0x0000001f0d112210 */ /* 0x000fe20007ffe0ff */
[----:B------:R0:W5:Y:S01]  /*08f0*/  @P1 LDG.E R50, desc[UR12][R28.64] ;  /* 0x0000000c1c321981 */ /* 0x000162000c1e1900 */
[----:B------:R-:W-:Y:S02]  /*0900*/  @P2 SHF.L.U32 R13, R12, 0x1, RZ ;  /* 0x000000010c0d2819 */ /* 0x000fe400000006ff */
[----:B------:R-:W-:Y:S02]  /*0910*/  CS2R R48, SRZ ;  /* 0x0000000000307805 */ /* 0x000fe4000001ff00 */
[----:B------:R-:W-:Y:S01]  /*0920*/  CS2R R44, SRZ ;  /* 0x00000000002c7805 */ /* 0x000fe2000001ff00 */
[----:B------:R-:W4:Y:S01]  /*0930*/  @P0 LDC.64 R18, c[0x0][0x230] ;  /* 0x00008c00ff120b82 */ /* 0x000f220000000a00 */
[----:B--2---:R-:W-:-:S02]  /*0940*/  @P0 MOV R26, R56 ;  /* 0x00000038001a0202 */ /* 0x004fc40000000f00 */
[----:B------:R-:W-:Y:S01]  /*0950*/  @P0 MOV R27, R59 ;  /* 0x0000003b001b0202 */ /* 0x000fe20000000f00 */
[----:B------:R-:W-:Y:S01]  /*0960*/  @P0 IMAD R31, R0, R11, R16 ;  /* 0x0000000b001f0224 */ /* 0x000fe200078e0210 */
[----:B------:R-:W-:Y:S02]  /*0970*/  @P2 SHF.L.U64.HI R30, R12, 0x1, R17 ;  /* 0x000000010c1e2819 */ /* 0x000fe40000010211 */
[C---:B------:R-:W-:Y:S01]  /*0980*/  @P2 IADD3 R24, P4, R13.reuse, R24, RZ ;  /* 0x000000180d182210 */ /* 0x040fe20007f9e0ff */
[----:B------:R-:W-:Y:S01]  /*0990*/  @P0 IMAD.WIDE.U32 R26, R0, R10, R26 ;  /* 0x0000000a001a0225 */ /* 0x000fe200078e001a */
[----:B------:R-:W-:Y:S01]  /*09a0*/  @P2 IADD3 R22, P5, R13, R22, RZ ;  /* 0x000000160d162210 */ /* 0x000fe20007fbe0ff */
[----:B------:R-:W2:Y:S03]  /*09b0*/  @P3 LDC.64 R10, c[0x0][0x230] ;  /* 0x00008c00ff0a3b82 */ /* 0x000ea60000000a00 */
[----:B------:R-:W-:-:S05]  /*09c0*/  @P0 IADD3 R27, R27, R31, RZ ;  /* 0x0000001f1b1b0210 */ /* 0x000fca0007ffe0ff */
[----:B------:R-:W4:Y:S01]  /*09d0*/  @P3 LDC.64 R12, c[0x0][0x228] ;  /* 0x00008a00ff0c3b82 */ /* 0x000f220000000a00 */
[C---:B0-----:R-:W-:Y:S01]  /*09e0*/  @P0 SHF.L.U32 R29, R26.reuse, 0x1, RZ ;  /* 0x000000011a1d0819 */ /* 0x041fe200000006ff */
[----:B-1----:R-:W-:Y:S01]  /*09f0*/  @P3 IMAD R31, R7, R20, RZ ;  /* 0x00000014071f3224 */ /* 0x002fe200078e02ff */
[----:B------:R-:W-:Y:S02]  /*0a00*/  @P0 SHF.L.U64.HI R28, R26, 0x1, R27 ;  /* 0x000000011a1c0819 */ /* 0x000fe4000001021b */
[----:B------:R-:W-:Y:S02]  /*0a10*/  @P3 MOV R26, R56 ;  /* 0x00000038001a3202 */ /* 0x000fe40000000f00 */
[----:B------:R-:W-:Y:S01]  /*0a20*/  @P3 MOV R27, R59 ;  /* 0x0000003b001b3202 */ /* 0x000fe20000000f00 */
[C---:B------:R-:W-:Y:S01]  /*0a30*/  @P3 IMAD R31, R2.reuse, R21, R31 ;  /* 0x00000015021f3224 */ /* 0x040fe200078e021f */
[----:B------:R-:W0:Y:S01]  /*0a40*/  @P0 LDC.64 R16, c[0x0][0x228] ;  /* 0x00008a00ff100b82 */ /* 0x000e220000000a00 */
[----:B------:R-:W-:Y:S01]  /*0a50*/  @P3 IMAD.WIDE.U32 R20, R2, R20, R26 ;  /* 0x0000001402143225 */ /* 0x000fe200078e001a */
[----:B------:R-:W-:-:S04]  /*0a60*/  @P2 IADD3.X R23, R30, R23, RZ, P5, !PT ;  /* 0x000000171e172210 */ /* 0x000fc80002ffe4ff */
[----:B------:R-:W-:Y:S01]  /*0a70*/  @P3 IADD3 R27, R21, R31, RZ ;  /* 0x0000001f151b3210 */ /* 0x000fe20007ffe0ff */
[----:B------:R1:W5:Y:S01]  /*0a80*/  @P2 LDG.E R49, desc[UR12][R22.64] ;  /* 0x0000000c16312981 */ /* 0x000362000c1e1900 */
[C---:B------:R-:W-:Y:S02]  /*0a90*/  @P3 SHF.L.U32 R21, R20.reuse, 0x1, RZ ;  /* 0x0000000114153819 */ /* 0x040fe400000006ff */
[----:B------:R-:W-:Y:S02]  /*0aa0*/  @P3 SHF.L.U64.HI R20, R20, 0x1, R27 ;  /* 0x0000000114143819 */ /* 0x000fe4000001021b */
[C---:B--2---:R-:W-:Y:S02]  /*0ab0*/  @P3 IADD3 R10, P5, R21.reuse, R10, RZ ;  /* 0x0000000a150a3210 */ /* 0x044fe40007fbe0ff */
[----:B----4-:R-:W-:Y:S02]  /*0ac0*/  @P3 IADD3 R12, P6, R21, R12, RZ ;  /* 0x0000000c150c3210 */ /* 0x010fe40007fde0ff */
[----:B------:R-:W-:-:S02]  /*0ad0*/  @P2 IADD3.X R25, R30, R25, RZ, P4, !PT ;  /* 0x000000191e192210 */ /* 0x000fc400027fe4ff */
[C---:B------:R-:W-:Y:S02]  /*0ae0*/  @P3 IADD3.X R11, R20.reuse, R11, RZ, P5, !PT ;  /* 0x0000000b140b3210 */ /* 0x040fe40002ffe4ff */
[----:B------:R-:W-:Y:S01]  /*0af0*/  @P3 IADD3.X R13, R20, R13, RZ, P6, !PT ;  /* 0x0000000d140d3210 */ /* 0x000fe200037fe4ff */
[----:B------:R1:W5:Y:S04]  /*0b00*/  @P2 LDG.E R52, desc[UR12][R24.64] ;  /* 0x0000000c18342981 */ /* 0x000368000c1e1900 */
[----:B------:R1:W5:Y:S04]  /*0b10*/  @P3 LDG.E R48, desc[UR12][R10.64] ;  /* 0x0000000c0a303981 */ /* 0x000368000c1e1900 */
[----:B------:R1:W5:Y:S01]  /*0b20*/  @P3 LDG.E R45, desc[UR12][R12.64] ;  /* 0x0000000c0c2d3981 */ /* 0x000362000c1e1900 */
[----:B------:R-:W-:-:S04]  /*0b30*/  @P0 IADD3 R18, P4, R29, R18, RZ ;  /* 0x000000121d120210 */ /* 0x000fc80007f9e0ff */
[C---:B------:R-:W-:Y:S02]  /*0b40*/  @P0 IADD3.X R19, R28.reuse, R19, RZ, P4, !PT ;  /* 0x000000131c130210 */ /* 0x040fe400027fe4ff */
[----:B0-----:R-:W-:Y:S02]  /*0b50*/  @P0 IADD3 R16, P4, R29, R16, RZ ;  /* 0x000000101d100210 */ /* 0x001fe40007f9e0ff */
[----:B------:R-:W-:Y:S02]  /*0b60*/  CS2R R46, SRZ ;  /* 0x00000000002e7805 */ /* 0x000fe4000001ff00 */
[----:B------:R-:W-:-:S04]  /*0b70*/  @P0 IADD3.X R17, R28, R17, RZ, P4, !PT ;  /* 0x000000111c110210 */ /* 0x000fc800027fe4ff */
[----:B------:R1:W5:Y:S04]  /*0b80*/  @P0 LDG.E R47, desc[UR12][R18.64] ;  /* 0x0000000c122f0981 */ /* 0x000368000c1e1900 */
[----:B------:R1:W5:Y:S01]  /*0b90*/  @P0 LDG.E R46, desc[UR12][R16.64] ;  /* 0x0000000c102e0981 */ /* 0x000362000c1e1900 */
[----:B------:R-:W-:Y:S01]  /*0ba0*/  UMOV UR18, 0x3f800000 ;  /* 0x3f80000000127882 */ /* 0x000fe20000000000 */
[----:B------:R-:W-:Y:S01]  /*0bb0*/  BSSY B0, `(.L_x_260) ;  /* 0x0000021000007945 */ /* 0x000fe20003800000 */
[----:B------:R-:W-:Y:S01]  /*0bc0*/  HFMA2.MMA R41, -RZ, RZ, 0, 0 ;  /* 0x00000000ff297435 */ /* 0x000fe200000001ff */
[----:B------:R-:W-:Y:S02]  /*0bd0*/  CS2R R42, SRZ ;  /* 0x00000000002a7805 */ /* 0x000fe4000001ff00 */
        /* <DEDUP_REMOVED lines=8> */
[----:B------:R-:W0:Y:S02]  /*0c60*/  @P0 MUFU.RSQ R14, R14 ;  /* 0x0000000e000e0308 */ /* 0x000e240000001400 */
[----:B0-----:R-:W-:Y:S02]  /*0c70*/  @P0 R2UR UR10, R14 ;  /* 0x000000000e0a02ca */ /* 0x001fe400000e0000 */
[----:B------:R-:W-:-:S11]  /*0c80*/  ISETP.GT.U32.AND P0, PT, R53, 0x1ff, PT ;  /* 0x000001ff3500780c */ /* 0x000fd60003f04070 */
[----:B------:R-:W-:Y:S02]  /*0c90*/  @UP0 UMOV UR18, UR10 ;  /* 0x0000000a00120c82 */ /* 0x000fe40008000000 */
[----:B-1----:R-:W-:Y:S05]  /*0ca0*/  @P0 BRA `(.L_x_261) ;  /* 0x0000000000440947 */ /* 0x002fea0003800000 */
[----:B------:R-:W-:Y:S01]  /*0cb0*/  ISETP.NE.AND P0, PT, RZ, UR16, PT ;  /* 0x00000010ff007c0c */ /* 0x000fe2000bf05270 */
[----:B------:R-:W-:Y:S01]  /*0cc0*/  ULDC.64 UR10, c[0x0][0x238] ;  /* 0x00008e00000a7ab9 */ /* 0x000fe20000000a00 */
[C---:B------:R-:W-:Y:S02]  /*0cd0*/  SHF.L.U32 R13, R8.reuse, 0x1, RZ ;  /* 0x00000001080d7819 */ /* 0x040fe400000006ff */
[----:B------:R-:W-:Y:S02]  /*0ce0*/  SHF.L.U64.HI R12, R8, 0x1, R9 ;  /* 0x00000001080c7819 */ /* 0x000fe40000010209 */
[----:B------:R-:W-:-:S04]  /*0cf0*/  IADD3 R8, P3, R13, UR10, RZ ;  /* 0x0000000a0d087c10 */ /* 0x000fc8000ff7e0ff */
[----:B------:R-:W-:-:S03]  /*0d00*/  IADD3.X R9, R12, UR11, RZ, P3, !PT ;  /* 0x0000000b0c097c10 */ /* 0x000fc60009ffe4ff */
[----:B------:R-:W0:Y:S02]  /*0d10*/  @P0 LDC.64 R10, c[0x0][0x240] ;  /* 0x00009000ff0a0b82 */ /* 0x000e240000000a00 */
[----:B------:R-:W2:Y:S04]  /*0d20*/  LDG.E.U16 R44, desc[UR12][R8.64] ;  /* 0x0000000c082c7981 */ /* 0x000ea8000c1e1500 */
[----:B------:R-:W3:Y:S01]  /*0d30*/  LDG.E.U16 R41, desc[UR12][R8.64+0x2] ;  /* 0x0000020c08297981 */ /* 0x000ee2000c1e1500 */
[----:B0-----:R-:W-:-:S04]  /*0d40*/  @P0 IADD3 R10, P4, R13, R10, RZ ;  /* 0x0000000a0d0a0210 */ /* 0x001fc80007f9e0ff */
[----:B------:R-:W-:-:S05]  /*0d50*/  @P0 IADD3.X R11, R12, R11, RZ, P4, !PT ;  /* 0x0000000b0c0b0210 */ /* 0x000fca00027fe4ff */
[----:B------:R-:W4:Y:S04]  /*0d60*/  @P0 LDG.E.U16 R13, desc[UR12][R10.64] ;  /* 0x0000000c0a0d0981 */ /* 0x000f28000c1e1500 */
[----:B------:R-:W4:Y:S01]  /*0d70*/  @P0 LDG.E.U16 R12, desc[UR12][R10.64+0x2] ;  /* 0x0000020c0a0c0981 */ /* 0x000f22000c1e1500 */
[----:B--2---:R-:W-:Y:S02]  /*0d80*/  SHF.L.U32 R44, R44, 0x10, RZ ;  /* 0x000000102c2c7819 */ /* 0x004fe400000006ff */
[----:B---3--:R-:W-:Y:S02]  /*0d90*/  SHF.L.U32 R41, R41, 0x10, RZ ;  /* 0x0000001029297819 */ /* 0x008fe400000006ff */
[----:B----4-:R-:W-:Y:S02]  /*0da0*/  @P0 SHF.L.U32 R43, R13, 0x10, RZ ;  /* 0x000000100d2b0819 */ /* 0x010fe400000006ff */
[----:B------:R-:W-:-:S07]  /*0db0*/  @P0 SHF.L.U32 R42, R12, 0x10, RZ ;  /* 0x000000100c2a0819 */ /* 0x000fce00000006ff */
.L_x_261:
[----:B------:R-:W-:Y:S05]  /*0dc0*/  BSYNC B0 ;  /* 0x0000000000007941 */ /* 0x000fea0003800000 */
.L_x_260:
[----:B------:R-:W-:Y:S02]  /*0dd0*/  ISETP.NE.AND P4, PT, RZ, UR16, PT ;  /* 0x00000010ff007c0c */ /* 0x000fe4000bf85270 */
[C---:B-----5:R-:W-:Y:S02]  /*0de0*/  PRMT R8, R51.reuse, 0x7632, R8 ;  /* 0x0000763233087816 */ /* 0x060fe40000000008 */
[----:B------:R-:W-:Y:S02]  /*0df0*/  SHF.L.U32 R9, R51, 0x10, RZ ;  /* 0x0000001033097819 */ /* 0x000fe400000006ff */
[----:B------:R-:W-:Y:S02]  /*0e00*/  SHF.L.U32 R8, R8, 0x10, RZ ;  /* 0x0000001008087819 */ /* 0x000fe400000006ff */
[C---:B------:R-:W-:Y:S01]  /*0e10*/  SHF.L.U32 R15, R52.reuse, 0x10, RZ ;  /* 0x00000010340f7819 */ /* 0x040fe200000006ff */
[----:B------:R-:W-:Y:S01]  /*0e20*/  FADD.FTZ R9, R9, -UR20 ;  /* 0x8000001409097e21 */ /* 0x000fe20008010000 */
[----:B------:R-:W-:Y:S01]  /*0e30*/  PRMT R12, R52, 0x7632, R12 ;  /* 0x00007632340c7816 */ /* 0x000fe2000000000c */
[----:B------:R-:W-:Y:S01]  /*0e40*/  FADD.FTZ R14, R8, -UR20 ;  /* 0x80000014080e7e21 */ /* 0x000fe20008010000 */
[----:B------:R-:W-:Y:S01]  /*0e50*/  PRMT R10, R50, 0x7632, R10 ;  /* 0x00007632320a7816 */ /* 0x000fe2000000000a */
[----:B------:R-:W-:Y:S01]  /*0e60*/  FMUL.FTZ R8, R9, UR18 ;  /* 0x0000001209087c20 */ /* 0x000fe20008410000 */
[----:B------:R-:W-:Y:S01]  /*0e70*/  PRMT R16, R49, 0x7632, R16 ;  /* 0x0000763231107816 */ /* 0x000fe20000000010 */
[----:B------:R-:W-:Y:S01]  /*0e80*/  FADD.FTZ R25, R15, -UR20 ;  /* 0x800000140f197e21 */ /* 0x000fe20008010000 */
        /* <DEDUP_REMOVED lines=25> */
.L_x_262:
        /* <DEDUP_REMOVED lines=26> */
.L_x_263:
[--C-:B------:R-:W-:Y:S01]  /*11c0*/  FFMA.FTZ R19, R9, R17, R16.reuse ;  /* 0x0000001109137223 */ /* 0x100fe20000010010 */
[----:B------:R-:W-:Y:S01]  /*11d0*/  PRMT R16, R47, 0x7632, R16 ;  /* 0x000076322f107816 */ /* 0x000fe20000000010 */
[----:B------:R-:W-:Y:S01]  /*11e0*/  FMUL.FTZ R21, R13, R44 ;  /* 0x0000002c0d157220 */ /* 0x000fe20000410000 */
[----:B------:R-:W-:Y:S01]  /*11f0*/  FADD.FTZ R22, R17, R18 ;  /* 0x0000001211167221 */ /* 0x000fe20000010000 */
[----:B------:R-:W-:Y:S01]  /*1200*/  SHF.L.U32 R18, R47, 0x10, RZ ;  /* 0x000000102f127819 */ /* 0x000fe200000006ff */
[----:B------:R-:W-:Y:S01]  /*1210*/  FMUL.FTZ R24, R12, R41 ;  /* 0x000000290c187220 */ /* 0x000fe20000410000 */
        /* <DEDUP_REMOVED lines=10> */
[----:B------:R-:W-:Y:S01]  /*12c0*/  PRMT R22, R48, 0x7632, R22 ;  /* 0x0000763230167816 */ /* 0x000fe20000000016 */
        /* <DEDUP_REMOVED lines=19> */
.L_x_264:
[----:B------:R-:W-:Y:S01]  /*1400*/  FFMA.FTZ R25, R15, R24, R20 ;  /* 0x000000180f197223 */ /* 0x000fe20000010014 */
[----:B------:R-:W-:Y:S01]  /*1410*/  FMUL.FTZ R23, R17, R44 ;  /* 0x0000002c11177220 */ /* 0x000fe20000410000 */
[----:B------:R-:W-:Y:S01]  /*1420*/  FADD.FTZ R26, R24, R21 ;  /* 0x00000015181a7221 */ /* 0x000fe20000010000 */
[----:B------:R-:W-:Y:S02]  /*1430*/  SHF.L.U32 R20, R48, 0x10, RZ ;  /* 0x0000001030147819 */ /* 0x000fe400000006ff */
[----:B------:R-:W-:Y:S01]  /*1440*/  SHF.L.U32 R24, R22, 0x10, RZ ;  /* 0x0000001016187819 */ /* 0x000fe200000006ff */
[----:B------:R-:W-:Y:S01]  /*1450*/  FFMA.FTZ R22, R18, R23, R25 ;  /* 0x0000001712167223 */ /* 0x000fe20000010019 */
[----:B------:R-:W-:Y:S01]  /*1460*/  FADD.FTZ R23, R26, R23 ;  /* 0x000000171a177221 */ /* 0x000fe20000010000 */
[C---:B------:R-:W-:Y:S01]  /*1470*/  PRMT R25, R45.reuse, 0x7632, R25 ;  /* 0x000076322d197816 */ /* 0x040fe20000000019 */
[----:B------:R-:W-:Y:S01]  /*1480*/  FADD.FTZ R26, R20, -UR20 ;  /* 0x80000014141a7e21 */ /* 0x000fe20008010000 */
[----:B------:R-:W-:Y:S01]  /*1490*/  FADD.FTZ R27, R24, -UR20 ;  /* 0x80000014181b7e21 */ /* 0x000fe20008010000 */
[----:B------:R-:W-:-:S02]  /*14a0*/  SHF.L.U32 R21, R45, 0x10, RZ ;  /* 0x000000102d157819 */ /* 0x000fc400000006ff */
[----:B------:R-:W-:Y:S01]  /*14b0*/  SHF.L.U32 R20, R25, 0x10, RZ ;  /* 0x0000001019147819 */ /* 0x000fe200000006ff */
[----:B------:R-:W-:Y:S01]  /*14c0*/  FMUL.FTZ R24, R26, UR18 ;  /* 0x000000121a187c20 */ /* 0x000fe20008410000 */
        /* <DEDUP_REMOVED lines=21> */
.L_x_265:
        /* <DEDUP_REMOVED lines=19> */
[----:B------:R-:W-:Y:S01]  /*1750*/  FADD.FTZ R8, R8, R13 ;  /* 0x0000000d08087221 */ /* 0x000fe20000010000 */
[----:B------:R-:W-:Y:S01]  /*1760*/  FFMA.FTZ R28, R15, R12, R28 ;  /* 0x0000000c0f1c7223 */ /* 0x000fe2000001001c */
[----:B------:R-:W-:Y:S01]  /*1770*/  FADD.FTZ R9, R9, R12 ;  /* 0x0000000c09097221 */ /* 0x000fe20000010000 */
[----:B------:R-:W-:Y:S01]  /*1780*/  ISETP.NE.AND P3, PT, R53, RZ, PT ;  /* 0x000000ff3500720c */ /* 0x000fe20003f65270 */
[----:B------:R-:W-:Y:S01]  /*1790*/  FFMA.FTZ R29, R18, R17, R29 ;  /* 0x00000011121d7223 */ /* 0x000fe2000001001d */
[----:B------:R-:W-:Y:S01]  /*17a0*/  FADD.FTZ R8, R8, R17 ;  /* 0x0000001108087221 */ /* 0x000fe20000010000 */
[----:B------:R-:W-:Y:S01]  /*17b0*/  FFMA.FTZ R28, R19, R16, R28 ;  /* 0x00000010131c7223 */ /* 0x000fe2000001001c */
[----:B------:R-:W-:Y:S01]  /*17c0*/  FADD.FTZ R9, R9, R16 ;  /* 0x0000001009097221 */ /* 0x000fe20000010000 */
[----:B------:R-:W-:Y:S01]  /*17d0*/  FFMA.FTZ R24, R24, R21, R29 ;  /* 0x0000001518187223 */ /* 0x000fe2000001001d */
[----:B------:R-:W-:Y:S01]  /*17e0*/  BSSY B0, `(.L_x_266) ;  /* 0x000004b000007945 */ /* 0x000fe20003800000 */
[----:B------:R-:W-:Y:S01]  /*17f0*/  FFMA.FTZ R25, R25, R20, R28 ;  /* 0x0000001419197223 */ /* 0x000fe2000001001c */
        /* <DEDUP_REMOVED lines=41> */
[----:B------:R-:W-:-:S02]  /*1a90*/  FADD.FTZ R32, R9, R11 ;  /* 0x0000000b09207221 */ /* 0x000fc40000010000 */
[----:B0-----:R-:W0:Y:S01]  /*1aa0*/  LDS.128 R8, [UR10+0x60] ;  /* 0x0000600aff087984 */ /* 0x001e220008000c00 */
        /* <DEDUP_REMOVED lines=30> */
.L_x_267:
[----:B------:R-:W-:Y:S05]  /*1c90*/  BSYNC B0 ;  /* 0x0000000000007941 */ /* 0x000fea0003800000 */
.L_x_266:
        /* <DEDUP_REMOVED lines=158> */
.L_x_269:
[----:B------:R-:W-:Y:S05]  /*2680*/  BSYNC B0 ;  /* 0x0000000000007941 */ /* 0x000fea0003800000 */
.L_x_268:
        /* <DEDUP_REMOVED lines=21> */
.L_x_271:
[----:B------:R-:W-:Y:S05]  /*27e0*/  BSYNC B0 ;  /* 0x0000000000007941 */ /* 0x000fea0003800000 */
.L_x_270:
        /* <DEDUP_REMOVED lines=39> */
.L_x_274:
[----:B------:R-:W2:Y:S04]  /*2a60*/  LDG.E.STRONG.GPU R12, desc[UR12][R10.64] ;  /* 0x0000000c0a0c7981 */ /* 0x000ea8000c1ef900 */
[----:B--2---:R-:W-:Y:S01]  /*2a70*/  CCTL.IVALL ;  /* 0x00000000ff00798f */ /* 0x004fe20002000000 */
[----:B------:R-:W-:Y:S05]  /*2a80*/  YIELD ;  /* 0x0000000000007946 */ /* 0x000fea0003800000 */
[----:B------:R-:W-:-:S13]  /*2a90*/  ISETP.NE.AND P0, PT, R12, R15, PT ;  /* 0x0000000f0c00720c */ /* 0x000fda0003f05270 */
[----:B------:R-:W-:Y:S05]  /*2aa0*/  @P0 BRA `(.L_x_274) ;  /* 0xfffffffc00ec0947 */ /* 0x000fea000383ffff */
.L_x_273:
        /* <DEDUP_REMOVED lines=17> */
.L_x_278:
        /* <DEDUP_REMOVED lines=115> */
.L_x_277:
        /* <DEDUP_REMOVED lines=61> */
.L_x_279:
[----:B------:R-:W-:-:S13]  /*36c0*/  ISETP.NE.OR P0, PT, R21, RZ, P0 ;  /* 0x000000ff1500720c */ /* 0x000fda0000705670 */
[----:B------:R-:W-:Y:S05]  /*36d0*/  @!P0 BRA `(.L_x_275) ;  /* 0x00000000007c8947 */ /* 0x000fea0003800000 */
.L_x_276:
        /* <DEDUP_REMOVED lines=31> */
.L_x_275:
        /* <DEDUP_REMOVED lines=11> */
.L_x_281:
[----:B------:R-:W-:Y:S05]  /*3980*/  BSYNC B0 ;  /* 0x0000000000007941 */ /* 0x000fea0003800000 */
.L_x_280:
        /* <DEDUP_REMOVED lines=16> */
.L_x_272:
        /* <DEDUP_REMOVED lines=53> */
.L_x_282:
        /* <DEDUP_REMOVED lines=20> */
.L_x_284:
[----:B------:R-:W-:Y:S05]  /*3f20*/  BSYNC B0 ;  /* 0x0000000000007941 */ /* 0x000fea0003800000 */
.L_x_283:
        /* <DEDUP_REMOVED lines=25> */
.L_x_285:
        /* <DEDUP_REMOVED lines=20> */
.L_x_287:
[----:B------:R-:W-:Y:S05]  /*4200*/  BSYNC B0 ;  /* 0x0000000000007941 */ /* 0x000fea0003800000 */
.L_x_286:
        /* <DEDUP_REMOVED lines=31> */
.L_x_288:
        /* <DEDUP_REMOVED lines=20> */
.L_x_290:
[----:B------:R-:W-:Y:S05]  /*4540*/  BSYNC B0 ;  /* 0x0000000000007941 */ /* 0x000fea0003800000 */
.L_x_289:
        /* <DEDUP_REMOVED lines=10> */
[----:B-1----:R-:W-:-:S05]  /*45f0*/  FMUL.FTZ R9, R42, -1.4426950216293334961 ;  /* 0xbfb8aa3b2a097820 */ /* 0x002fca0000410000 */
        /* <DEDUP_REMOVED lines=14> */
.L_x_291:
[----:B------:R-:W-:Y:S04]  /*46e0*/  BSSY B0, `(.L_x_292) ;  /* 0x0000013000007945 */ /* 0x000fe80003800000 */
[----:B------:R-:W-:Y:S05]  /*46f0*/  @!P3 BRA `(.L_x_293) ;  /* 0x000000000044b947 */ /* 0x000fea0003800000 */
[----:B------:R-:W-:Y:S01]  /*4700*/  ULDC.64 UR10, c[0x0][0x288] ;  /* 0x0000a200000a7ab9 */ /* 0x000fe20000000a00 */
[C-C-:B------:R-:W-:Y:S01]  /*4710*/  FFMA.FTZ R6, R12.reuse, R48, R13.reuse ;  /* 0x000000300c067223 */ /* 0x140fe2000001000d */
[----:B------:R-:W-:Y:S01]  /*4720*/  MOV R57, R59 ;  /* 0x0000003b00397202 */ /* 0x000fe20000000f00 */
[----:B------:R-:W-:Y:S01]  /*4730*/  FFMA.FTZ R13, R12, R17, R13 ;  /* 0x000000110c0d7223 */ /* 0x000fe2000001000d */
[----:B-1----:R-:W-:Y:S02]  /*4740*/  IMAD R9, R7, UR10, RZ ;  /* 0x0000000a07097c24 */ /* 0x002fe4000f8e02ff */
[----:B------:R-:W-:Y:S01]  /*4750*/  FFMA.FTZ R6, R45, R44, -R6 ;  /* 0x0000002c2d067223 */ /* 0x000fe20000010806 */
[----:B------:R-:W-:Y:S01]  /*4760*/  FFMA.FTZ R13, R16, R41, -R13 ;  /* 0x00000029100d7223 */ /* 0x000fe2000001080d */
[----:B------:R-:W-:-:S04]  /*4770*/  IMAD.WIDE.U32 R56, R2, UR10, R56 ;  /* 0x0000000a02387c25 */ /* 0x000fc8000f8e0038 */
[----:B------:R-:W-:Y:S01]  /*4780*/  FMUL.FTZ R6, R6, UR18 ;  /* 0x0000001206067c20 */ /* 0x000fe20008410000 */
[----:B0-----:R-:W-:Y:S01]  /*4790*/  FMUL.FTZ R11, R13, UR18 ;  /* 0x000000120d0b7c20 */ /* 0x001fe20008410000 */
[----:B------:R-:W-:Y:S01]  /*47a0*/  IMAD R9, R2, UR11, R9 ;  /* 0x0000000b02097c24 */ /* 0x000fe2000f8e0209 */
[----:B------:R-:W-:Y:S02]  /*47b0*/  ULDC.64 UR10, c[0x0][0x210] ;  /* 0x00008400000a7ab9 */ /* 0x000fe40000000a00 */
[C---:B------:R-:W-:Y:S02]  /*47c0*/  LEA R8, P0, R56.reuse, UR10, 0x1 ;  /* 0x0000000a38087c11 */ /* 0x040fe4000f8008ff */
[----:B------:R-:W-:Y:S02]  /*47d0*/  IADD3 R9, R57, R9, RZ ;  /* 0x0000000939097210 */ /* 0x000fe40007ffe0ff */
[----:B------:R-:W-:Y:S02]  /*47e0*/  F2FP.BF16.F32.PACK_AB R11, R11, R6 ;  /* 0x000000060b0b723e */ /* 0x000fe400000010ff */
[----:B------:R-:W-:-:S05]  /*47f0*/  LEA.HI.X R9, R56, UR11, R9, 0x1, P0 ;  /* 0x0000000b38097c11 */ /* 0x000fca00080f0c09 */
[----:B------:R2:W-:Y:S02]  /*4800*/  STG.E desc[UR12][R8.64], R11 ;  /* 0x0000000b08007986 */ /* 0x0005e4000c10190c */
.L_x_293:
[----:B------:R-:W-:Y:S05]  /*4810*/  BSYNC B0 ;  /* 0x0000000000007941 */ /* 0x000fea0003800000 */
.L_x_292:
[----:B------:R-:W-:Y:S02]  /*4820*/  UIADD3 UR15, UR17, UR15, URZ ;  /* 0x0000000f110f7290 */ /* 0x000fe4000fffe03f */
[----:B------:R-:W-:Y:S02]  /*4830*/  UIADD3 UR4, UR4, 0x1, URZ ;  /* 0x0000000104047890 */ /* 0x000fe4000fffe03f */
[----:B------:R-:W-:-:S06]  /*4840*/  UISETP.GE.AND UP0, UPT, UR15, UR5, UPT ;  /* 0x000000050f00728c */ /* 0x000fcc000bf06270 */
[----:B------:R-:W-:-:S13]  /*4850*/  PLOP3.LUT P0, PT, PT, PT, UP0, 0x80, 0x0 ;  /* 0x000000000000781c */ /* 0x000fda0003f0f008 */
[----:B------:R-:W-:Y:S05]  /*4860*/  @!P0 BRA `(.L_x_294) ;  /* 0xffffffb800b88947 */ /* 0x000fea000383ffff */
.L_x_259:
[----:B------:R-:W3:Y:S01]  /*4870*/  LDC R4, c[0x0][0xc] ;  /* 0x00000300ff047b82 */ /* 0x000ee20000000800 */
[----:B------:R-:W-:Y:S01]  /*4880*/  ISETP.NE.AND P2, PT, R53, RZ, PT ;  /* 0x000000ff3500720c */ /* 0x000fe20003f45270 */
[----:B------:R-:W-:Y:S06]  /*4890*/  BSSY B0, `(.L_x_295) ;  /* 0x0000015000007945 */ /* 0x000fec0003800000 */
[----:B------:R-:W4:Y:S08]  /*48a0*/  LDC R7, c[0x0][0x10] ;  /* 0x00000400ff077b82 */ /* 0x000f300000000800 */
[----:B------:R-:W5:Y:S01]  /*48b0*/  LDC.64 R2, c[0x0][0x258] ;  /* 0x00009600ff027b82 */ /* 0x000f620000000a00 */
[----:B---3--:R-:W-:-:S02]  /*48c0*/  IADD3 R0, R4, -0x1, RZ ;  /* 0xffffffff04007810 */ /* 0x008fc40007ffe0ff */
[----:B------:R-:W-:Y:S02]  /*48d0*/  ISETP.NE.AND P1, PT, R4, 0x1, PT ;  /* 0x000000010400780c */ /* 0x000fe40003f25270 */
[----:B------:R-:W-:Y:S02]  /*48e0*/  ISETP.NE.AND P0, PT, R0, UR14, PT ;  /* 0x0000000e00007c0c */ /* 0x000fe4000bf05270 */
[C---:B----4-:R-:W-:Y:S02]  /*48f0*/  IADD3 R5, R7.reuse, -0x1, RZ ;  /* 0xffffffff07057810 */ /* 0x050fe40007ffe0ff */
[----:B------:R-:W-:Y:S02]  /*4900*/  SHF.L.U32 R0, R7, 0x1, RZ ;  /* 0x0000000107007819 */ /* 0x000fe400000006ff */
[----:B------:R-:W-:Y:S02]  /*4910*/  ISETP.NE.OR P0, PT, R40, R5, P0 ;  /* 0x000000052800720c */ /* 0x000fe40000705670 */
[----:B------:R-:W-:-:S05]  /*4920*/  SEL R5, R0, RZ, P1 ;  /* 0x000000ff00057207 */ /* 0x000fca0000800000 */
[----:B-----5:R-:W-:Y:S01]  /*4930*/  IMAD.WIDE.U32 R2, R5, 0x4, R2 ;  /* 0x0000000405027825 */ /* 0x020fe200078e0002 */
[----:B------:R-:W-:Y:S06]  /*4940*/  @P2 BRA `(.L_x_296) ;  /* 0x0000000000242947 */ /* 0x000fec0003800000 */
[----:B------:R-:W3:Y:S01]  /*4950*/  S2R R0, SR_LANEID ;  /* 0x0000000000007919 */ /* 0x000ee20000000000 */
[----:B------:R-:W-:Y:S02]  /*4960*/  VOTEU.ANY UR4, UPT, PT ;  /* 0x0000000000047886 */ /* 0x000fe400038e0100 */
[----:B------:R-:W-:Y:S02]  /*4970*/  UFLO.U32 UR5, UR4 ;  /* 0x00000004000572bd */ /* 0x000fe400080e0000 */
[----:B------:R-:W4:Y:S04]  /*4980*/  POPC R5, UR4 ;  /* 0x0000000400057d09 */ /* 0x000f280008000000 */
[----:B---3--:R-:W-:-:S13]  /*4990*/  ISETP.EQ.U32.AND P1, PT, R0, UR5, PT ;  /* 0x0000000500007c0c */ /* 0x008fda000bf22070 */
[----:B------:R-:W-:Y:S06]  /*49a0*/  @P1 MEMBAR.ALL.GPU ;  /* 0x0000000000001992 */ /* 0x000fec000000a000 */
[----:B------:R-:W-:-:S00]  /*49b0*/  @P1 ERRBAR ;  /* 0x00000000000019ab */ /* 0x000fc00000000000 */
[----:B------:R-:W-:Y:S06]  /*49c0*/  @P1 CGAERRBAR ;  /* 0x00000000000015ab */ /* 0x000fec0000000000 */
[----:B----4-:R3:W-:Y:S02]  /*49d0*/  @P1 REDG.E.ADD.S32.STRONG.GPU desc[UR12][R2.64], R5 ;  /* 0x000000050200198e */ /* 0x0107e4000c10e38c */
.L_x_296:
[----:B------:R-:W-:Y:S05]  /*49e0*/  BSYNC B0 ;  /* 0x0000000000007941 */ /* 0x000fea0003800000 */
.L_x_295:
[----:B------:R-:W-:Y:S05]  /*49f0*/  @P0 EXIT ;  /* 0x000000000000094d */ /* 0x000fea0003800000 */
[----:B------:R-:W-:Y:S05]  /*4a00*/  @P2 BRA `(.L_x_297) ;  /* 0x0000000000202947 */ /* 0x000fea0003800000 */
[----:B------:R-:W-:-:S05]  /*4a10*/  IMAD R0, R4, R7, RZ ;  /* 0x0000000704007224 */ /* 0x000fca00078e02ff */
[----:B------:R-:W-:-:S13]  /*4a20*/  ISETP.NE.AND P0, PT, R0, -0x1, PT ;  /* 0xffffffff0000780c */ /* 0x000fda0003f05270 */
[----:B------:R-:W-:Y:S05]  /*4a30*/  @!P0 BRA `(.L_x_297) ;  /* 0x0000000000148947 */ /* 0x000fea0003800000 */
.L_x_298:
[----:B---3--:R-:W3:Y:S04]  /*4a40*/  LDG.E.STRONG.GPU R5, desc[UR12][R2.64] ;  /* 0x0000000c02057981 */ /* 0x008ee8000c1ef900 */
[----:B---3--:R-:W-:Y:S01]  /*4a50*/  CCTL.IVALL ;  /* 0x00000000ff00798f */ /* 0x008fe20002000000 */
[----:B------:R-:W-:Y:S05]  /*4a60*/  YIELD ;  /* 0x0000000000007946 */ /* 0x000fea0003800000 */
[----:B------:R-:W-:-:S13]  /*4a70*/  ISETP.NE.AND P0, PT, R5, R0, PT ;  /* 0x000000000500720c */ /* 0x000fda0003f05270 */
[----:B------:R-:W-:Y:S05]  /*4a80*/  @P0 BRA `(.L_x_298) ;  /* 0xfffffffc00ec0947 */ /* 0x000fea000383ffff */
.L_x_297:
[----:B------:R-:W-:Y:S05]  /*4a90*/  WARPSYNC.ALL ;  /* 0x0000000000007948 */ /* 0x000fea0003800000 */
[----:B---3--:R-:W3:Y:S08]  /*4aa0*/  LDC.64 R2, c[0x0][0x288] ;  /* 0x0000a200ff027b82 */ /* 0x008ef00000000a00 */
[----:B------:R-:W-:Y:S01]  /*4ab0*/  BAR.SYNC.DEFER_BLOCKING 0x0 ;  /* 0x0000000000007b1d */ /* 0x000fe20000010000 */
[----:B---3--:R-:W-:-:S04]  /*4ac0*/  LEA.HI R0, P0, R3, R2, RZ, 0x1 ;  /* 0x0000000203007211 */ /* 0x008fc800078108ff */
[----:B------:R-:W-:-:S04]  /*4ad0*/  IADD3.X R5, RZ, R3, RZ, P0, !PT ;  /* 0x00000003ff057210 */ /* 0x000fc800007fe4ff */
[----:B------:R-:W-:Y:S02]  /*4ae0*/  SHF.R.S64 R20, R0, 0x1, R5 ;  /* 0x0000000100147819 */ /* 0x000fe40000001005 */
[----:B------:R-:W-:Y:S02]  /*4af0*/  SHF.R.S32.HI R0, RZ, 0x1f, R53 ;  /* 0x0000001fff007819 */ /* 0x000fe40000011435 */
[----:B------:R-:W-:Y:S02]  /*4b00*/  SHF.R.S32.HI R25, RZ, 0x1, R5 ;  /* 0x00000001ff197819 */ /* 0x000fe40000011405 */
[----:B------:R-:W-:-:S04]  /*4b10*/  ISETP.GT.U32.AND P0, PT, R20, R53, PT ;  /* 0x000000351400720c */ /* 0x000fc80003f04070 */
[----:B------:R-:W-:-:S13]  /*4b20*/  ISETP.GT.AND.EX P0, PT, R25, R0, PT, P0 ;  /* 0x000000001900720c */ /* 0x000fda0003f04300 */
[----:B------:R-:W-:Y:S05]  /*4b30*/  @!P0 EXIT ;  /* 0x000000000000894d */ /* 0x000fea0003800000 */
[C---:B-12---:R-:W-:Y:S01]  /*4b40*/  IMAD.WIDE.U32 R8, R2.reuse, 0x3, RZ ;  /* 0x0000000302087825 */ /* 0x046fe200078e00ff */
[----:B0-----:R-:W-:Y:S01]  /*4b50*/  LEA R11, R3, R3, 0x1 ;  /* 0x00000003030b7211 */ /* 0x001fe200078e08ff */
        /* <DEDUP_REMOVED lines=11> */
.L_x_299:
[----:B------:R-:W-:-:S04]  /*4c10*/  LEA R12, P0, R53, UR4, 0x2 ;  /* 0x00000004350c7c11 */ /* 0x000fc8000f8010ff */
[----:B------:R-:W-:Y:S02]  /*4c20*/  LEA.HI.X R13, R53, UR5, R0, 0x2, P0 ;  /* 0x00000005350d7c11 */ /* 0x000fe400080f1400 */
[-C--:B------:R-:W-:Y:S02]  /*4c30*/  LEA R14, P0, R20, R12.reuse, 0x2 ;  /* 0x0000000c140e7211 */ /* 0x080fe400078010ff */
[-C--:B------:R-:W-:Y:S01]  /*4c40*/  LEA R18, P2, R27, R12.reuse, 0x2 ;  /* 0x0000000c1b127211 */ /* 0x080fe200078410ff */
[----:B------:R-:W2:Y:S01]  /*4c50*/  LDG.E R0, desc[UR12][R12.64] ;  /* 0x0000000c0c007981 */ /* 0x000ea2000c1e1900 */
[----:B------:R-:W-:Y:S02]  /*4c60*/  LEA R16, P1, R2, R12, 0x2 ;  /* 0x0000000c02107211 */ /* 0x000fe400078210ff */
[C---:B------:R-:W-:Y:S02]  /*4c70*/  IADD3.X R15, R13.reuse, R31, RZ, P0, !PT ;  /* 0x0000001f0d0f7210 */ /* 0x040fe400007fe4ff */
[----:B------:R-:W-:-:S02]  /*4c80*/  IADD3.X R19, R13, R29, RZ, P2, !PT ;  /* 0x0000001d0d137210 */ /* 0x000fc400017fe4ff */
[----:B------:R-:W-:Y:S02]  /*4c90*/  IADD3.X R17, R23, R13, RZ, P1, !PT ;  /* 0x0000000d17117210 */ /* 0x000fe40000ffe4ff */
        /* <DEDUP_REMOVED lines=8> */
[----:B--2---:R-:W-:Y:S02]  /*4d20*/  F2FP.BF16.F32.PACK_AB R3, R15, R0 ;  /* 0x000000000f03723e */ /* 0x004fe400000010ff */
[----:B------:R-:W-:Y:S02]  /*4d30*/  SHF.R.S32.HI R0, RZ, 0x1f, R53 ;  /* 0x0000001fff007819 */ /* 0x000fe40000011435 */
[----:B---3--:R-:W-:Y:S01]  /*4d40*/  F2FP.BF16.F32.PACK_AB R21, R19, R16 ;  /* 0x000000101315723e */ /* 0x008fe200000010ff */
[----:B------:R2:W-:Y:S04]  /*4d50*/  STG.E desc[UR12][R8.64], R3 ;  /* 0x0000000308007986 */ /* 0x0005e8000c10190c */
[----:B------:R2:W-:Y:S01]  /*4d60*/  STG.E desc[UR12][R10.64], R21 ;  /* 0x000000150a007986 */ /* 0x0005e2000c10190c */
[----:B------:R-:W-:-:S13]  /*4d70*/  ISETP.GT.AND.EX P0, PT, R25, R0, PT, P0 ;  /* 0x000000001900720c */ /* 0x000fda0003f04300 */
[----:B--2---:R-:W-:Y:S05]  /*4d80*/  @P0 BRA `(.L_x_299) ;  /* 0xfffffffc00a00947 */ /* 0x004fea000383ffff */
[----:B------:R-:W-:Y:S05]  /*4d90*/  EXIT ;  /* 0x000000000000794d */ /* 0x000fea0003800000 */
.L_x_300:
        /* <DEDUP_REMOVED lines=14> */
.L_x_3301:


//--------------------- .text._Z35group_norm_nhwc_bwd_one_pass_kernelI11Bf16IOBf16WLi256ELi32ELi512EEv26Group_norm_nhwc_bwd_params --------------------------
	.section	.text._Z35group_norm_nhwc_bwd_one_pass_kernelI11Bf16IOBf16WLi256ELi32ELi512EEv26Group_norm_nhwc_bwd_params,"ax",@progbits
	.align	128
        .global         _Z35group_norm_nhwc_bwd_one_pass_kernelI11Bf16IOBf16WLi256ELi32ELi512EEv26Group_norm_nhwc_bwd_params
        .type           _Z35group_norm_nhwc_bwd_one_pass_kernelI11Bf16IOBf16WLi256ELi32ELi512EEv26Group_norm_nhwc_bwd_params,@function
        .size           _Z35group_norm_nhwc_bwd_one_pass_kernelI11Bf16IOBf16WLi256ELi32ELi512EEv26Group_norm_nhwc_bwd_params,(.L_x_3302 - _Z35group_norm_nhwc_bwd_one_pass_kernelI11Bf16IOBf16WLi256ELi32ELi512EEv26Group_norm_nhwc_bwd_params)
        .other          _Z35group_norm_nhwc_bwd_one_pass_kernelI11Bf16IOBf16WLi256ELi32ELi512EEv26Group_norm_nhwc_bwd_params,@"STO_CUDA_ENTRY STV_DEFAULT"
_Z35group_norm_nhwc_bwd_one_pass_kernelI11Bf16IOBf16WLi256ELi32ELi512EEv26Group_norm_nhwc_bwd_params:
.text._Z35group_norm_nhwc_bwd_one_pass_kernelI11Bf16IOBf16WLi256ELi32ELi512EEv26Group_norm_nhwc_bwd_params:
        /* <DEDUP_REMOVED lines=49> */
.L_x_352:
[----:B0-----:R-:W0:Y:S01]  /*0310*/  LDC R9, c[0x0][0x2a0] ;  /* 0x0000a800ff097b82 */ /* 0x001e220000000800 */
[----:B------:R-:W-:Y:S01]  /*0320*/  IABS R8, UR16 ;  /* 0x0000001000087c13 */ /* 0x000fe20008000000 */
[----:B------:R-:W-:Y:S01]  /*0330*/  ULDC.64 UR20, c[0x0][0x290] ;  /* 0x0000a40000147ab9 */ /* 0x000fe20000000a00 */
[----:B------:R-:W-:Y:S01]  /*0340*/  LOP3.LUT P6, RZ, R2, 0x4, RZ, 0xc0, !PT ;  /* 0x0000000402ff7812 */ /* 0x000fe200078cc0ff */
[----:B------:R-:W-:Y:S01]  /*0350*/  ULDC.64 UR10, c[0x0][0x298] ;  /* 0x0000a600000a7ab9 */ /* 0x000fe20000000a00 */
[----:B------:R-:W-:Y:S02]  /*0360*/  ISETP.LE.AND P1, PT, RZ, UR16, PT ;  /* 0x00000010ff007c0c */ /* 0x000fe4000bf23270 */
[C---:B------:R-:W-:Y:S02]  /*0370*/  IADD3 R25, R38.reuse, 0x20, RZ ;  /* 0x0000002026197810 */ /* 0x040fe40007ffe0ff */
[----:B------:R-:W-:Y:S02]  /*0380*/  IADD3 R19, R38, 0x60, RZ ;  /* 0x0000006026137810 */ /* 0x000fe40007ffe0ff */
[----:B------:R-:W-:-:S02]  /*0390*/  ISETP.GE.U32.AND P5, PT, R25, UR20, PT ;  /* 0x0000001419007c0c */ /* 0x000fc4000bfa6070 */
[----:B------:R-:W-:Y:S02]  /*03a0*/  SHF.R.S32.HI R15, RZ, 0x1f, R25 ;  /* 0x0000001fff0f7819 */ /* 0x000fe40000011419 */
[----:B------:R-:W-:Y:S01]  /*03b0*/  SHF.R.S32.HI R21, RZ, 0x1f, R19 ;  /* 0x0000001fff157819 */ /* 0x000fe20000011413 */
[----:B-1----:R-:W1:Y:S01]  /*03c0*/  @P6 LDC.64 R36, c[0x0][0x230] ;  /* 0x00008c00ff246b82 */ /* 0x002e620000000a00 */
[----:B------:R-:W-:Y:S02]  /*03d0*/  IADD3 R14, R38, 0x80, RZ ;  /* 0x00000080260e7810 */ /* 0x000fe40007ffe0ff */
[----:B------:R-:W-:Y:S02]  /*03e0*/  LOP3.LUT R2, R2, 0xfffffffd, RZ, 0xc0, !PT ;  /* 0xfffffffd02027812 */ /* 0x000fe400078ec0ff */
[----:B0-----:R-:W-:-:S03]  /*03f0*/  IABS R6, R9 ;  /* 0x0000000900067213 */ /* 0x001fc60000000000 */
[----:B------:R-:W0:Y:S01]  /*0400*/  @P6 LDC.64 R34, c[0x0][0x228] ;  /* 0x00008a00ff226b82 */ /* 0x000e220000000a00 */
[----:B------:R-:W2:Y:S08]  /*0410*/  I2F.RP R3, R6 ;  /* 0x0000000600037306 */ /* 0x000eb00000209400 */
[----:B--2---:R-:W2:Y:S02]  /*0420*/  MUFU.RCP R3, R3 ;  /* 0x0000000300037308 */ /* 0x004ea40000001000 */
[----:B--2---:R-:W-:-:S06]  /*0430*/  IADD3 R4, R3, 0xffffffe, RZ ;  /* 0x0ffffffe03047810 */ /* 0x004fcc0007ffe0ff */
[----:B------:R2:W3:Y:S02]  /*0440*/  F2I.FTZ.U32.TRUNC.NTZ R5, R4 ;  /* 0x0000000400057305 */ /* 0x0004e4000021f000 */
[----:B--2---:R-:W-:Y:S01]  /*0450*/  HFMA2.MMA R4, -RZ, RZ, 0, 0 ;  /* 0x00000000ff047435 */ /* 0x004fe200000001ff */
[----:B---3--:R-:W-:-:S05]  /*0460*/  IADD3 R7, RZ, -R5, RZ ;  /* 0x80000005ff077210 */ /* 0x008fca0007ffe0ff */
[----:B------:R-:W-:-:S04]  /*0470*/  IMAD R7, R7, R6, RZ ;  /* 0x0000000607077224 */ /* 0x000fc800078e02ff */
[----:B------:R-:W-:Y:S01]  /*0480*/  IMAD.HI.U32 R5, R5, R7, R4 ;  /* 0x0000000705057227 */ /* 0x000fe200078e0004 */
[----:B------:R-:W-:Y:S02]  /*0490*/  MOV R7, R8 ;  /* 0x0000000800077202 */ /* 0x000fe40000000f00 */
[----:B------:R-:W-:-:S03]  /*04a0*/  SHF.L.U32 R8, R39, 0x1, RZ ;  /* 0x0000000127087819 */ /* 0x000fc600000006ff */
[----:B------:R-:W-:Y:S01]  /*04b0*/  IMAD.HI.U32 R5, R5, R7, RZ ;  /* 0x0000000705057227 */ /* 0x000fe200078e00ff */
[----:B------:R-:W-:-:S04]  /*04c0*/  LOP3.LUT R8, R8, 0x1e, RZ, 0xc0, !PT ;  /* 0x0000001e08087812 */ /* 0x000fc800078ec0ff */
[----:B------:R-:W-:-:S05]  /*04d0*/  IADD3 R3, -R5, RZ, RZ ;  /* 0x000000ff05037210 */ /* 0x000fca0007ffe1ff */
[----:B------:R-:W-:Y:S01]  /*04e0*/  IMAD R3, R6, R3, R7 ;  /* 0x0000000306037224 */ /* 0x000fe200078e0207 */
[----:B------:R-:W-:-:S04]  /*04f0*/  LOP3.LUT R7, R9, UR16, RZ, 0x3c, !PT ;  /* 0x0000001009077c12 */ /* 0x000fc8000f8e3cff */
[----:B------:R-:W-:Y:S02]  /*0500*/  ISETP.GT.U32.AND P4, PT, R6, R3, PT ;  /* 0x000000030600720c */ /* 0x000fe40003f84070 */
[----:B------:R-:W-:-:S11]  /*0510*/  ISETP.GE.AND P2, PT, R7, RZ, PT ;  /* 0x000000ff0700720c */ /* 0x000fd60003f46270 */
[-C--:B------:R-:W-:Y:S02]  /*0520*/  @!P4 IADD3 R3, R3, -R6.reuse, RZ ;  /* 0x800000060303c210 */ /* 0x080fe40007ffe0ff */
[----:B------:R-:W-:Y:S02]  /*0530*/  @!P4 IADD3 R5, R5, 0x1, RZ ;  /* 0x000000010505c810 */ /* 0x000fe40007ffe0ff */
[CC--:B------:R-:W-:Y:S02]  /*0540*/  ISETP.GE.U32.AND P3, PT, R3.reuse, R6.reuse, PT ;  /* 0x000000060300720c */ /* 0x0c0fe40003f66070 */
[-C--:B------:R-:W-:Y:S02]  /*0550*/  ISETP.GT.U32.AND P0, PT, R6, R3.reuse, PT ;  /* 0x000000030600720c */ /* 0x080fe40003f04070 */
[----:B------:R-:W-:Y:S02]  /*0560*/  IADD3 R4, R3, -R6, RZ ;  /* 0x8000000603047210 */ /* 0x000fe40007ffe0ff */
[----:B------:R-:W2:Y:S02]  /*0570*/  @P6 LDC.64 R6, c[0x0][0x288] ;  /* 0x0000a200ff066b82 */ /* 0x000ea40000000a00 */
[----:B------:R-:W-:-:S02]  /*0580*/  SEL R3, R4, R3, !P0 ;  /* 0x0000000304037207 */ /* 0x000fc40004000000 */
[----:B------:R-:W-:Y:S02]  /*0590*/  ISETP.GT.U32.AND P0, PT, R39, 0x1ff, PT ;  /* 0x000001ff2700780c */ /* 0x000fe40003f04070 */
[----:B------:R-:W-:Y:S02]  /*05a0*/  LOP3.LUT R4, RZ, R9, RZ, 0x33, !PT ;  /* 0x00000009ff047212 */ /* 0x000fe400078e33ff */
[----:B------:R-:W-:Y:S02]  /*05b0*/  @P3 IADD3 R5, R5, 0x1, RZ ;  /* 0x0000000105053810 */ /* 0x000fe40007ffe0ff */
[----:B------:R-:W-:Y:S02]  /*05c0*/  ISETP.NE.AND P3, PT, R9, RZ, PT ;  /* 0x000000ff0900720c */ /* 0x000fe40003f65270 */
[----:B------:R-:W-:Y:S02]  /*05d0*/  @!P1 IADD3 R3, -R3, RZ, RZ ;  /* 0x000000ff03039210 */ /* 0x000fe40007ffe1ff */
[----:B------:R-:W-:-:S02]  /*05e0*/  @!P2 IADD3 R5, -R5, RZ, RZ ;  /* 0x000000ff0505a210 */ /* 0x000fc40007ffe1ff */
[----:B------:R-:W-:Y:S02]  /*05f0*/  ISETP.GE.OR.EX P5, PT, R15, UR21, P0, P5 ;  /* 0x000000150f007c0c */ /* 0x000fe400087a6750 */
[C---:B------:R-:W-:Y:S02]  /*0600*/  SEL R57, R4.reuse, R3, !P3 ;  /* 0x0000000304397207 */ /* 0x040fe40005800000 */
[----:B------:R-:W-:Y:S02]  /*0610*/  SEL R9, R4, R5, !P3 ;  /* 0x0000000504097207 */ /* 0x000fe40005800000 */
[----:B------:R-:W-:Y:S02]  /*0620*/  IADD3 R3, R38, 0x40, RZ ;  /* 0x0000004026037810 */ /* 0x000fe40007ffe0ff */
[----:B------:R-:W-:Y:S01]  /*0630*/  LEA R12, R57, R8, 0x5 ;  /* 0x00000008390c7211 */ /* 0x000fe200078e28ff */
[----:B--2---:R-:W-:Y:S01]  /*0640*/  @P6 IMAD R10, R60, R6, RZ ;  /* 0x000000063c0a6224 */ /* 0x004fe200078e02ff */
[----:B------:R-:W-:-:S02]  /*0650*/  SHF.R.S32.HI R8, RZ, 0x1f, R9 ;  /* 0x0000001fff087819 */ /* 0x000fc40000011409 */
[----:B------:R-:W-:Y:S01]  /*0660*/  ISETP.GE.U32.AND P4, PT, R3, UR20, PT ;  /* 0x0000001403007c0c */ /* 0x000fe2000bf86070 */
[----:B------:R-:W2:Y:S01]  /*0670*/  @!P5 LDC.64 R4, c[0x0][0x288] ;  /* 0x0000a200ff04db82 */ /* 0x000ea20000000a00 */
[----:B------:R-:W-:Y:S01]  /*0680*/  SHF.R.S32.HI R23, RZ, 0x1f, R3 ;  /* 0x0000001fff177819 */ /* 0x000fe20000011403 */
[----:B------:R-:W-:Y:S01]  /*0690*/  IMAD R8, R8, UR10, RZ ;  /* 0x0000000a08087c24 */ /* 0x000fe2000f8e02ff */
[----:B------:R-:W-:Y:S01]  /*06a0*/  SHF.R.S32.HI R13, RZ, 0x1f, R12 ;  /* 0x0000001fff0d7819 */ /* 0x000fe2000001140c */
[----:B------:R-:W-:Y:S01]  /*06b0*/  @P6 IMAD R27, R58, R7, R10 ;  /* 0x000000073a1b6224 */ /* 0x000fe200078e020a */
[----:B------:R-:W-:Y:S01]  /*06c0*/  ISETP.GE.OR.EX P4, PT, R23, UR21, P0, P4 ;  /* 0x0000001517007c0c */ /* 0x000fe20008786740 */
[----:B------:R-:W-:Y:S01]  /*06d0*/  IMAD R11, R9, UR11, R8 ;  /* 0x0000000b090b7c24 */ /* 0x000fe2000f8e0208 */
[----:B------:R-:W-:Y:S01]  /*06e0*/  ISETP.GE.U32.AND P3, PT, R19, UR20, PT ;  /* 0x0000001413007c0c */ /* 0x000fe2000bf66070 */
[----:B------:R-:W-:Y:S01]  /*06f0*/  IMAD.WIDE.U32 R8, R9, UR10, R12 ;  /* 0x0000000a09087c25 */ /* 0x000fe2000f8e000c */
[----:B------:R-:W3:Y:S01]  /*0700*/  @!P5 LDC.64 R32, c[0x0][0x230] ;  /* 0x00008c00ff20db82 */ /* 0x000ee20000000a00 */
[----:B------:R-:W-:Y:S01]  /*0710*/  ISETP.GE.U32.AND P2, PT, R14, UR20, PT ;  /* 0x000000140e007c0c */ /* 0x000fe2000bf46070 */
[----:B------:R-:W-:Y:S01]  /*0720*/  ULDC.64 UR10, c[0x0][0x248] ;  /* 0x00009200000a7ab9 */ /* 0x000fe20000000a00 */
[----:B------:R-:W-:Y:S01]  /*0730*/  ISETP.GE.OR.EX P3, PT, R21, UR21, P0, P3 ;  /* 0x0000001515007c0c */ /* 0x000fe20008766730 */
[----:B------:R-:W-:Y:S01]  /*0740*/  UIMAD.WIDE UR10, UR16, 0x8, UR10 ;  /* 0x00000008100a78a5 */ /* 0x000fe2000f8e020a */
[----:B------:R-:W-:-:S02]  /*0750*/  IADD3 R11, R9, R11, RZ ;  /* 0x0000000b090b7210 */ /* 0x000fc40007ffe0ff */
[-C--:B------:R-:W-:Y:S01]  /*0760*/  @P6 MOV R10, R8.reuse ;  /* 0x00000008000a6202 */ /* 0x080fe20000000f00 */
[----:B------:R-:W4:Y:S01]  /*0770*/  @!P5 LDC.64 R30, c[0x0][0x228] ;  /* 0x00008a00ff1edb82 */ /* 0x000f220000000a00 */
[----:B------:R-:W-:-:S03]  /*0780*/  @!P4 MOV R22, R8 ;  /* 0x000000080016c202 */ /* 0x000fc60000000f00 */
[----:B------:R-:W-:-:S04]  /*0790*/  @P6 IMAD.WIDE.U32 R6, R58, R6, R10 ;  /* 0x000000063a066225 */ /* 0x000fc800078e000a */
[----:B------:R-:W3:Y:S01]  /*07a0*/  @!P4 LDC.64 R16, c[0x0][0x288] ;  /* 0x0000a200ff10cb82 */ /* 0x000ee20000000a00 */
[----:B------:R-:W-:Y:S01]  /*07b0*/  @P6 IADD3 R7, R7, R27, RZ ;  /* 0x0000001b07076210 */ /* 0x000fe20007ffe0ff */
[----:B--2---:R-:W-:Y:S01]  /*07c0*/  @!P5 IMAD R20, R15, R4, RZ ;  /* 0x000000040f14d224 */ /* 0x004fe200078e02ff */
[C---:B------:R-:W-:Y:S02]  /*07d0*/  @P6 SHF.L.U32 R27, R6.reuse, 0x1, RZ ;  /* 0x00000001061b6819 */ /* 0x040fe400000006ff */
[----:B------:R-:W-:Y:S01]  /*07e0*/  @P6 SHF.L.U64.HI R18, R6, 0x1, R7 ;  /* 0x0000000106126819 */ /* 0x000fe20000010207 */
[----:B------:R-:W-:Y:S01]  /*07f0*/  @!P5 IMAD R29, R25, R5, R20 ;  /* 0x00000005191dd224 */ /* 0x000fe200078e0214 */
[----:B------:R-:W-:Y:S02]  /*0800*/  @!P5 MOV R6, R8 ;  /* 0x000000080006d202 */ /* 0x000fe40000000f00 */
[----:B------:R-:W-:Y:S02]  /*0810*/  @!P5 MOV R7, R11 ;  /* 0x0000000b0007d202 */ /* 0x000fe40000000f00 */
[----:B------:R-:W-:-:S02]  /*0820*/  SHF.R.S32.HI R15, RZ, 0x1f, R14 ;  /* 0x0000001fff0f7819 */ /* 0x000fc4000001140e */
[----:B-1----:R-:W-:Y:S01]  /*0830*/  @P6 IADD3 R36, P1, R27, R36, RZ ;  /* 0x000000241b246210 */ /* 0x002fe20007f3e0ff */
[----:B------:R-:W-:Y:S01]  /*0840*/  @!P5 IMAD.WIDE.U32 R4, R25, R4, R6 ;  /* 0x000000041904d225 */ /* 0x000fe200078e0006 */
[----:B------:R-:W-:Y:S01]  /*0850*/  ISETP.GE.OR.EX P2, PT, R15, UR21, P0, P2 ;  /* 0x000000150f007c0c */ /* 0x000fe20008746720 */
[----:B------:R-:W1:Y:S01]  /*0860*/  @!P3 LDC.64 R6, c[0x0][0x288] ;  /* 0x0000a200ff06bb82 */ /* 0x000e620000000a00 */
[----:B------:R-:W-:Y:S02]  /*0870*/  @P6 IADD3.X R37, R18, R37, RZ, P1, !PT ;  /* 0x0000002512256210 */ /* 0x000fe40000ffe4ff */
[----:B0-----:R-:W-:Y:S02]  /*0880*/  @P6 IADD3 R34, P1, R27, R34, RZ ;  /* 0x000000221b226210 */ /* 0x001fe40007f3e0ff */
[----:B------:R-:W-:Y:S02]  /*0890*/  @!P5 IADD3 R5, R5, R29, RZ ;  /* 0x0000001d0505d210 */ /* 0x000fe40007ffe0ff */
[----:B------:R-:W-:Y:S01]  /*08a0*/  @!P5 SHF.L.U32 R25, R4, 0x1, RZ ;  /* 0x000000010419d819 */ /* 0x000fe200000006ff */
[-C--:B---3--:R-:W-:Y:S01]  /*08b0*/  @!P4 IMAD R20, R23, R16.reuse, RZ ;  /* 0x000000101714c224 */ /* 0x088fe200078e02ff */
[----:B------:R-:W-:Y:S01]  /*08c0*/  @!P4 MOV R23, R11 ;  /* 0x0000000b0017c202 */ /* 0x000fe20000000f00 */
[----:B------:R-:W0:Y:S01]  /*08d0*/  @!P4 LDC.64 R28, c[0x0][0x230] ;  /* 0x00008c00ff1ccb82 */ /* 0x000e220000000a00 */
[----:B------:R-:W-:Y:S01]  /*08e0*/  @P6 IADD3.X R35, R18, R35, RZ, P1, !PT ;  /* 0x0000002312236210 */ /* 0x000fe20000ffe4ff */
[C---:B------:R-:W-:Y:S01]  /*08f0*/  @!P4 IMAD R41, R3.reuse, R17, R20 ;  /* 0x000000110329c224 */ /* 0x040fe200078e0214 */
[----:B------:R-:W-:Y:S01]  /*0900*/  @!P5 SHF.L.U64.HI R18, R4, 0x1, R5 ;  /* 0x000000010412d819 */ /* 0x000fe20000010205 */
[----:B------:R-:W-:Y:S01]  /*0910*/  @!P4 IMAD.WIDE.U32 R16, R3, R16, R22 ;  /* 0x000000100310c225 */ /* 0x000fe200078e0016 */
[----:B------:R-:W-:-:S02]  /*0920*/  @!P5 IADD3 R32, P1, R25, R32, RZ ;  /* 0x000000201920d210 */ /* 0x000fc40007f3e0ff */
[----:B------:R-:W-:Y:S01]  /*0930*/  P2R R3, PR, RZ, 0x20 ;  /* 0x00000020ff037803 */ /* 0x000fe20000000000 */
[----:B------:R-:W2:Y:S01]  /*0940*/  @!P2 LDC.64 R4, c[0x0][0x288] ;  /* 0x0000a200ff04ab82 */ /* 0x000ea20000000a00 */
[C---:B------:R-:W-:Y:S02]  /*0950*/  @!P5 IADD3.X R33, R18.reuse, R33, RZ, P1, !PT ;  /* 0x000000211221d210 */ /* 0x040fe40000ffe4ff */
[----:B----4-:R-:W-:Y:S02]  /*0960*/  @!P5 IADD3 R30, P1, R25, R30, RZ ;  /* 0x0000001e191ed210 */ /* 0x010fe40007f3e0ff */
[----:B------:R-:W-:Y:S02]  /*0970*/  @!P4 IADD3 R17, R17, R41, RZ ;  /* 0x000000291111c210 */ /* 0x000fe40007ffe0ff */
[----:B------:R-:W-:Y:S01]  /*0980*/  @!P5 IADD3.X R31, R18, R31, RZ, P1, !PT ;  /* 0x0000001f121fd210 */ /* 0x000fe20000ffe4ff */
[----:B------:R-:W3:Y:S01]  /*0990*/  @!P4 LDC.64 R26, c[0x0][0x228] ;  /* 0x00008a00ff1acb82 */ /* 0x000ee20000000a00 */
[C---:B------:R-:W-:Y:S01]  /*09a0*/  @!P4 SHF.L.U32 R41, R16.reuse, 0x1, RZ ;  /* 0x000000011029c819 */ /* 0x040fe200000006ff */
[----:B-1----:R-:W-:Y:S01]  /*09b0*/  @!P3 IMAD R18, R21, R6, RZ ;  /* 0x000000061512b224 */ /* 0x002fe200078e02ff */
[----:B------:R-:W-:-:S02]  /*09c0*/  @!P4 SHF.L.U64.HI R42, R16, 0x1, R17 ;  /* 0x00000001102ac819 */ /* 0x000fc40000010211 */
[----:B------:R-:W-:Y:S01]  /*09d0*/  @!P3 MOV R16, R8 ;  /* 0x000000080010b202 */ /* 0x000fe20000000f00 */
[----:B------:R-:W-:Y:S01]  /*09e0*/  @!P3 IMAD R43, R19, R7, R18 ;  /* 0x00000007132bb224 */ /* 0x000fe200078e0212 */
[----:B------:R-:W-:Y:S01]  /*09f0*/  @!P3 MOV R17, R11 ;  /* 0x0000000b0011b202 */ /* 0x000fe20000000f00 */
[----:B------:R-:W1:Y:S01]  /*0a00*/  @!P3 LDC.64 R24, c[0x0][0x230] ;  /* 0x00008c00ff18bb82 */ /* 0x000e620000000a00 */
[----:B0-----:R-:W-:Y:S01]  /*0a10*/  @!P4 IADD3 R28, P1, R41, R28, RZ ;  /* 0x0000001c291cc210 */ /* 0x001fe20007f3e0ff */
[----:B------:R-:W-:-:S03]  /*0a20*/  @!P3 IMAD.WIDE.U32 R6, R19, R6, R16 ;  /* 0x000000061306b225 */ /* 0x000fc600078e0010 */
[----:B------:R-:W-:-:S03]  /*0a30*/  @!P4 IADD3.X R29, R42, R29, RZ, P1, !PT ;  /* 0x0000001d2a1dc210 */ /* 0x000fc60000ffe4ff */
[----:B------:R-:W0:Y:S01]  /*0a40*/  @!P3 LDC.64 R22, c[0x0][0x228] ;  /* 0x00008a00ff16bb82 */ /* 0x000e220000000a00 */
[----:B------:R-:W-:Y:S01]  /*0a50*/  @!P3 IADD3 R7, R7, R43, RZ ;  /* 0x0000002b0707b210 */ /* 0x000fe20007ffe0ff */
[----:B--2---:R-:W-:Y:S01]  /*0a60*/  @!P2 IMAD R17, R15, R4, RZ ;  /* 0x000000040f11a224 */ /* 0x004fe200078e02ff */
[C---:B------:R-:W-:Y:S02]  /*0a70*/  @!P3 SHF.L.U32 R15, R6.reuse, 0x1, RZ ;  /* 0x00000001060fb819 */ /* 0x040fe400000006ff */
[----:B------:R-:W-:Y:S01]  /*0a80*/  @!P3 SHF.L.U64.HI R16, R6, 0x1, R7 ;  /* 0x000000010610b819 */ /* 0x000fe20000010207 */
[----:B------:R-:W-:Y:S01]  /*0a90*/  @!P2 IMAD R17, R14, R5, R17 ;  /* 0x000000050e11a224 */ /* 0x000fe200078e0211 */
[----:B------:R-:W-:Y:S01]  /*0aa0*/  @!P2 MOV R6, R8 ;  /* 0x000000080006a202 */ /* 0x000fe20000000f00 */
[----:B------:R-:W2:Y:S01]  /*0ab0*/  @!P2 LDC.64 R20, c[0x0][0x230] ;  /* 0x00008c00ff14ab82 */ /* 0x000ea20000000a00 */
[----:B---3--:R-:W-:Y:S02]  /*0ac0*/  @!P4 IADD3 R26, P1, R41, R26, RZ ;  /* 0x0000001a291ac210 */ /* 0x008fe40007f3e0ff */
[----:B------:R-:W-:-:S02]  /*0ad0*/  @!P2 MOV R7, R11 ;  /* 0x0000000b0007a202 */ /* 0x000fc40000000f00 */
[----:B------:R-:W-:Y:S02]  /*0ae0*/  @!P4 IADD3.X R27, R42, R27, RZ, P1, !PT ;  /* 0x0000001b2a1bc210 */ /* 0x000fe40000ffe4ff */
[----:B------:R-:W-:Y:S01]  /*0af0*/  SHF.R.S32.HI R43, RZ, 0x1f, R38 ;  /* 0x0000001fff2b7819 */ /* 0x000fe20000011426 */
[----:B------:R-:W3:Y:S01]  /*0b00*/  @!P2 LDC.64 R18, c[0x0][0x228] ;  /* 0x00008a00ff12ab82 */ /* 0x000ee20000000a00 */
[----:B-1----:R-:W-:Y:S01]  /*0b10*/  @!P3 IADD3 R24, P1, R15, R24, RZ ;  /* 0x000000180f18b210 */ /* 0x002fe20007f3e0ff */
[----:B------:R-:W-:Y:S01]  /*0b20*/  @!P2 IMAD.WIDE.U32 R4, R14, R4, R6 ;  /* 0x000000040e04a225 */ /* 0x000fe200078e0006 */
[----:B------:R-:W-:Y:S02]  /*0b30*/  P2R R41, PR, RZ, 0x10 ;  /* 0x00000010ff297803 */ /* 0x000fe40000000000 */
[----:B------:R-:W-:Y:S02]  /*0b40*/  @!P3 IADD3.X R25, R16, R25, RZ, P1, !PT ;  /* 0x000000191019b210 */ /* 0x000fe40000ffe4ff */
[----:B------:R-:W-:-:S02]  /*0b50*/  @!P2 IADD3 R7, R5, R17, RZ ;  /* 0x000000110507a210 */ /* 0x000fc40007ffe0ff */
[----:B0-----:R-:W-:Y:S02]  /*0b60*/  @!P3 IADD3 R22, P1, R15, R22, RZ ;  /* 0x000000160f16b210 */ /* 0x001fe40007f3e0ff */
[----:B------:R-:W-:Y:S02]  /*0b70*/  @!P2 SHF.L.U32 R5, R4, 0x1, RZ ;  /* 0x000000010405a819 */ /* 0x000fe400000006ff */
[----:B------:R-:W-:Y:S02]  /*0b80*/  @!P3 IADD3.X R23, R16, R23, RZ, P1, !PT ;  /* 0x000000171017b210 */ /* 0x000fe40000ffe4ff */
[----:B------:R-:W-:Y:S02]  /*0b90*/  @!P2 SHF.L.U64.HI R4, R4, 0x1, R7 ;  /* 0x000000010404a819 */ /* 0x000fe40000010207 */
[----:B--2---:R-:W-:Y:S02]  /*0ba0*/  @!P2 IADD3 R20, P1, R5, R20, RZ ;  /* 0x000000140514a210 */ /* 0x004fe40007f3e0ff */
[----:B------:R-:W-:-:S02]  /*0bb0*/  IADD3 R15, R38, 0xa0, RZ ;  /* 0x000000a0260f7810 */ /* 0x000fc40007ffe0ff */
[----:B------:R-:W-:Y:S02]  /*0bc0*/  @!P2 IADD3.X R21, R4, R21, RZ, P1, !PT ;  /* 0x000000150415a210 */ /* 0x000fe40000ffe4ff */
[----:B------:R-:W-:Y:S02]  /*0bd0*/  SHF.R.S32.HI R7, RZ, 0x1f, R15 ;  /* 0x0000001fff077819 */ /* 0x000fe4000001140f */
[----:B---3--:R-:W-:-:S04]  /*0be0*/  @!P2 IADD3 R18, P1, R5, R18, RZ ;  /* 0x000000120512a210 */ /* 0x008fc80007f3e0ff */
        /* <DEDUP_REMOVED lines=100> */
[----:B------:R-:W-:Y:S01]  /*1230*/  HFMA2.MMA R3, -RZ, RZ, 0, 0 ;  /* 0x00000000ff037435 */ /* 0x000fe200000001ff */
[----:B------:R-:W-:Y:S01]  /*1240*/  CS2R R4, SRZ ;  /* 0x0000000000047805 */ /* 0x000fe2000001ff00 */
[----:B------:R0:W5:Y:S02]  /*1250*/  @!P6 LDG.E R46, desc[UR14][R6.64] ;  /* 0x0000000e062ee981 */ /* 0x000164000c1e1900 */
[----:B0-----:R-:W-:Y:S01]  /*1260*/  MOV R7, RZ ;  /* 0x000000ff00077202 */ /* 0x001fe20000000f00 */
        /* <DEDUP_REMOVED lines=9> */
[----:B------:R-:W2:Y:S01]  /*1300*/  @P0 LDG.E.U16 R5, desc[UR14][R14.64] ;  /* 0x0000000e0e050981 */ /* 0x000ea2000c1e1500 */
[----:B------:R-:W-:-:S03]  /*1310*/  IADD3.X R13, R6, UR11, RZ, P6, !PT ;  /* 0x0000000b060d7c10 */ /* 0x000fc6000b7fe4ff */
[----:B------:R-:W3:Y:S01]  /*1320*/  @P0 LDG.E.U16 R3, desc[UR14][R14.64+0x2] ;  /* 0x0000020e0e030981 */ /* 0x000ee2000c1e1500 */
[----:B--2---:R-:W-:-:S03]  /*1330*/  @P0 SHF.L.U32 R7, R5, 0x10, RZ ;  /* 0x0000001005070819 */ /* 0x004fc600000006ff */
[----:B------:R-:W2:Y:S01]  /*1340*/  LDG.E.U16 R5, desc[UR14][R12.64+0x2] ;  /* 0x0000020e0c057981 */ /* 0x000ea2000c1e1500 */
[----:B---3--:R-:W-:-:S03]  /*1350*/  @P0 SHF.L.U32 R4, R3, 0x10, RZ ;  /* 0x0000001003040819 */ /* 0x008fc600000006ff */
[----:B------:R-:W3:Y:S01]  /*1360*/  LDG.E.U16 R3, desc[UR14][R12.64] ;  /* 0x0000000e0c037981 */ /* 0x000ee2000c1e1500 */
[----:B--2---:R-:W-:Y:S02]  /*1370*/  SHF.L.U32 R5, R5, 0x10, RZ ;  /* 0x0000001005057819 */ /* 0x004fe400000006ff */
[----:B---3--:R-:W-:-:S07]  /*1380*/  SHF.L.U32 R3, R3, 0x10, RZ ;  /* 0x0000001003037819 */ /* 0x008fce00000006ff */
.L_x_303:
[----:B------:R-:W-:Y:S05]  /*1390*/  BSYNC B0 ;  /* 0x0000000000007941 */ /* 0x000fea0003800000 */
.L_x_302:
[----:B------:R-:W-:Y:S02]  /*13a0*/  ISETP.NE.AND P0, PT, RZ, UR17, PT ;  /* 0x00000011ff007c0c */ /* 0x000fe4000bf05270 */
[C---:B-----5:R-:W-:Y:S02]  /*13b0*/  PRMT R6, R46.reuse, 0x7632, R6 ;  /* 0x000076322e067816 */ /* 0x060fe40000000006 */
        /* <DEDUP_REMOVED lines=38> */
.L_x_304:
        /* <DEDUP_REMOVED lines=26> */
.L_x_305:
[--C-:B------:R-:W-:Y:S01]  /*17c0*/  FADD.FTZ R21, RZ, R16.reuse ;  /* 0x00000010ff157221 */ /* 0x100fe20000010000 */
[----:B------:R-:W-:Y:S01]  /*17d0*/  PRMT R16, R44, 0x7632, R16 ;  /* 0x000076322c107816 */ /* 0x000fe20000000010 */
[C---:B------:R-:W-:Y:S01]  /*17e0*/  FFMA.FTZ R23, R13.reuse, R22, R6 ;  /* 0x000000160d177223 */ /* 0x040fe20000010006 */
[----:B------:R-:W-:Y:S01]  /*17f0*/  FADD.FTZ R22, R22, R19 ;  /* 0x0000001316167221 */ /* 0x000fe20000010000 */
[----:B------:R-:W-:Y:S01]  /*1800*/  FFMA.FTZ R6, R13, R18, RZ ;  /* 0x000000120d067223 */ /* 0x000fe200000100ff */
[----:B------:R-:W-:Y:S01]  /*1810*/  FMUL.FTZ R19, R14, R3 ;  /* 0x000000030e137220 */ /* 0x000fe20000410000 */
[----:B------:R-:W-:Y:S01]  /*1820*/  FADD.FTZ R13, RZ, R18 ;  /* 0x00000012ff0d7221 */ /* 0x000fe20000010000 */
[----:B------:R-:W-:Y:S01]  /*1830*/  SHF.L.U32 R18, R44, 0x10, RZ ;  /* 0x000000102c127819 */ /* 0x000fe200000006ff */
[----:B------:R-:W-:Y:S01]  /*1840*/  FFMA.FTZ R17, R20, R14, R17 ;  /* 0x0000000e14117223 */ /* 0x000fe20000010011 */
[----:B------:R-:W-:Y:S01]  /*1850*/  SHF.L.U32 R16, R16, 0x10, RZ ;  /* 0x0000001010107819 */ /* 0x000fe200000006ff */
[----:B------:R-:W-:Y:S01]  /*1860*/  FADD.FTZ R14, R21, R14 ;  /* 0x0000000e150e7221 */ /* 0x000fe20000010000 */
[----:B------:R-:W-:Y:S01]  /*1870*/  FFMA.FTZ R20, R20, R19, R23 ;  /* 0x0000001314147223 */ /* 0x000fe20000010017 */
[----:B------:R-:W-:Y:S01]  /*1880*/  FFMA.FTZ R6, R15, R12, R6 ;  /* 0x0000000c0f067223 */ /* 0x000fe20000010006 */
[----:B------:R-:W-:Y:S01]  /*1890*/  FADD.FTZ R13, R13, R12 ;  /* 0x0000000c0d0d7221 */ /* 0x000fe20000010000 */
[----:B------:R-:W-:Y:S01]  /*18a0*/  FMUL.FTZ R12, R12, R5 ;  /* 0x000000050c0c7220 */ /* 0x000fe20000410000 */
[----:B------:R-:W-:Y:S01]  /*18b0*/  FADD.FTZ R19, R22, R19 ;  /* 0x0000001316137221 */ /* 0x000fe20000010000 */
[----:B------:R-:W-:Y:S01]  /*18c0*/  PRMT R21, R54, 0x7632, R21 ;  /* 0x0000763236157816 */ /* 0x000fe20000000015 */
[----:B------:R-:W-:Y:S01]  /*18d0*/  FADD.FTZ R18, R18, -UR19 ;  /* 0x8000001312127e21 */ /* 0x000fe20008010000 */
[----:B------:R-:W-:Y:S01]  /*18e0*/  FADD.FTZ R22, R16, -UR19 ;  /* 0x8000001310167e21 */ /* 0x000fe20008010000 */
[----:B------:R-:W-:Y:S01]  /*18f0*/  FFMA.FTZ R15, R15, R12, R20 ;  /* 0x0000000c0f0f7223 */ /* 0x000fe20000010014 */
        /* <DEDUP_REMOVED lines=23> */
.L_x_306:
[----:B------:R-:W-:Y:S01]  /*1a70*/  FMUL.FTZ R22, R20, R3 ;  /* 0x0000000314167220 */ /* 0x000fe20000410000 */
[----:B------:R-:W-:Y:S01]  /*1a80*/  FFMA.FTZ R17, R18, R20, R17 ;  /* 0x0000001412117223 */ /* 0x000fe20000010011 */
[----:B------:R-:W-:Y:S01]  /*1a90*/  FADD.FTZ R23, R12, R19 ;  /* 0x000000130c177221 */ /* 0x000fe20000010000 */
[----:B------:R-:W-:Y:S01]  /*1aa0*/  FADD.FTZ R12, R13, R16 ;  /* 0x000000100d0c7221 */ /* 0x000fe20000010000 */
[--C-:B------:R-:W-:Y:S01]  /*1ab0*/  FFMA.FTZ R18, R18, R22, R15.reuse ;  /* 0x0000001612127223 */ /* 0x100fe2000001000f */
[----:B------:R-:W-:Y:S01]  /*1ac0*/  PRMT R15, R45, 0x7632, R15 ;  /* 0x000076322d0f7816 */ /* 0x000fe2000000000f */
[----:B------:R-:W-:Y:S01]  /*1ad0*/  FFMA.FTZ R6, R21, R16, R6 ;  /* 0x0000001015067223 */ /* 0x000fe20000010006 */
[----:B------:R-:W-:Y:S01]  /*1ae0*/  FMUL.FTZ R16, R16, R5 ;  /* 0x0000000510107220 */ /* 0x000fe20000410000 */
[----:B------:R-:W-:Y:S01]  /*1af0*/  SHF.L.U32 R13, R45, 0x10, RZ ;  /* 0x000000102d0d7819 */ /* 0x000fe200000006ff */
[----:B------:R-:W-:Y:S01]  /*1b00*/  FADD.FTZ R14, R14, R20 ;  /* 0x000000140e0e7221 */ /* 0x000fe20000010000 */
[----:B------:R-:W-:Y:S01]  /*1b10*/  SHF.L.U32 R19, R15, 0x10, RZ ;  /* 0x000000100f137819 */ /* 0x000fe200000006ff */
[----:B------:R-:W-:Y:S01]  /*1b20*/  FFMA.FTZ R21, R21, R16, R18 ;  /* 0x0000001015157223 */ /* 0x000fe20000010012 */
[----:B------:R-:W-:Y:S01]  /*1b30*/  FADD.FTZ R15, R23, R22 ;  /* 0x00000016170f7221 */ /* 0x000fe20000010000 */
[----:B------:R-:W-:Y:S01]  /*1b40*/  PRMT R18, R53, 0x7632, R18 ;  /* 0x0000763235127816 */ /* 0x000fe20000000012 */
[----:B------:R-:W-:Y:S01]  /*1b50*/  FADD.FTZ R22, R13, -UR19 ;  /* 0x800000130d167e21 */ /* 0x000fe20008010000 */
[----:B------:R-:W-:Y:S01]  /*1b60*/  FADD.FTZ R19, R19, -UR19 ;  /* 0x8000001313137e21 */ /* 0x000fe20008010000 */
[----:B------:R-:W-:-:S02]  /*1b70*/  SHF.L.U32 R20, R53, 0x10, RZ ;  /* 0x0000001035147819 */ /* 0x000fc400000006ff */
        /* <DEDUP_REMOVED lines=22> */
.L_x_307:
[----:B------:R-:W-:Y:S01]  /*1ce0*/  FMUL.FTZ R22, R20, R3 ;  /* 0x0000000314167220 */ /* 0x000fe20000410000 */
[----:B------:R-:W-:Y:S01]  /*1cf0*/  FADD.FTZ R23, R16, R15 ;  /* 0x0000000f10177221 */ /* 0x000fe20000010000 */
[--C-:B------:R-:W-:Y:S01]  /*1d00*/  FFMA.FTZ R16, R18, R20, R17.reuse ;  /* 0x0000001412107223 */ /* 0x100fe20000010011 */
[----:B------:R-:W-:Y:S01]  /*1d10*/  FADD.FTZ R15, R14, R20 ;  /* 0x000000140e0f7221 */ /* 0x000fe20000010000 */
[----:B------:R-:W-:Y:S01]  /*1d20*/  PRMT R17, R43, 0x7632, R17 ;  /* 0x000076322b117816 */ /* 0x000fe20000000011 */
[----:B------:R-:W-:Y:S01]  /*1d30*/  FFMA.FTZ R21, R18, R22, R21 ;  /* 0x0000001612157223 */ /* 0x000fe20000010015 */
[----:B------:R-:W-:Y:S01]  /*1d40*/  FADD.FTZ R14, R23, R22 ;  /* 0x00000016170e7221 */ /* 0x000fe20000010000 */
[----:B------:R-:W-:Y:S01]  /*1d50*/  FMUL.FTZ R22, R13, R5 ;  /* 0x000000050d167220 */ /* 0x000fe20000410000 */
[----:B------:R-:W-:Y:S02]  /*1d60*/  SHF.L.U32 R20, R43, 0x10, RZ ;  /* 0x000000102b147819 */ /* 0x000fe400000006ff */
[----:B------:R-:W-:Y:S01]  /*1d70*/  SHF.L.U32 R23, R17, 0x10, RZ ;  /* 0x0000001011177819 */ /* 0x000fe200000006ff */
[C---:B------:R-:W-:Y:S01]  /*1d80*/  FFMA.FTZ R17, R19.reuse, R13, R6 ;  /* 0x0000000d13117223 */ /* 0x040fe20000010006 */
[----:B------:R-:W-:Y:S01]  /*1d90*/  FFMA.FTZ R6, R19, R22, R21 ;  /* 0x0000001613067223 */ /* 0x000fe20000010015 */
        /* <DEDUP_REMOVED lines=27> */
.L_x_308:
[----:B------:R-:W-:Y:S01]  /*1f50*/  FADD.FTZ R25, R22, R14 ;  /* 0x0000000e16197221 */ /* 0x000fe20000010000 */
[----:B------:R-:W-:Y:S01]  /*1f60*/  FMUL.FTZ R24, R18, R3 ;  /* 0x0000000312187220 */ /* 0x000fe20000410000 */
        /* <DEDUP_REMOVED lines=31> */
.L_x_309:
[----:B------:R-:W-:Y:S01]  /*2160*/  FFMA.FTZ R29, R21, R25, R6 ;  /* 0x00000019151d7223 */ /* 0x000fe20000010006 */
[----:B------:R-:W-:Y:S01]  /*2170*/  FMUL.FTZ R27, R22, R3 ;  /* 0x00000003161b7220 */ /* 0x000fe20000410000 */
[----:B------:R-:W-:Y:S01]  /*2180*/  FADD.FTZ R30, R25, R14 ;  /* 0x0000000e191e7221 */ /* 0x000fe20000010000 */
[C---:B------:R-:W-:Y:S01]  /*2190*/  PRMT R28, R41.reuse, 0x7632, R28 ;  /* 0x00007632291c7816 */ /* 0x040fe2000000001c */
[----:B------:R-:W-:Y:S01]  /*21a0*/  FMUL.FTZ R14, R24, R5 ;  /* 0x00000005180e7220 */ /* 0x000fe20000410000 */
[----:B------:R-:W-:Y:S01]  /*21b0*/  FFMA.FTZ R6, R26, R27, R29 ;  /* 0x0000001b1a067223 */ /* 0x000fe2000001001d */
[----:B------:R-:W-:Y:S01]  /*21c0*/  FADD.FTZ R25, R30, R27 ;  /* 0x0000001b1e197221 */ /* 0x000fe20000010000 */
[----:B------:R-:W-:Y:S02]  /*21d0*/  SHF.L.U32 R29, R41, 0x10, RZ ;  /* 0x00000010291d7819 */ /* 0x000fe400000006ff */
        /* <DEDUP_REMOVED lines=29> */
.L_x_310:
[----:B------:R-:W-:Y:S01]  /*23b0*/  FMUL.FTZ R29, R28, R3 ;  /* 0x000000031c1d7220 */ /* 0x000fe20000410000 */
[----:B------:R-:W-:Y:S01]  /*23c0*/  FMUL.FTZ R31, R30, R5 ;  /* 0x000000051e1f7220 */ /* 0x000fe20000410000 */
[----:B------:R-:W-:Y:S02]  /*23d0*/  SHF.L.U32 R33, R42, 0x10, RZ ;  /* 0x000000102a217819 */ /* 0x000fe400000006ff */
[--C-:B------:R-:W-:Y:S01]  /*23e0*/  FFMA.FTZ R14, R32, R29, R27.reuse ;  /* 0x0000001d200e7223 */ /* 0x100fe2000001001b */
[----:B------:R-:W-:Y:S01]  /*23f0*/  PRMT R27, R42, 0x7632, R27 ;  /* 0x000076322a1b7816 */ /* 0x000fe2000000001b */
[----:B------:R-:W-:Y:S01]  /*2400*/  FADD.FTZ R6, R6, R29 ;  /* 0x0000001d06067221 */ /* 0x000fe20000010000 */
[----:B------:R-:W-:Y:S01]  /*2410*/  FADD.FTZ R33, R33, -UR19 ;  /* 0x8000001321217e21 */ /* 0x000fe20008010000 */
[----:B------:R-:W-:Y:S01]  /*2420*/  FFMA.FTZ R29, R25, R31, R14 ;  /* 0x0000001f191d7223 */ /* 0x000fe2000001000e */
[----:B------:R-:W-:Y:S01]  /*2430*/  SHF.L.U32 R27, R27, 0x10, RZ ;  /* 0x000000101b1b7819 */ /* 0x000fe200000006ff */
[--C-:B------:R-:W-:Y:S01]  /*2440*/  FADD.FTZ R31, R31, R6.reuse ;  /* 0x000000061f1f7221 */ /* 0x100fe20000010000 */
[C---:B------:R-:W-:Y:S01]  /*2450*/  PRMT R6, R48.reuse, 0x7632, R6 ;  /* 0x0000763230067816 */ /* 0x040fe20000000006 */
[----:B------:R-:W-:Y:S01]  /*2460*/  FMUL.FTZ R34, R33, UR20 ;  /* 0x0000001421227c20 */ /* 0x000fe20008410000 */
[----:B------:R-:W-:Y:S01]  /*2470*/  SHF.L.U32 R14, R48, 0x10, RZ ;  /* 0x00000010300e7819 */ /* 0x000fe200000006ff */
[----:B------:R-:W-:Y:S01]  /*2480*/  FADD.FTZ R27, R27, -UR19 ;  /* 0x800000131b1b7e21 */ /* 0x000fe20008010000 */
[----:B------:R-:W-:-:S03]  /*2490*/  SHF.L.U32 R6, R6, 0x10, RZ ;  /* 0x0000001006067819 */ /* 0x000fc600000006ff */
[----:B------:R-:W-:Y:S01]  /*24a0*/  FMUL.FTZ R27, R27, UR20 ;  /* 0x000000141b1b7c20 */ /* 0x000fe20008410000 */
[----:B------:R-:W-:Y:S06]  /*24b0*/  @!P0 BRA `(.L_x_311) ;  /* 0x0000000000488947 */ /* 0x000fec0003800000 */
[----:B------:R-:W-:-:S04]  /*24c0*/  FFMA.FTZ R33, R34, R3, R7 ;  /* 0x0000000322217223 */ /* 0x000fc80000010007 */
[----:B------:R-:W-:-:S06]  /*24d0*/  FMUL.FTZ R35, R33, -1.4426950216293334961 ;  /* 0xbfb8aa3b21237820 */ /* 0x000fcc0000410000 */
[----:B------:R-:W0:Y:S02]  /*24e0*/  MUFU.EX2 R35, R35 ;  /* 0x0000002300237308 */ /* 0x000e240000000800 */
[----:B0-----:R-:W-:-:S06]  /*24f0*/  FADD.FTZ R36, R35, 1 ;  /* 0x3f80000023247421 */ /* 0x001fcc0000010000 */
[----:B------:R-:W0:Y:S02]  /*2500*/  MUFU.RCP R37, R36 ;  /* 0x0000002400257308 */ /* 0x000e240000001000 */
[----:B0-----:R-:W-:Y:S01]  /*2510*/  FMUL.FTZ R14, R14, R37 ;  /* 0x000000250e0e7220 */ /* 0x001fe20000410000 */
[----:B------:R-:W-:-:S04]  /*2520*/  FADD.FTZ R37, -R37, 1 ;  /* 0x3f80000025257421 */ /* 0x000fc80000010100 */
[----:B------:R-:W-:Y:S01]  /*2530*/  FFMA.FTZ R37, R33, R37, 1 ;  /* 0x3f80000021257423 */ /* 0x000fe20000010025 */
[----:B------:R-:W-:-:S03]  /*2540*/  FFMA.FTZ R33, R27, R5, R4 ;  /* 0x000000051b217223 */ /* 0x000fc60000010004 */
[----:B------:R-:W-:Y:S01]  /*2550*/  FMUL.FTZ R14, R14, R37 ;  /* 0x000000250e0e7220 */ /* 0x000fe20000410000 */
        /* <DEDUP_REMOVED lines=8> */
.L_x_311:
[----:B------:R-:W0:Y:S01]  /*25e0*/  S2R R33, SR_LANEID ;  /* 0x0000000000217919 */ /* 0x000e220000000000 */
[----:B------:R-:W-:Y:S01]  /*25f0*/  FMUL.FTZ R36, R14, R3 ;  /* 0x000000030e247220 */ /* 0x000fe20000410000 */
[----:B------:R-:W-:Y:S01]  /*2600*/  FMUL.FTZ R37, R6, R5 ;  /* 0x0000000506257220 */ /* 0x000fe20000410000 */
[----:B------:R-:W1:Y:S01]  /*2610*/  S2UR UR12, SR_CgaCtaId ;  /* 0x00000000000c79c3 */ /* 0x000e620000008800 */
[----:B------:R-:W-:Y:S01]  /*2620*/  FADD.FTZ R13, R12, R13 ;  /* 0x0000000d0c0d7221 */ /* 0x000fe20000010000 */
[----:B------:R-:W-:Y:S01]  /*2630*/  FFMA.FTZ R29, R34, R36, R29 ;  /* 0x00000024221d7223 */ /* 0x000fe2000001001d */
[----:B------:R-:W-:Y:S01]  /*2640*/  FADD.FTZ R31, R31, R36 ;  /* 0x000000241f1f7221 */ /* 0x000fe20000010000 */
[----:B------:R-:W-:Y:S01]  /*2650*/  FFMA.FTZ R19, R19, R18, R16 ;  /* 0x0000001213137223 */ /* 0x000fe20000010010 */
[----:B------:R-:W-:Y:S01]  /*2660*/  FADD.FTZ R15, R15, R18 ;  /* 0x000000120f0f7221 */ /* 0x000fe20000010000 */
[----:B------:R-:W-:Y:S01]  /*2670*/  FFMA.FTZ R36, R27, R37, R29 ;  /* 0x000000251b247223 */ /* 0x000fe2000001001d */
[----:B------:R-:W-:Y:S01]  /*2680*/  FADD.FTZ R37, R37, R31 ;  /* 0x0000001f25257221 */ /* 0x000fe20000010000 */
[----:B------:R-:W-:Y:S01]  /*2690*/  FADD.FTZ R13, R13, R20 ;  /* 0x000000140d0d7221 */ /* 0x000fe20000010000 */
[----:B------:R-:W-:Y:S01]  /*26a0*/  FFMA.FTZ R20, R21, R20, R17 ;  /* 0x0000001415147223 */ /* 0x000fe20000010011 */
[----:B------:R-:W-:Y:S01]  /*26b0*/  UMOV UR11, 0x400 ;  /* 0x00000400000b7882 */ /* 0x000fe20000000000 */
[----:B------:R-:W2:Y:S01]  /*26c0*/  SHFL.DOWN PT, R29, R36, 0x1, 0x1f ;  /* 0x08201f00241d7f89 */ /* 0x000ea200000e0000 */
[----:B------:R-:W-:Y:S01]  /*26d0*/  FFMA.FTZ R19, R26, R22, R19 ;  /* 0x000000161a137223 */ /* 0x000fe20000010013 */
[----:B------:R-:W-:Y:S01]  /*26e0*/  FADD.FTZ R15, R15, R22 ;  /* 0x000000160f0f7221 */ /* 0x000fe20000010000 */
[----:B------:R-:W-:Y:S01]  /*26f0*/  UIADD3 UR10, UR11, 0xa0, URZ ;  /* 0x000000a00b0a7890 */ /* 0x000fe2000fffe03f */
[----:B------:R-:W3:Y:S01]  /*2700*/  SHFL.DOWN PT, R31, R37, 0x1, 0x1f ;  /* 0x08201f00251f7f89 */ /* 0x000ee200000e0000 */
[----:B------:R-:W-:Y:S01]  /*2710*/  FADD.FTZ R13, R13, R24 ;  /* 0x000000180d0d7221 */ /* 0x000fe20000010000 */
[----:B------:R-:W-:Y:S01]  /*2720*/  FFMA.FTZ R20, R23, R24, R20 ;  /* 0x0000001817147223 */ /* 0x000fe20000010014 */
[----:B------:R-:W-:Y:S01]  /*2730*/  FFMA.FTZ R19, R32, R28, R19 ;  /* 0x0000001c20137223 */ /* 0x000fe20000010013 */
[----:B------:R-:W-:Y:S01]  /*2740*/  FADD.FTZ R15, R15, R28 ;  /* 0x0000001c0f0f7221 */ /* 0x000fe20000010000 */
[----:B------:R-:W-:Y:S01]  /*2750*/  FADD.FTZ R17, R13, R30 ;  /* 0x0000001e0d117221 */ /* 0x000fe20000010000 */
[----:B------:R-:W-:Y:S01]  /*2760*/  FFMA.FTZ R20, R25, R30, R20 ;  /* 0x0000001e19147223 */ /* 0x000fe20000010014 */
[----:B------:R-:W-:Y:S01]  /*2770*/  FFMA.FTZ R12, R34, R14, R19 ;  /* 0x0000000e220c7223 */ /* 0x000fe20000010013 */
[----:B------:R-:W-:Y:S01]  /*2780*/  FADD.FTZ R14, R15, R14 ;  /* 0x0000000e0f0e7221 */ /* 0x000fe20000010000 */
[----:B-1----:R-:W-:Y:S01]  /*2790*/  ULEA UR10, UR12, UR10, 0x18 ;  /* 0x0000000a0c0a7291 */ /* 0x002fe2000f8ec03f */
        /* <DEDUP_REMOVED lines=37> */
[----:B------:R-:W3:Y:S01]  /*29f0*/  LDS.128 R20, [UR10+0x40] ;  /* 0x0000400aff147984 */ /* 0x000ee20008000c00 */
        /* <DEDUP_REMOVED lines=14> */
[----:B------:R-:W-:Y:S02]  /*2ae0*/  FADD.FTZ R20, R32, R21 ;  /* 0x0000001520147221 */ /* 0x000fe40000010000 */
[----:B------:R-:W3:Y:S01]  /*2af0*/  LDS.128 R32, [UR10+0x80] ;  /* 0x0000800aff207984 */ /* 0x000ee20008000c00 */
        /* <DEDUP_REMOVED lines=18> */
.L_x_313:
[----:B------:R-:W-:Y:S05]  /*2c20*/  BSYNC B0 ;  /* 0x0000000000007941 */ /* 0x000fea0003800000 */
.L_x_312:
        /* <DEDUP_REMOVED lines=161> */
.L_x_315:
[----:B------:R-:W-:Y:S05]  /*3640*/  BSYNC B0 ;  /* 0x0000000000007941 */ /* 0x000fea0003800000 */
.L_x_314:
        /* <DEDUP_REMOVED lines=20> */
.L_x_317:
[----:B------:R-:W-:Y:S05]  /*3790*/  BSYNC B0 ;  /* 0x0000000000007941 */ /* 0x000fea0003800000 */
.L_x_316:
[----:B-1----:R-:W-:Y:S02]  /*37a0*/  ISETP.GE.U32.AND P6, PT, R6, 0x2, PT ;  /* 0x000000020600780c */ /* 0x002fe40003fc6070 */
[----:B------:R-:W-:Y:S02]  /*37b0*/  PRMT R23, R49, 0x7632, R23 ;  /* 0x0000763231177816 */ /* 0x000fe40000000017 */
[----:B--2---:R-:W-:Y:S02]  /*37c0*/  PRMT R20, R47, 0x7632, R20 ;  /* 0x000076322f147816 */ /* 0x004fe40000000014 */
        /* <DEDUP_REMOVED lines=48> */
.L_x_320:
[----:B------:R-:W2:Y:S04]  /*3ad0*/  LDG.E.STRONG.GPU R16, desc[UR14][R12.64] ;  /* 0x0000000e0c107981 */ /* 0x000ea8000c1ef900 */
[----:B--2---:R-:W-:Y:S01]  /*3ae0*/  CCTL.IVALL ;  /* 0x00000000ff00798f */ /* 0x004fe20002000000 */
[----:B------:R-:W-:Y:S05]  /*3af0*/  YIELD ;  /* 0x0000000000007946 */ /* 0x000fea0003800000 */
[----:B------:R-:W-:-:S13]  /*3b00*/  ISETP.NE.AND P6, PT, R16, R17, PT ;  /* 0x000000111000720c */ /* 0x000fda0003fc5270 */
[----:B------:R-:W-:Y:S05]  /*3b10*/  @P6 BRA `(.L_x_320) ;  /* 0xfffffffc00ec6947 */ /* 0x000fea000383ffff */
.L_x_319:
        /* <DEDUP_REMOVED lines=23> */
.L_x_324:
        /* <DEDUP_REMOVED lines=115> */
.L_x_323:
        /* <DEDUP_REMOVED lines=63> */
.L_x_325:
[----:B------:R-:W-:-:S04]  /*47b0*/  LOP3.LUT P6, RZ, R2, 0x1, RZ, 0xc0, !PT ;  /* 0x0000000102ff7812 */ /* 0x000fc800078cc0ff */
[----:B------:R-:W-:-:S13]  /*47c0*/  ISETP.NE.OR P6, PT, R13, RZ, P6 ;  /* 0x000000ff0d00720c */ /* 0x000fda00037c5670 */
[----:B------:R-:W-:Y:S05]  /*47d0*/  @!P6 BRA `(.L_x_321) ;  /* 0x00000000007ce947 */ /* 0x000fea0003800000 */
.L_x_322:
        /* <DEDUP_REMOVED lines=31> */
.L_x_321:
        /* <DEDUP_REMOVED lines=10> */
.L_x_327:
[----:B------:R-:W-:Y:S05]  /*4a70*/  BSYNC B0 ;  /* 0x0000000000007941 */ /* 0x000fea0003800000 */
.L_x_326:
        /* <DEDUP_REMOVED lines=17> */
.L_x_318:
        /* <DEDUP_REMOVED lines=39> */
.L_x_328:
        /* <DEDUP_REMOVED lines=17> */
[----:B------:R-:W-:Y:S02]  /*4f10*/  FFMA.FTZ R12, R22, R5, -R17 ;  /* 0x00000005160c7223 */ /* 0x000fe40000010811 */
[----:B------:R-:W-:Y:S02]  /*4f20*/  FMUL.FTZ R13, R13, UR20 ;  /* 0x000000140d0d7c20 */ /* 0x000fe40008410000 */
[----:B------:R-:W-:-:S05]  /*4f30*/  FMUL.FTZ R12, R12, UR20 ;  /* 0x000000140c0c7c20 */ /* 0x000fca0008410000 */
[----:B------:R-:W-:-:S05]  /*4f40*/  F2FP.BF16.F32.PACK_AB R13, R12, R13 ;  /* 0x0000000d0c0d723e */ /* 0x000fca00000010ff */
[----:B------:R0:W-:Y:S02]  /*4f50*/  STG.E desc[UR14][R14.64], R13 ;  /* 0x0000000d0e007986 */ /* 0x0001e4000c10190e */
.L_x_330:
[----:B------:R-:W-:Y:S05]  /*4f60*/  BSYNC B0 ;  /* 0x0000000000007941 */ /* 0x000fea0003800000 */
.L_x_329:
        /* <DEDUP_REMOVED lines=28> */
.L_x_331:
        /* <DEDUP_REMOVED lines=22> */
.L_x_333:
[----:B------:R-:W-:Y:S05]  /*5290*/  BSYNC B0 ;  /* 0x0000000000007941 */ /* 0x000fea0003800000 */
.L_x_332:
        /* <DEDUP_REMOVED lines=27> */
.L_x_334:
        /* <DEDUP_REMOVED lines=8> */
[----:B------:R-:W-:Y:S01]  /*54d0*/  MOV R12, R8 ;  /* 0x00000008000c7202 */ /* 0x000fe20000000f00 */
[----:B------:R-:W-:Y:S01]  /*54e0*/  FFMA.FTZ R15, R54, R3, -R15 ;  /* 0x00000003360f7223 */ /* 0x000fe2000001080f */
[----:B------:R-:W-:Y:S01]  /*54f0*/  MOV R13, R11 ;  /* 0x0000000b000d7202 */ /* 0x000fe20000000f00 */
[----:B------:R-:W-:Y:S02]  /*5500*/  IMAD R14, R14, UR10, RZ ;  /* 0x0000000a0e0e7c24 */ /* 0x000fe4000f8e02ff */
        /* <DEDUP_REMOVED lines=10> */
.L_x_336:
[----:B------:R-:W-:Y:S05]  /*55b0*/  BSYNC B0 ;  /* 0x0000000000007941 */ /* 0x000fea0003800000 */
.L_x_335:
        /* <DEDUP_REMOVED lines=10> */
[----:B0-----:R-:W-:-:S03]  /*5660*/  FFMA.FTZ R14, R29, R5, R4 ;  /* 0x000000051d0e7223 */ /* 0x001fc60000010004 */
        /* <DEDUP_REMOVED lines=16> */
.L_x_337:
[----:B------:R-:W-:Y:S04]  /*5770*/  BSSY B0, `(.L_x_338) ;  /* 0x0000016000007945 */ /* 0x000fe80003800000 */
[----:B------:R-:W-:Y:S05]  /*5780*/  @P3 BRA `(.L_x_339) ;  /* 0x0000000000503947 */ /* 0x000fea0003800000 */
[----:B0-----:R-:W-:Y:S01]  /*5790*/  IADD3 R17, R38, 0x60, RZ ;  /* 0x0000006026117810 */ /* 0x001fe20007ffe0ff */
[C-C-:B------:R-:W-:Y:S01]  /*57a0*/  FFMA.FTZ R13, R6.reuse, R26, R16.reuse ;  /* 0x0000001a060d7223 */ /* 0x140fe20000010010 */
[----:B------:R-:W-:Y:S01]  /*57b0*/  ULDC.64 UR10, c[0x0][0x288] ;  /* 0x0000a200000a7ab9 */ /* 0x000fe20000000a00 */
[----:B------:R-:W-:Y:S01]  /*57c0*/  FFMA.FTZ R15, R6, R29, R16 ;  /* 0x0000001d060f7223 */ /* 0x000fe20000010010 */
[----:B------:R-:W-:Y:S01]  /*57d0*/  SHF.R.S32.HI R20, RZ, 0x1f, R17 ;  /* 0x0000001fff147819 */ /* 0x000fe20000011411 */
[----:B------:R-:W-:Y:S01]  /*57e0*/  FFMA.FTZ R14, R12, R3, -R13 ;  /* 0x000000030c0e7223 */ /* 0x000fe2000001080d */
[----:B------:R-:W-:Y:S01]  /*57f0*/  MOV R12, R8 ;  /* 0x00000008000c7202 */ /* 0x000fe20000000f00 */
[----:B------:R-:W-:Y:S01]  /*5800*/  FFMA.FTZ R15, R32, R5, -R15 ;  /* 0x00000005200f7223 */ /* 0x000fe2000001080f */
[----:B------:R-:W-:Y:S01]  /*5810*/  MOV R13, R11 ;  /* 0x0000000b000d7202 */ /* 0x000fe20000000f00 */
[----:B------:R-:W-:Y:S02]  /*5820*/  IMAD R20, R20, UR10, RZ ;  /* 0x0000000a14147c24 */ /* 0x000fe4000f8e02ff */
        /* <DEDUP_REMOVED lines=10> */
.L_x_339:
[----:B------:R-:W-:Y:S05]  /*58d0*/  BSYNC B0 ;  /* 0x0000000000007941 */ /* 0x000fea0003800000 */
.L_x_338:
        /* <DEDUP_REMOVED lines=10> */
[----:B01----:R-:W-:-:S03]  /*5980*/  FFMA.FTZ R14, R31, R5, R4 ;  /* 0x000000051f0e7223 */ /* 0x003fc60000010004 */
        /* <DEDUP_REMOVED lines=16> */
.L_x_340:
[----:B------:R-:W-:Y:S04]  /*5a90*/  BSSY B0, `(.L_x_341) ;  /* 0x0000016000007945 */ /* 0x000fe80003800000 */
[----:B------:R-:W-:Y:S05]  /*5aa0*/  @P2 BRA `(.L_x_342) ;  /* 0x0000000000502947 */ /* 0x000fea0003800000 */
[----:B01----:R-:W-:Y:S01]  /*5ab0*/  IADD3 R17, R38, 0x80, RZ ;  /* 0x0000008026117810 */ /* 0x003fe20007ffe0ff */
        /* <DEDUP_REMOVED lines=19> */
.L_x_342:
[----:B------:R-:W-:Y:S05]  /*5bf0*/  BSYNC B0 ;  /* 0x0000000000007941 */ /* 0x000fea0003800000 */
.L_x_341:
        /* <DEDUP_REMOVED lines=11> */
[----:B012---:R-:W-:Y:S01]  /*5cb0*/  FMUL.FTZ R14, R12, -1.4426950216293334961 ;  /* 0xbfb8aa3b0c0e7820 */ /* 0x007fe20000410000 */
        /* <DEDUP_REMOVED lines=15> */
.L_x_343:
[----:B------:R-:W-:Y:S04]  /*5db0*/  BSSY B0, `(.L_x_344) ;  /* 0x0000016000007945 */ /* 0x000fe80003800000 */
[----:B------:R-:W-:Y:S05]  /*5dc0*/  @P1 BRA `(.L_x_345) ;  /* 0x0000000000501947 */ /* 0x000fea0003800000 */
[----:B012---:R-:W-:Y:S01]  /*5dd0*/  IADD3 R17, R38, 0xa0, RZ ;  /* 0x000000a026117810 */ /* 0x007fe20007ffe0ff */
[C-C-:B------:R-:W-:Y:S01]  /*5de0*/  FFMA.FTZ R13, R6.reuse, R52, R16.reuse ;  /* 0x00000034060d7223 */ /* 0x140fe20000010010 */
[----:B------:R-:W-:Y:S01]  /*5df0*/  ULDC.64 UR10, c[0x0][0x288] ;  /* 0x0000a200000a7ab9 */ /* 0x000fe20000000a00 */
[----:B------:R-:W-:Y:S01]  /*5e00*/  FFMA.FTZ R15, R6, R27, R16 ;  /* 0x0000001b060f7223 */ /* 0x000fe20000010010 */
[----:B------:R-:W-:Y:S01]  /*5e10*/  SHF.R.S32.HI R12, RZ, 0x1f, R17 ;  /* 0x0000001fff0c7819 */ /* 0x000fe20000011411 */
[----:B------:R-:W-:Y:S01]  /*5e20*/  FFMA.FTZ R50, R50, R3, -R13 ;  /* 0x0000000332327223 */ /* 0x000fe2000001080d */
[----:B------:R-:W-:Y:S01]  /*5e30*/  MOV R13, R11 ;  /* 0x0000000b000d7202 */ /* 0x000fe20000000f00 */
[----:B------:R-:W-:Y:S02]  /*5e40*/  FFMA.FTZ R15, R24, R5, -R15 ;  /* 0x00000005180f7223 */ /* 0x000fe4000001080f */
[----:B------:R-:W-:Y:S01]  /*5e50*/  IMAD R14, R12, UR10, RZ ;  /* 0x0000000a0c0e7c24 */ /* 0x000fe2000f8e02ff */
[----:B------:R-:W-:Y:S01]  /*5e60*/  MOV R12, R8 ;  /* 0x00000008000c7202 */ /* 0x000fe20000000f00 */
[----:B------:R-:W-:-:S02]  /*5e70*/  FMUL.FTZ R50, R50, UR20 ;  /* 0x0000001432327c20 */ /* 0x000fc40008410000 */
[C---:B------:R-:W-:Y:S02]  /*5e80*/  IMAD R21, R17.reuse, UR11, R14 ;  /* 0x0000000b11157c24 */ /* 0x040fe4000f8e020e */
[----:B------:R-:W-:Y:S01]  /*5e90*/  IMAD.WIDE.U32 R12, R17, UR10, R12 ;  /* 0x0000000a110c7c25 */ /* 0x000fe2000f8e000c */
[----:B------:R-:W-:-:S03]  /*5ea0*/  ULDC.64 UR10, c[0x0][0x210] ;  /* 0x00008400000a7ab9 */ /* 0x000fc60000000a00 */
[----:B------:R-:W-:Y:S01]  /*5eb0*/  FMUL.FTZ R17, R15, UR20 ;  /* 0x000000140f117c20 */ /* 0x000fe20008410000 */
[C---:B------:R-:W-:Y:S02]  /*5ec0*/  LEA R14, P0, R12.reuse, UR10, 0x1 ;  /* 0x0000000a0c0e7c11 */ /* 0x040fe4000f8008ff */
[----:B------:R-:W-:Y:S02]  /*5ed0*/  IADD3 R21, R13, R21, RZ ;  /* 0x000000150d157210 */ /* 0x000fe40007ffe0ff */
[----:B------:R-:W-:Y:S02]  /*5ee0*/  F2FP.BF16.F32.PACK_AB R17, R17, R50 ;  /* 0x000000321111723e */ /* 0x000fe400000010ff */
[----:B------:R-:W-:-:S05]  /*5ef0*/  LEA.HI.X R15, R12, UR11, R21, 0x1, P0 ;  /* 0x0000000b0c0f7c11 */ /* 0x000fca00080f0c15 */
[----:B------:R3:W-:Y:S02]  /*5f00*/  STG.E desc[UR14][R14.64], R17 ;  /* 0x000000110e007986 */ /* 0x0007e4000c10190e */
.L_x_345:
[----:B------:R-:W-:Y:S05]  /*5f10*/  BSYNC B0 ;  /* 0x0000000000007941 */ /* 0x000fea0003800000 */
.L_x_344:
[----:B------:R-:W-:Y:S01]  /*5f20*/  SHF.L.U32 R12, R42, 0x10, RZ ;  /* 0x000000102a0c7819 */ /* 0x000fe200000006ff */
[----:B------:R-:W-:Y:S01]  /*5f30*/  FADD.FTZ R41, R41, -UR19 ;  /* 0x8000001329297e21 */ /* 0x000fe20008010000 */
[----:B------:R-:W-:Y:S01]  /*5f40*/  SHF.L.U32 R13, R19, 0x10, RZ ;  /* 0x00000010130d7819 */ /* 0x000fe200000006ff */
[----:B------:R-:W-:Y:S01]  /*5f50*/  FADD.FTZ R33, R33, -UR19 ;  /* 0x8000001321217e21 */ /* 0x000fe20008010000 */
[----:B0123--:R-:W-:Y:S01]  /*5f60*/  SHF.L.U32 R14, R49, 0x10, RZ ;  /* 0x00000010310e7819 */ /* 0x00ffe200000006ff */
[----:B------:R-:W-:Y:S01]  /*5f70*/  FADD.FTZ R12, R12, -UR19 ;  /* 0x800000130c0c7e21 */ /* 0x000fe20008010000 */
[----:B------:R-:W-:Y:S01]  /*5f80*/  SHF.L.U32 R20, R23, 0x10, RZ ;  /* 0x0000001017147819 */ /* 0x000fe200000006ff */
[----:B------:R-:W-:Y:S01]  /*5f90*/  FADD.FTZ R13, R13, -UR19 ;  /* 0x800000130d0d7e21 */ /* 0x000fe20008010000 */
        /* <DEDUP_REMOVED lines=21> */
.L_x_346:
[----:B------:R-:W-:Y:S01]  /*60f0*/  LOP3.LUT P0, RZ, R2, 0x4, RZ, 0xc0, !PT ;  /* 0x0000000402ff7812 */ /* 0x000fe2000780c0ff */
[----:B------:R-:W-:-:S12]  /*6100*/  BSSY B0, `(.L_x_347) ;  /* 0x0000014000007945 */ /* 0x000fd80003800000 */
        /* <DEDUP_REMOVED lines=19> */
.L_x_348:
[----:B------:R-:W-:Y:S05]  /*6240*/  BSYNC B0 ;  /* 0x0000000000007941 */ /* 0x000fea0003800000 */
.L_x_347:
        /* <DEDUP_REMOVED lines=9> */
[----:B------:R-:W1:Y:S08]  /*62e0*/  MUFU.EX2 R12, R12 ;  /* 0x0000000c000c7308 */ /* 0x000e700000000800 */
[----:B------:R-:W2:Y:S01]  /*62f0*/  MUFU.EX2 R14, R14 ;  /* 0x0000000e000e7308 */ /* 0x000ea20000000800 */
[----:B-1----:R-:W-:-:S07]  /*6300*/  FADD.FTZ R13, R12, 1 ;  /* 0x3f8000000c0d7421 */ /* 0x002fce0000010000 */
[----:B------:R-:W0:Y:S01]  /*6310*/  MUFU.RCP R13, R13 ;  /* 0x0000000d000d7308 */ /* 0x000e220000001000 */
[----:B--2---:R-:W-:-:S07]  /*6320*/  FADD.FTZ R15, R14, 1 ;  /* 0x3f8000000e0f7421 */ /* 0x004fce0000010000 */
        /* <DEDUP_REMOVED lines=9> */
.L_x_349:
[----:B------:R-:W-:Y:S01]  /*63c0*/  ULDC.64 UR10, c[0x0][0x290] ;  /* 0x0000a400000a7ab9 */ /* 0x000fe20000000a00 */
[----:B------:R-:W-:Y:S01]  /*63d0*/  BSSY B0, `(.L_x_350) ;  /* 0x0000016000007945 */ /* 0x000fe20003800000 */
[----:B------:R-:W-:-:S04]  /*63e0*/  ISETP.GE.U32.AND P0, PT, R40, UR10, PT ;  /* 0x0000000a28007c0c */ /* 0x000fc8000bf06070 */
[----:B------:R-:W-:-:S04]  /*63f0*/  ISETP.GE.AND.EX P0, PT, R59, UR11, PT, P0 ;  /* 0x0000000b3b007c0c */ /* 0x000fc8000bf06300 */
[----:B------:R-:W-:-:S13]  /*6400*/  ISETP.LT.U32.AND P0, PT, R39, 0x200, !P0 ;  /* 0x000002002700780c */ /* 0x000fda0004701070 */
[----:B------:R-:W-:Y:S05]  /*6410*/  @!P0 BRA `(.L_x_351) ;  /* 0x0000000000448947 */ /* 0x000fea0003800000 */
[----:B------:R-:W-:Y:S01]  /*6420*/  ULDC.64 UR10, c[0x0][0x288] ;  /* 0x0000a200000a7ab9 */ /* 0x000fe20000000a00 */
[----:B------:R-:W-:Y:S01]  /*6430*/  MOV R9, R11 ;  /* 0x0000000b00097202 */ /* 0x000fe20000000f00 */
[C-C-:B------:R-:W-:Y:S01]  /*6440*/  FFMA.FTZ R7, R6.reuse, R22, R16.reuse ;  /* 0x0000001606077223 */ /* 0x140fe20000010010 */
        /* <DEDUP_REMOVED lines=9> */
[----:B------:R-:W-:Y:S02]  /*64e0*/  LEA R4, P0, R8, UR10, 0x1 ;  /* 0x0000000a08047c11 */ /* 0x000fe4000f8008ff */
[----:B------:R-:W-:Y:S02]  /*64f0*/  IADD3 R11, R9, R11, RZ ;  /* 0x0000000b090b7210 */ /* 0x000fe40007ffe0ff */
[----:B------:R-:W-:Y:S02]  /*6500*/  F2FP.BF16.F32.PACK_AB R3, R6, R3 ;  /* 0x000000030603723e */ /* 0x000fe400000010ff */
[----:B------:R-:W-:-:S05]  /*6510*/  LEA.HI.X R5, R8, UR11, R11, 0x1, P0 ;  /* 0x0000000b08057c11 */ /* 0x000fca00080f0c0b */
[----:B------:R1:W-:Y:S02]  /*6520*/  STG.E desc[UR14][R4.64], R3 ;  /* 0x0000000304007986 */ /* 0x0003e4000c10190e */
.L_x_351:
[----:B------:R-:W-:Y:S05]  /*6530*/  BSYNC B0 ;  /* 0x0000000000007941 */ /* 0x000fea0003800000 */
.L_x_350:
[----:B------:R-:W-:Y:S02]  /*6540*/  UIADD3 UR16, UR18, UR16, URZ ;  /* 0x0000001012107290 */ /* 0x000fe4000fffe03f */
[----:B------:R-:W-:Y:S02]  /*6550*/  UIADD3 UR4, UR4, 0x1, URZ ;  /* 0x0000000104047890 */ /* 0x000fe4000fffe03f */
[----:B------:R-:W-:-:S06]  /*6560*/  UISETP.GE.AND UP0, UPT, UR16, UR5, UPT ;  /* 0x000000051000728c */ /* 0x000fcc000bf06270 */
[----:B------:R-:W-:-:S13]  /*6570*/  PLOP3.LUT P0, PT, PT, PT, UP0, 0x80, 0x0 ;  /* 0x000000000000781c */ /* 0x000fda0003f0f008 */
[----:B------:R-:W-:Y:S05]  /*6580*/  @!P0 BRA `(.L_x_352) ;  /* 0xffffff9c00608947 */ /* 0x000fea000383ffff */
.L_x_301:
        /* <DEDUP_REMOVED lines=23> */
.L_x_354:
[----:B------:R-:W-:Y:S05]  /*6700*/  BSYNC B0 ;  /* 0x0000000000007941 */ /* 0x000fea0003800000 */
.L_x_353:
[----:B------:R-:W-:Y:S05]  /*6710*/  @P0 EXIT ;  /* 0x000000000000094d */ /* 0x000fea0003800000 */
[----:B------:R-:W-:Y:S05]  /*6720*/  @P2 BRA `(.L_x_355) ;  /* 0x0000000000202947 */ /* 0x000fea0003800000 */
[----:B------:R-:W-:-:S05]  /*6730*/  IMAD R0, R6, R7, RZ ;  /* 0x0000000706007224 */ /* 0x000fca00078e02ff */
[----:B------:R-:W-:-:S13]  /*6740*/  ISETP.NE.AND P0, PT, R0, -0x1, PT ;  /* 0xffffffff0000780c */ /* 0x000fda0003f05270 */
[----:B------:R-:W-:Y:S05]  /*6750*/  @!P0 BRA `(.L_x_355) ;  /* 0x0000000000148947 */ /* 0x000fea0003800000 */
.L_x_356:
[----:B-1----:R-:W2:Y:S04]  /*6760*/  LDG.E.STRONG.GPU R5, desc[UR14][R2.64] ;  /* 0x0000000e02057981 */ /* 0x002ea8000c1ef900 */
[----:B--2---:R-:W-:Y:S01]  /*6770*/  CCTL.IVALL ;  /* 0x00000000ff00798f */ /* 0x004fe20002000000 */
[----:B------:R-:W-:Y:S05]  /*6780*/  YIELD ;  /* 0x0000000000007946 */ /* 0x000fea0003800000 */
[----:B------:R-:W-:-:S13]  /*6790*/  ISETP.NE.AND P0, PT, R5, R0, PT ;  /* 0x000000000500720c */ /* 0x000fda0003f05270 */
[----:B------:R-:W-:Y:S05]  /*67a0*/  @P0 BRA `(.L_x_356) ;  /* 0xfffffffc00ec0947 */ /* 0x000fea000383ffff */
.L_x_355:
[----:B------:R-:W-:Y:S05]  /*67b0*/  WARPSYNC.ALL ;  /* 0x0000000000007948 */ /* 0x000fea0003800000 */
[----:B-1----:R-:W1:Y:S08]  /*67c0*/  LDC.64 R2, c[0x0][0x288] ;  /* 0x0000a200ff027b82 */ /* 0x002e700000000a00 */
[----:B------:R-:W-:Y:S01]  /*67d0*/  BAR.SYNC.DEFER_BLOCKING 0x0 ;  /* 0x0000000000007b1d */ /* 0x000fe20000010000 */
[----:B-1----:R-:W-:-:S04]  /*67e0*/  LEA.HI R0, P0, R3, R2, RZ, 0x1 ;  /* 0x0000000203007211 */ /* 0x002fc800078108ff */
[----:B------:R-:W-:-:S04]  /*67f0*/  IADD3.X R5, RZ, R3, RZ, P0, !PT ;  /* 0x00000003ff057210 */ /* 0x000fc800007fe4ff */
[----:B0-----:R-:W-:Y:S02]  /*6800*/  SHF.R.S64 R20, R0, 0x1, R5 ;  /* 0x0000000100147819 */ /* 0x001fe40000001005 */
        /* <DEDUP_REMOVED lines=18> */
.L_x_357:
        /* <DEDUP_REMOVED lines=25> */
.L_x_358:
        /* <DEDUP_REMOVED lines=12> */
.L_x_3302:


//--------------------- .text._Z35group_norm_nhwc_bwd_one_pass_kernelI11Bf16IOBf16WLi512ELi32ELi512EEv26Group_norm_nhwc_bwd_params --------------------------
	.section	.text._Z35group_norm_nhwc_bwd_one_pass_kernelI11Bf16IOBf16WLi512ELi32ELi512EEv26Group_norm_nhwc_bwd_params,"ax",@progbits
	.align	128
        .global         _Z35group_norm_nhwc_bwd_one_pass_kernelI11Bf16IOBf16WLi512ELi32ELi512EEv26Group_norm_nhwc_bwd_params
        .type           _Z35group_norm_nhwc_bwd_one_pass_kernelI11Bf16IOBf16WLi512ELi32ELi512EEv26Group_norm_nhwc_bwd_params,@function
        .size           _Z35group_norm_nhwc_bwd_one_pass_kernelI11Bf16IOBf16WLi512ELi32ELi512EEv26Group_norm_nhwc_bwd_params,(.L_x_3303 - _Z35group_norm_nhwc_bwd_one_pass_kernelI11Bf16IOBf16WLi512ELi32ELi512EEv26Group_norm_nhwc_bwd_params)
        .other          _Z35group_norm_nhwc_bwd_one_pass_kernelI11Bf16IOBf16WLi512ELi32ELi512EEv26Group_norm_nhwc_bwd_params,@"STO_CUDA_ENTRY STV_DEFAULT"
_Z35group_norm_nhwc_bwd_one_pass_kernelI11Bf16IOBf16WLi512ELi32ELi512EEv26Group_norm_nhwc_bwd_params:
.text._Z35group_norm_nhwc_bwd_one_pass_kernelI11Bf16IOBf16WLi512ELi32ELi512EEv26Group_norm_nhwc_bwd_params:
        /* <DEDUP_REMOVED lines=13> */
[----:B------:R-:W-:Y:S01]  /*00d0*/  ISETP.GE.U32.AND P1, PT, R78, 0x200, PT ;  /* 0x000002004e00780c */ /* 0x000fe20003f26070 */
[----:B------:R-:W1:Y:S01]  /*00e0*/  S2R R8, SR_LANEID ;  /* 0x0000000000087919 */ /* 0x000e620000000000 */
[----:B------:R-:W-:Y:S01]  /*00f0*/  LOP3.LUT R79, R79, 0xffffffbf, RZ, 0xc0, !PT ;  /* 0xffffffbf4f4f7812 */ /* 0x000fe200078ec0ff */
[----:B------:R-:W-:Y:S01]  /*0100*/  UMOV UR5, 0x400 ;  /* 0x0000040000057882 */ /* 0x000fe20000000000 */
[----:B------:R-:W-:Y:S01]  /*0110*/  SHF.R.S32.HI R13, RZ, 0x1f, R78 ;  /* 0x0000001fff0d7819 */ /* 0x000fe2000001144e */
[----:B------:R-:W2:Y:S01]  /*0120*/  LDC.64 R10, c[0x0][0x288] ;  /* 0x0000a200ff0a7b82 */ /* 0x000ea20000000a00 */
[----:B------:R-:W-:Y:S01]  /*0130*/  HFMA2.MMA R75, -RZ, RZ, 0, 0 ;  /* 0x00000000ff4b7435 */ /* 0x000fe200000001ff */
[----:B------:R-:W-:-:S02]  /*0140*/  MOV R74, R0 ;  /* 0x00000000004a7202 */ /* 0x000fc40000000f00 */
[----:B------:R-:W-:-:S04]  /*0150*/  LEA.HI R13, R13, R78, RZ, 0x5 ;  /* 0x0000004e0d0d7211 */ /* 0x000fc800078f28ff */
[----:B------:R-:W3:Y:S01]  /*0160*/  S2UR UR6, SR_CgaCtaId ;  /* 0x00000000000679c3 */ /* 0x000ee20000008800 */
[----:B------:R-:W-:Y:S01]  /*0170*/  SHF.R.S32.HI R15, RZ, 0x5, R13 ;  /* 0x00000005ff0f7819 */ /* 0x000fe2000001140d */
[----:B0-----:R-:W-:-:S05]  /*0180*/  IMAD R2, R3, UR7, R2 ;  /* 0x0000000703027c24 */ /* 0x001fca000f8e0202 */
[C---:B------:R-:W-:Y:S02]  /*0190*/  IADD3 R3, R2.reuse, 0x60, RZ ;  /* 0x0000006002037810 */ /* 0x040fe40007ffe0ff */
[----:B------:R-:W-:Y:S02]  /*01a0*/  IADD3 R4, R2, 0x80, RZ ;  /* 0x0000008002047810 */ /* 0x000fe40007ffe0ff */
[----:B------:R-:W-:Y:S02]  /*01b0*/  ISETP.LT.U32.AND P0, PT, R3, UR10, PT ;  /* 0x0000000a03007c0c */ /* 0x000fe4000bf01070 */
[----:B------:R-:W-:Y:S02]  /*01c0*/  SHF.R.S32.HI R3, RZ, 0x1f, R3 ;  /* 0x0000001fff037819 */ /* 0x000fe40000011403 */
[----:B------:R-:W-:Y:S02]  /*01d0*/  ISETP.LT.U32.AND P2, PT, R4, UR10, PT ;  /* 0x0000000a04007c0c */ /* 0x000fe4000bf41070 */
[----:B------:R-:W-:Y:S01]  /*01e0*/  ISETP.LT.AND.EX P0, PT, R3, UR11, !P1, P0 ;  /* 0x0000000b03007c0c */ /* 0x000fe2000cf01300 */
[----:B---3--:R-:W-:Y:S01]  /*01f0*/  ULEA UR5, UR6, UR5, 0x18 ;  /* 0x0000000506057291 */ /* 0x008fe2000f8ec03f */
[----:B------:R-:W-:-:S02]  /*0200*/  SHF.R.S32.HI R4, RZ, 0x1f, R4 ;  /* 0x0000001fff047819 */ /* 0x000fc40000011404 */
[----:B------:R-:W-:Y:S02]  /*0210*/  IADD3 R5, R2, 0xa0, RZ ;  /* 0x000000a002057810 */ /* 0x000fe40007ffe0ff */
[----:B------:R-:W-:Y:S02]  /*0220*/  ISETP.LT.AND.EX P2, PT, R4, UR11, !P1, P2 ;  /* 0x0000000b04007c0c */ /* 0x000fe4000cf41320 */
[----:B------:R-:W-:Y:S02]  /*0230*/  ISETP.LT.U32.AND P3, PT, R5, UR10, PT ;  /* 0x0000000a05007c0c */ /* 0x000fe4000bf61070 */
[----:B------:R-:W-:Y:S02]  /*0240*/  SHF.R.S32.HI R5, RZ, 0x1f, R5 ;  /* 0x0000001fff057819 */ /* 0x000fe40000011405 */
        /* <DEDUP_REMOVED lines=18> */
[----:B------:R-:W-:Y:S02]  /*0370*/  IADD3 R3, R2, 0x120, RZ ;  /* 0x0000012002037810 */ /* 0x000fe40007ffe0ff */
[----:B------:R-:W-:-:S02]  /*0380*/  @P3 LOP3.LUT R79, R79, 0x8, RZ, 0xfc, !PT ;  /* 0x000000084f4f3812 */ /* 0x000fc400078efcff */
[----:B------:R-:W-:Y:S02]  /*0390*/  ISETP.LT.AND.EX P0, PT, R5, UR11, !P1, P0 ;  /* 0x0000000b05007c0c */ /* 0x000fe4000cf01300 */
[----:B------:R-:W-:Y:S02]  /*03a0*/  IADD3 R5, R2, 0x140, RZ ;  /* 0x0000014002057810 */ /* 0x000fe40007ffe0ff */
[----:B------:R-:W-:Y:S02]  /*03b0*/  SHF.R.S32.HI R4, RZ, 0x1f, R3 ;  /* 0x0000001fff047819 */ /* 0x000fe40000011403 */
[----:B------:R-:W-:Y:S02]  /*03c0*/  ISETP.LT.U32.AND P5, PT, R3, UR10, PT ;  /* 0x0000000a03007c0c */ /* 0x000fe4000bfa1070 */
[----:B------:R-:W-:Y:S02]  /*03d0*/  LOP3.LUT R79, R79, 0xfffffffb, RZ, 0xc0, !PT ;  /* 0xfffffffb4f4f7812 */ /* 0x000fe400078ec0ff */
[----:B------:R-:W-:-:S02]  /*03e0*/  ISETP.LT.AND.EX P5, PT, R4, UR11, !P1, P5 ;  /* 0x0000000b04007c0c */ /* 0x000fc4000cfa1350 */
[----:B------:R-:W-:Y:S02]  /*03f0*/  SHF.R.S32.HI R3, RZ, 0x1f, R5 ;  /* 0x0000001fff037819 */ /* 0x000fe40000011405 */
[----:B------:R-:W-:Y:S02]  /*0400*/  ISETP.LT.U32.AND P4, PT, R5, UR10, PT ;  /* 0x0000000a05007c0c */ /* 0x000fe4000bf81070 */
[----:B------:R-:W-:Y:S02]  /*0410*/  @P2 LOP3.LUT R79, R79, 0x4, RZ, 0xfc, !PT ;  /* 0x000000044f4f2812 */ /* 0x000fe400078efcff */
[----:B------:R-:W-:Y:S02]  /*0420*/  IADD3 R4, R2, 0x160, RZ ;  /* 0x0000016002047810 */ /* 0x000fe40007ffe0ff */
[----:B------:R-:W-:Y:S02]  /*0430*/  ISETP.LT.AND.EX P4, PT, R3, UR11, !P1, P4 ;  /* 0x0000000b03007c0c */ /* 0x000fe4000cf81340 */
[----:B------:R-:W-:-:S02]  /*0440*/  LOP3.LUT R79, R79, 0xfffffffd, RZ, 0xc0, !PT ;  /* 0xfffffffd4f4f7812 */ /* 0x000fc400078ec0ff */
[----:B------:R-:W-:Y:S02]  /*0450*/  SHF.R.S32.HI R3, RZ, 0x1f, R4 ;  /* 0x0000001fff037819 */ /* 0x000fe40000011404 */
[----:B------:R-:W-:Y:S02]  /*0460*/  ISETP.LT.U32.AND P3, PT, R4, UR10, PT ;  /* 0x0000000a04007c0c */ /* 0x000fe4000bf61070 */
[----:B------:R-:W-:Y:S02]  /*0470*/  @P0 LOP3.LUT R79, R79, 0x2, RZ, 0xfc, !PT ;  /* 0x000000024f4f0812 */ /* 0x000fe400078efcff */
[----:B------:R-:W-:Y:S02]  /*0480*/  ISETP.LT.AND.EX P3, PT, R3, UR11, !P1, P3 ;  /* 0x0000000b03007c0c */ /* 0x000fe4000cf61330 */
[----:B------:R-:W-:Y:S02]  /*0490*/  SHF.R.S32.HI R3, RZ, 0x1f, R2 ;  /* 0x0000001fff037819 */ /* 0x000fe40000011402 */
[----:B------:R-:W-:-:S02]  /*04a0*/  ISETP.LT.U32.AND P0, PT, R2, UR10, PT ;  /* 0x0000000a02007c0c */ /* 0x000fc4000bf01070 */
[C---:B------:R-:W-:Y:S02]  /*04b0*/  IADD3 R4, R2.reuse, 0x20, RZ ;  /* 0x0000002002047810 */ /* 0x040fe40007ffe0ff */
[----:B------:R-:W-:Y:S02]  /*04c0*/  ISETP.LT.AND.EX P0, PT, R3, UR11, !P1, P0 ;  /* 0x0000000b03007c0c */ /* 0x000fe4000cf01300 */
[----:B------:R-:W-:Y:S02]  /*04d0*/  LOP3.LUT R79, R79, 0xffffff7f, RZ, 0xc0, !PT ;  /* 0xffffff7f4f4f7812 */ /* 0x000fe400078ec0ff */
[----:B------:R-:W-:Y:S02]  /*04e0*/  IADD3 R5, R2, 0x40, RZ ;  /* 0x0000004002057810 */ /* 0x000fe40007ffe0ff */
[----:B------:R-:W-:Y:S02]  /*04f0*/  SHF.R.S32.HI R7, RZ, 0x1f, R4 ;  /* 0x0000001fff077819 */ /* 0x000fe40000011404 */
[----:B------:R-:W-:-:S02]  /*0500*/  ISETP.LT.U32.AND P2, PT, R4, UR10, PT ;  /* 0x0000000a04007c0c */ /* 0x000fc4000bf41070 */
[----:B------:R-:W-:Y:S02]  /*0510*/  SHF.R.S32.HI R9, RZ, 0x1f, R5 ;  /* 0x0000001fff097819 */ /* 0x000fe40000011405 */
[----:B------:R-:W-:Y:S02]  /*0520*/  ISETP.LT.AND.EX P2, PT, R7, UR11, !P1, P2 ;  /* 0x0000000b07007c0c */ /* 0x000fe4000cf41320 */
[----:B------:R-:W-:Y:S02]  /*0530*/  @P0 LOP3.LUT R79, R79, 0x80, RZ, 0xfc, !PT ;  /* 0x000000804f4f0812 */ /* 0x000fe400078efcff */
[----:B------:R-:W-:Y:S01]  /*0540*/  ISETP.LT.U32.AND P0, PT, R5, UR10, PT ;  /* 0x0000000a05007c0c */ /* 0x000fe2000bf01070 */
[----:B------:R-:W-:Y:S01]  /*0550*/  ULDC.U8 UR10, c[0x0][0x2a4] ;  /* 0x0000a900000a7ab9 */ /* 0x000fe20000000000 */
[----:B--2---:R-:W-:Y:S02]  /*0560*/  LEA R17, R11, R11, 0x1 ;  /* 0x0000000b0b117211 */ /* 0x004fe400078e08ff */
[----:B------:R-:W-:-:S02]  /*0570*/  ISETP.LT.AND.EX P1, PT, R9, UR11, !P1, P0 ;  /* 0x0000000b09007c0c */ /* 0x000fc4000cf21300 */
[----:B------:R-:W-:Y:S02]  /*0580*/  LEA.HI R12, P0, R11, R10, RZ, 0x1 ;  /* 0x0000000a0b0c7211 */ /* 0x000fe400078108ff */
[----:B------:R-:W-:Y:S02]  /*0590*/  LEA R15, R15, UR5, 0x3 ;  /* 0x000000050f0f7c11 */ /* 0x000fe4000f8e18ff */
[----:B------:R-:W-:Y:S01]  /*05a0*/  IADD3.X R19, RZ, R11, RZ, P0, !PT ;  /* 0x0000000bff137210 */ /* 0x000fe200007fe4ff */
[----:B------:R-:W-:-:S03]  /*05b0*/  IMAD.WIDE.U32 R10, R10, 0x3, RZ ;  /* 0x000000030a0a7825 */ /* 0x000fc600078e00ff */
[--C-:B------:R-:W-:Y:S02]  /*05c0*/  SHF.R.S64 R12, R12, 0x1, R19.reuse ;  /* 0x000000010c0c7819 */ /* 0x100fe40000001013 */
[----:B------:R-:W-:Y:S02]  /*05d0*/  IADD3 R17, R11, R17, RZ ;  /* 0x000000110b117210 */ /* 0x000fe40007ffe0ff */
[----:B------:R-:W0:Y:S01]  /*05e0*/  LDC R11, c[0x0][0x10] ;  /* 0x00000400ff0b7b82 */ /* 0x000e220000000800 */
[----:B------:R-:W-:Y:S02]  /*05f0*/  SHF.R.S32.HI R19, RZ, 0x1, R19 ;  /* 0x00000001ff137819 */ /* 0x000fe40000011413 */
[----:B------:R-:W-:Y:S02]  /*0600*/  LEA.HI R14, P0, R17, R10, RZ, 0x1 ;  /* 0x0000000a110e7211 */ /* 0x000fe400078108ff */
[----:B------:R-:W-:Y:S02]  /*0610*/  SHF.L.U32 R10, R78, 0x1, RZ ;  /* 0x000000014e0a7819 */ /* 0x000fe400000006ff */
[----:B------:R-:W-:Y:S01]  /*0620*/  IADD3.X R17, RZ, R17, RZ, P0, !PT ;  /* 0x00000011ff117210 */ /* 0x000fe200007fe4ff */
[----:B------:R-:W2:Y:S01]  /*0630*/  LDC R6, c[0x0][0xc] ;  /* 0x00000300ff067b82 */ /* 0x000ea20000000800 */
[----:B------:R-:W-:-:S02]  /*0640*/  LOP3.LUT R10, R10, 0x1e, RZ, 0xc0, !PT ;  /* 0x0000001e0a0a7812 */ /* 0x000fc400078ec0ff */
[--C-:B------:R-:W-:Y:S02]  /*0650*/  SHF.R.S64 R13, R14, 0x1, R17.reuse ;  /* 0x000000010e0d7819 */ /* 0x100fe40000001011 */
[----:B------:R-:W-:Y:S02]  /*0660*/  SHF.R.S32.HI R18, RZ, 0x1, R17 ;  /* 0x00000001ff127819 */ /* 0x000fe40000011411 */
[----:B------:R-:W-:Y:S02]  /*0670*/  IADD3 R14, R2, 0x1e0, RZ ;  /* 0x000001e0020e7810 */ /* 0x000fe40007ffe0ff */
[----:B------:R-:W-:Y:S02]  /*0680*/  SHF.L.U64.HI R16, R12, 0x2, R19 ;  /* 0x000000020c107819 */ /* 0x000fe40000010213 */
[----:B------:R-:W-:Y:S01]  /*0690*/  SHF.L.U64.HI R17, R13, 0x2, R18 ;  /* 0x000000020d117819 */ /* 0x000fe20000010212 */
[----:B0-----:R-:W-:Y:S01]  /*06a0*/  IMAD R76, R11, UR7, R0 ;  /* 0x000000070b4c7c24 */ /* 0x001fe2000f8e0200 */
[----:B-12---:R-:W-:-:S07]  /*06b0*/  LOP3.LUT R77, R6, 0x3, RZ, 0xc0, !PT ;  /* 0x00000003064d7812 */ /* 0x006fce00078ec0ff */
.L_x_442:
[----:B0-----:R-:W0:Y:S01]  /*06c0*/  LDC R25, c[0x0][0x2a0] ;  /* 0x0000a800ff197b82 */ /* 0x001e220000000800 */
[----:B------:R-:W-:Y:S01]  /*06d0*/  LOP3.LUT P6, RZ, R79, 0x80, RZ, 0xc0, !PT ;  /* 0x000000804fff7812 */ /* 0x000fe200078cc0ff */
[----:B------:R-:W-:Y:S01]  /*06e0*/  ULDC.64 UR12, c[0x0][0x298] ;  /* 0x0000a600000c7ab9 */ /* 0x000fe20000000a00 */
[----:B------:R-:W-:Y:S02]  /*06f0*/  P2R R90, PR, RZ, 0x4 ;  /* 0x00000004ff5a7803 */ /* 0x000fe40000000000 */
[----:B------:R-:W-:Y:S02]  /*0700*/  CS2R R70, SRZ ;  /* 0x0000000000467805 */ /* 0x000fe4000001ff00 */
[----:B------:R-:W-:Y:S02]  /*0710*/  IADD3 R69, R2, 0x180, RZ ;  /* 0x0000018002457810 */ /* 0x000fe40007ffe0ff */
[----:B------:R-:W-:Y:S01]  /*0720*/  MOV R72, RZ ;  /* 0x000000ff00487202 */ /* 0x000fe20000000f00 */
[----:B------:R-:W1:Y:S01]  /*0730*/  @P2 LDC.64 R66, c[0x0][0x230] ;  /* 0x00008c00ff422b82 */ /* 0x000e620000000a00 */
[----:B------:R-:W-:-:S07]  /*0740*/  P2R R86, PR, RZ, 0x20 ;  /* 0x00000020ff567803 */ /* 0x000fce0000000000 */
[----:B------:R-:W2:Y:S01]  /*0750*/  @P6 LDC.64 R82, c[0x0][0x230] ;  /* 0x00008c00ff526b82 */ /* 0x000ea20000000a00 */
[----:B0-----:R-:W-:-:S07]  /*0760*/  IABS R23, R25 ;  /* 0x0000001900177213 */ /* 0x001fce0000000000 */
[----:B------:R-:W0:Y:S01]  /*0770*/  @P1 LDC.64 R62, c[0x0][0x230] ;  /* 0x00008c00ff3e1b82 */ /* 0x000e220000000a00 */
[----:B------:R-:W3:Y:S07]  /*0780*/  I2F.RP R20, R23 ;  /* 0x0000001700147306 */ /* 0x000eee0000209400 */
[----:B------:R-:W4:Y:S08]  /*0790*/  @P5 LDC.64 R38, c[0x0][0x230] ;  /* 0x00008c00ff265b82 */ /* 0x000f300000000a00 */
[----:B------:R-:W4:Y:S01]  /*07a0*/  @P4 LDC.64 R34, c[0x0][0x230] ;  /* 0x00008c00ff224b82 */ /* 0x000f220000000a00 */
[----:B---3--:R-:W3:Y:S07]  /*07b0*/  MUFU.RCP R20, R20 ;  /* 0x0000001400147308 */ /* 0x008eee0000001000 */
[----:B------:R-:W4:Y:S01]  /*07c0*/  @P3 LDC.64 R30, c[0x0][0x230] ;  /* 0x00008c00ff1e3b82 */ /* 0x000f220000000a00 */
[----:B---3--:R-:W-:-:S04]  /*07d0*/  IADD3 R18, R20, 0xffffffe, RZ ;  /* 0x0ffffffe14127810 */ /* 0x008fc80007ffe0ff */
        /* <DEDUP_REMOVED lines=168> */
[C---:B------:R-:W-:Y:S02]  /*1260*/  IADD3 R73, R2.reuse, 0x1a0, RZ ;  /* 0x000001a002497810 */ /* 0x040fe40007ffe0ff */
[----:B------:R-:W-:Y:S02]  /*1270*/  IADD3 R93, R2, 0x60, RZ ;  /* 0x00000060025d7810 */ /* 0x000fe40007ffe0ff */
[----:B------:R-:W-:Y:S02]  /*1280*/  CS2R R96, SRZ ;  /* 0x0000000000607805 */ /* 0x000fe4000001ff00 */
[----:B------:R-:W-:Y:S02]  /*1290*/  CS2R R98, SRZ ;  /* 0x0000000000627805 */ /* 0x000fe4000001ff00 */
[----:B------:R-:W-:-:S02]  /*12a0*/  CS2R R94, SRZ ;  /* 0x00000000005e7805 */ /* 0x000fc4000001ff00 */
        /* <DEDUP_REMOVED lines=11> */
[----:B----4-:R-:W-:Y:S02]  /*1360*/  @P5 IADD3 R38, P0, R37, R38, RZ ;  /* 0x0000002625265210 */ /* 0x010fe40007f1e0ff */
[----:B------:R-:W-:Y:S02]  /*1370*/  SHF.R.S32.HI R19, RZ, 0x1f, R23 ;  /* 0x0000001fff137819 */ /* 0x000fe40000011417 */
[----:B------:R-:W-:-:S02]  /*1380*/  @P5 IADD3.X R39, R18, R39, RZ, P0, !PT ;  /* 0x0000002712275210 */ /* 0x000fc400007fe4ff */
[----:B0-----:R-:W-:-:S04]  /*1390*/  @P5 IADD3 R36, P0, R37, R20, RZ ;  /* 0x0000001425245210 */ /* 0x001fc80007f1e0ff */
[----:B------:R-:W-:Y:S02]  /*13a0*/  @P5 IADD3.X R37, R18, R21, RZ, P0, !PT ;  /* 0x0000001512255210 */ /* 0x000fe400007fe4ff */
[----:B------:R-:W0:Y:S01]  /*13b0*/  @P4 LDC.64 R20, c[0x0][0x288] ;  /* 0x0000a200ff144b82 */ /* 0x000e220000000a00 */
[----:B------:R-:W-:Y:S02]  /*13c0*/  SHF.R.S32.HI R91, RZ, 0x1f, R93 ;  /* 0x0000001fff5b7819 */ /* 0x000fe4000001145d */
        /* <DEDUP_REMOVED lines=10> */
[----:B------:R-:W-:-:S05]  /*1470*/  @P4 MOV R18, R110 ;  /* 0x0000006e00124202 */ /* 0x000fca0000000f00 */
[----:B------:R-:W-:Y:S01]  /*1480*/  @P4 IMAD.WIDE.U32 R18, R23, R20, R18 ;  /* 0x0000001417124225 */ /* 0x000fe200078e0012 */
[----:B------:R-:W-:Y:S01]  /*1490*/  IADD3 R23, R2, 0x160, RZ ;  /* 0x0000016002177810 */ /* 0x000fe20007ffe0ff */
[----:B------:R-:W5:Y:S03]  /*14a0*/  @P5 LDG.E R97, desc[UR8][R58.64] ;  /* 0x000000083a615981 */ /* 0x000f66000c1e1900 */
[----:B------:R-:W-:Y:S01]  /*14b0*/  @P4 IADD3 R19, R19, R21, RZ ;  /* 0x0000001513134210 */ /* 0x000fe20007ffe0ff */
[----:B------:R-:W5:Y:S01]  /*14c0*/  @P5 LDG.E R96, desc[UR8][R56.64] ;  /* 0x0000000838605981 */ /* 0x000f62000c1e1900 */
[----:B------:R-:W0:Y:S01]  /*14d0*/  @P4 LDC.64 R20, c[0x0][0x228] ;  /* 0x00008a00ff144b82 */ /* 0x000e220000000a00 */
[C---:B------:R-:W-:Y:S02]  /*14e0*/  @P4 SHF.L.U32 R33, R18.reuse, 0x1, RZ ;  /* 0x0000000112214819 */ /* 0x040fe400000006ff */
[----:B------:R-:W-:-:S02]  /*14f0*/  @P4 SHF.L.U64.HI R18, R18, 0x1, R19 ;  /* 0x0000000112124819 */ /* 0x000fc40000010213 */
[C---:B------:R-:W-:Y:S02]  /*1500*/  @P4 IADD3 R34, P0, R33.reuse, R34, RZ ;  /* 0x0000002221224210 */ /* 0x040fe40007f1e0ff */
[----:B------:R-:W-:Y:S02]  /*1510*/  SHF.R.S32.HI R19, RZ, 0x1f, R23 ;  /* 0x0000001fff137819 */ /* 0x000fe40000011417 */
[----:B------:R-:W-:Y:S02]  /*1520*/  @P4 IADD3.X R35, R18, R35, RZ, P0, !PT ;  /* 0x0000002312234210 */ /* 0x000fe400007fe4ff */
[----:B0-----:R-:W-:-:S04]  /*1530*/  @P4 IADD3 R32, P0, R33, R20, RZ ;  /* 0x0000001421204210 */ /* 0x001fc80007f1e0ff */
[----:B------:R-:W-:Y:S02]  /*1540*/  @P4 IADD3.X R33, R18, R21, RZ, P0, !PT ;  /* 0x0000001512214210 */ /* 0x000fe400007fe4ff */
[----:B------:R-:W0:Y:S02]  /*1550*/  @P3 LDC.64 R20, c[0x0][0x288] ;  /* 0x0000a200ff143b82 */ /* 0x000e240000000a00 */
[----:B0-----:R-:W-:Y:S01]  /*1560*/  @P3 IMAD R18, R19, R20, RZ ;  /* 0x0000001413123224 */ /* 0x001fe200078e02ff */
[----:B------:R-:W-:-:S03]  /*1570*/  @P3 MOV R19, R113 ;  /* 0x0000007100133202 */ /* 0x000fc60000000f00 */
[----:B------:R-:W-:Y:S01]  /*1580*/  @P3 IMAD R21, R23, R21, R18 ;  /* 0x0000001517153224 */ /* 0x000fe200078e0212 */
[----:B------:R-:W-:-:S05]  /*1590*/  @P3 MOV R18, R110 ;  /* 0x0000006e00123202 */ /* 0x000fca0000000f00 */
[----:B------:R-:W-:-:S05]  /*15a0*/  @P3 IMAD.WIDE.U32 R18, R23, R20, R18 ;  /* 0x0000001417123225 */ /* 0x000fca00078e0012 */
[----:B------:R-:W-:Y:S02]  /*15b0*/  @P3 IADD3 R19, R19, R21, RZ ;  /* 0x0000001513133210 */ /* 0x000fe40007ffe0ff */
[----:B------:R-:W0:Y:S01]  /*15c0*/  @P3 LDC.64 R20, c[0x0][0x228] ;  /* 0x00008a00ff143b82 */ /* 0x000e220000000a00 */
[C---:B------:R-:W-:Y:S02]  /*15d0*/  @P3 SHF.L.U32 R23, R18.reuse, 0x1, RZ ;  /* 0x0000000112173819 */ /* 0x040fe400000006ff */
[----:B------:R-:W-:Y:S02]  /*15e0*/  @P3 SHF.L.U64.HI R18, R18, 0x1, R19 ;  /* 0x0000000112123819 */ /* 0x000fe40000010213 */
[----:B------:R-:W-:-:S03]  /*15f0*/  @P3 IADD3 R30, P0, R23, R30, RZ ;  /* 0x0000001e171e3210 */ /* 0x000fc60007f1e0ff */
[----:B------:R-:W1:Y:S01]  /*1600*/  LDC R19, c[0x0][0x2ac] ;  /* 0x0000ab00ff137b82 */ /* 0x000e620000000800 */
[----:B------:R-:W-:Y:S02]  /*1610*/  @P3 IADD3.X R31, R18, R31, RZ, P0, !PT ;  /* 0x0000001f121f3210 */ /* 0x000fe400007fe4ff */
[----:B0-----:R-:W-:-:S04]  /*1620*/  @P3 IADD3 R22, P0, R23, R20, RZ ;  /* 0x0000001417163210 */ /* 0x001fc80007f1e0ff */
[----:B------:R-:W-:Y:S02]  /*1630*/  @P3 IADD3.X R23, R18, R21, RZ, P0, !PT ;  /* 0x0000001512173210 */ /* 0x000fe400007fe4ff */
[----:B------:R-:W-:-:S05]  /*1640*/  SHF.R.U32.HI R18, RZ, 0x4, R78 ;  /* 0x00000004ff127819 */ /* 0x000fca000001164e */
[----:B-1----:R-:W-:-:S05]  /*1650*/  IMAD R18, R19, UR7, R18 ;  /* 0x0000000713127c24 */ /* 0x002fca000f8e0212 */
[----:B------:R-:W-:-:S04]  /*1660*/  IADD3 R19, R18, 0x180, RZ ;  /* 0x0000018012137810 */ /* 0x000fc80007ffe0ff */
[----:B------:R-:W-:Y:S02]  /*1670*/  SHF.R.S32.HI R20, RZ, 0x1f, R19 ;  /* 0x0000001fff147819 */ /* 0x000fe40000011413 */
[----:B------:R-:W-:Y:S02]  /*1680*/  ISETP.GE.U32.AND P0, PT, R19, UR12, PT ;  /* 0x0000000c13007c0c */ /* 0x000fe4000bf06070 */
[----:B------:R-:W-:Y:S02]  /*1690*/  SHF.R.S32.HI R19, RZ, 0x1f, R69 ;  /* 0x0000001fff137819 */ /* 0x000fe40000011445 */
        /* <DEDUP_REMOVED lines=12> */
[----:B-1----:R-:W-:-:S04]  /*1760*/  @P0 IADD3 R26, P6, R69, R20, RZ ;  /* 0x00000014451a0210 */ /* 0x002fc80007fde0ff */
[----:B------:R-:W-:Y:S02]  /*1770*/  @P0 IADD3.X R27, R28, R21, RZ, P6, !PT ;  /* 0x000000151c1b0210 */ /* 0x000fe400037fe4ff */
[----:B------:R-:W0:Y:S01]  /*1780*/  @P0 LDC.64 R20, c[0x0][0x228] ;  /* 0x00008a00ff140b82 */ /* 0x000e220000000a00 */
[----:B------:R-:W-:Y:S02]  /*1790*/  IADD3 R19, R18, 0x1a0, RZ ;  /* 0x000001a012137810 */ /* 0x000fe40007ffe0ff */
[----:B------:R1:W5:Y:S01]  /*17a0*/  @P0 LDG.E R72, desc[UR8][R26.64] ;  /* 0x000000081a480981 */ /* 0x000362000c1e1900 */
[----:B0-----:R-:W-:-:S04]  /*17b0*/  @P0 IADD3 R68, P6, R69, R20, RZ ;  /* 0x0000001445440210 */ /* 0x001fc80007fde0ff */
[----:B------:R-:W-:Y:S02]  /*17c0*/  @P0 IADD3.X R69, R28, R21, RZ, P6, !PT ;  /* 0x000000151c450210 */ /* 0x000fe400037fe4ff */
[----:B------:R-:W-:-:S03]  /*17d0*/  SHF.R.S32.HI R20, RZ, 0x1f, R19 ;  /* 0x0000001fff147819 */ /* 0x000fc60000011413 */
[----:B------:R0:W5:Y:S01]  /*17e0*/  @P0 LDG.E R71, desc[UR8][R68.64] ;  /* 0x0000000844470981 */ /* 0x000162000c1e1900 */
[----:B------:R-:W-:-:S04]  /*17f0*/  ISETP.GE.U32.AND P0, PT, R19, UR12, PT ;  /* 0x0000000c13007c0c */ /* 0x000fc8000bf06070 */
[----:B------:R-:W-:-:S04]  /*1800*/  ISETP.GE.AND.EX P0, PT, R20, UR13, PT, P0 ;  /* 0x0000000d14007c0c */ /* 0x000fc8000bf06300 */
[----:B------:R-:W-:-:S13]  /*1810*/  ISETP.LT.U32.AND P0, PT, R78, 0x200, !P0 ;  /* 0x000002004e00780c */ /* 0x000fda0004701070 */
[----:B------:R-:W2:Y:S01]  /*1820*/  @P0 LDC.64 R28, c[0x0][0x288] ;  /* 0x0000a200ff1c0b82 */ /* 0x000ea20000000a00 */
[----:B------:R-:W-:Y:S02]  /*1830*/  SHF.R.S32.HI R19, RZ, 0x1f, R73 ;  /* 0x0000001fff137819 */ /* 0x000fe40000011449 */
[----:B-1----:R-:W-:-:S05]  /*1840*/  @P0 MOV R27, R113 ;  /* 0x00000071001b0202 */ /* 0x002fca0000000f00 */
[----:B------:R-:W1:Y:S01]  /*1850*/  @P0 LDC.64 R20, c[0x0][0x230] ;  /* 0x00008c00ff140b82 */ /* 0x000e620000000a00 */
[----:B--2---:R-:W-:-:S04]  /*1860*/  @P0 IMAD R26, R19, R28, RZ ;  /* 0x0000001c131a0224 */ /* 0x004fc800078e02ff */
[----:B------:R-:W-:Y:S01]  /*1870*/  @P0 IMAD R19, R73, R29, R26 ;  /* 0x0000001d49130224 */ /* 0x000fe200078e021a */
[----:B------:R-:W-:-:S05]  /*1880*/  @P0 MOV R26, R110 ;  /* 0x0000006e001a0202 */ /* 0x000fca0000000f00 */
[----:B------:R-:W-:Y:S02]  /*1890*/  @P0 IMAD.WIDE.U32 R28, R73, R28, R26 ;  /* 0x0000001c491c0225 */ /* 0x000fe400078e001a */
[----:B------:R-:W2:Y:S03]  /*18a0*/  @P0 LDC.64 R26, c[0x0][0x228] ;  /* 0x00008a00ff1a0b82 */ /* 0x000ea60000000a00 */
[----:B------:R-:W-:Y:S02]  /*18b0*/  @P0 IADD3 R19, R29, R19, RZ ;  /* 0x000000131d130210 */ /* 0x000fe40007ffe0ff */
[C---:B0-----:R-:W-:Y:S02]  /*18c0*/  @P0 SHF.L.U32 R69, R28.reuse, 0x1, RZ ;  /* 0x000000011c450819 */ /* 0x041fe400000006ff */
[----:B------:R-:W-:Y:S02]  /*18d0*/  @P0 SHF.L.U64.HI R28, R28, 0x1, R19 ;  /* 0x000000011c1c0819 */ /* 0x000fe40000010213 */
[----:B-1----:R-:W-:-:S04]  /*18e0*/  @P0 IADD3 R20, P6, R69, R20, RZ ;  /* 0x0000001445140210 */ /* 0x002fc80007fde0ff */
[----:B------:R-:W-:Y:S02]  /*18f0*/  @P0 IADD3.X R21, R28, R21, RZ, P6, !PT ;  /* 0x000000151c150210 */ /* 0x000fe400037fe4ff */
[----:B------:R-:W-:Y:S02]  /*1900*/  MOV R73, RZ ;  /* 0x000000ff00497202 */ /* 0x000fe40000000f00 */
[----:B------:R-:W-:-:S04]  /*1910*/  IADD3 R19, R18, 0x1c0, RZ ;  /* 0x000001c012137810 */ /* 0x000fc80007ffe0ff */
[----:B------:R0:W5:Y:S01]  /*1920*/  @P0 LDG.E R73, desc[UR8][R20.64] ;  /* 0x0000000814490981 */ /* 0x000162000c1e1900 */
[----:B--2---:R-:W-:-:S04]  /*1930*/  @P0 IADD3 R68, P6, R69, R26, RZ ;  /* 0x0000001a45440210 */ /* 0x004fc80007fde0ff */
[----:B------:R-:W-:Y:S02]  /*1940*/  @P0 IADD3.X R69, R28, R27, RZ, P6, !PT ;  /* 0x0000001b1c450210 */ /* 0x000fe400037fe4ff */
[----:B------:R-:W-:-:S03]  /*1950*/  SHF.R.S32.HI R26, RZ, 0x1f, R19 ;  /* 0x0000001fff1a7819 */ /* 0x000fc60000011413 */
[----:B------:R1:W5:Y:S01]  /*1960*/  @P0 LDG.E R70, desc[UR8][R68.64] ;  /* 0x0000000844460981 */ /* 0x000362000c1e1900 */
[----:B------:R-:W-:-:S04]  /*1970*/  ISETP.GE.U32.AND P0, PT, R19, UR12, PT ;  /* 0x0000000c13007c0c */ /* 0x000fc8000bf06070 */
[----:B------:R-:W-:-:S04]  /*1980*/  ISETP.GE.AND.EX P0, PT, R26, UR13, PT, P0 ;  /* 0x0000000d1a007c0c */ /* 0x000fc8000bf06300 */
[----:B------:R-:W-:-:S13]  /*1990*/  ISETP.LT.U32.AND P0, PT, R78, 0x200, !P0 ;  /* 0x000002004e00780c */ /* 0x000fda0004701070 */
[----:B------:R-:W2:Y:S01]  /*19a0*/  @P0 LDC.64 R26, c[0x0][0x288] ;  /* 0x0000a200ff1a0b82 */ /* 0x000ea20000000a00 */
[----:B------:R-:W-:-:S04]  /*19b0*/  IADD3 R19, R2, 0x1c0, RZ ;  /* 0x000001c002137810 */ /* 0x000fc80007ffe0ff */
[----:B------:R-:W-:-:S03]  /*19c0*/  SHF.R.S32.HI R85, RZ, 0x1f, R19 ;  /* 0x0000001fff557819 */ /* 0x000fc60000011413 */
[----:B------:R-:W3:Y:S01]  /*19d0*/  @P0 LDC.64 R28, c[0x0][0x230] ;  /* 0x00008c00ff1c0b82 */ /* 0x000ee20000000a00 */
[----:B0-----:R-:W-:Y:S01]  /*19e0*/  @P0 MOV R21, R113 ;  /* 0x0000007100150202 */ /* 0x001fe20000000f00 */
[----:B--2---:R-:W-:-:S06]  /*19f0*/  @P0 IMAD R20, R85, R26, RZ ;  /* 0x0000001a55140224 */ /* 0x004fcc00078e02ff */
[----:B------:R-:W0:Y:S01]  /*1a00*/  @P0 LDC.64 R84, c[0x0][0x228] ;  /* 0x00008a00ff540b82 */ /* 0x000e220000000a00 */
[----:B------:R-:W-:Y:S01]  /*1a10*/  @P0 IMAD R27, R19, R27, R20 ;  /* 0x0000001b131b0224 */ /* 0x000fe200078e0214 */
[----:B------:R-:W-:-:S05]  /*1a20*/  @P0 MOV R20, R110 ;  /* 0x0000006e00140202 */ /* 0x000fca0000000f00 */
[----:B------:R-:W-:-:S05]  /*1a30*/  @P0 IMAD.WIDE.U32 R20, R19, R26, R20 ;  /* 0x0000001a13140225 */ /* 0x000fca00078e0014 */
[----:B------:R-:W-:Y:S02]  /*1a40*/  @P0 IADD3 R21, R21, R27, RZ ;  /* 0x0000001b15150210 */ /* 0x000fe40007ffe0ff */
[C---:B------:R-:W-:Y:S02]  /*1a50*/  @P0 SHF.L.U32 R19, R20.reuse, 0x1, RZ ;  /* 0x0000000114130819 */ /* 0x040fe400000006ff */
[----:B------:R-:W-:Y:S02]  /*1a60*/  @P0 SHF.L.U64.HI R20, R20, 0x1, R21 ;  /* 0x0000000114140819 */ /* 0x000fe40000010215 */
[----:B---3--:R-:W-:-:S04]  /*1a70*/  @P0 IADD3 R28, P6, R19, R28, RZ ;  /* 0x0000001c131c0210 */ /* 0x008fc80007fde0ff */
[C---:B------:R-:W-:Y:S02]  /*1a80*/  @P0 IADD3.X R29, R20.reuse, R29, RZ, P6, !PT ;  /* 0x0000001d141d0210 */ /* 0x040fe400037fe4ff */
[----:B0-----:R-:W-:Y:S02]  /*1a90*/  @P0 IADD3 R84, P6, R19, R84, RZ ;  /* 0x0000005413540210 */ /* 0x001fe40007fde0ff */
[----:B-1----:R-:W-:Y:S02]  /*1aa0*/  MOV R68, RZ ;  /* 0x000000ff00447202 */ /* 0x002fe40000000f00 */
[----:B------:R-:W-:Y:S02]  /*1ab0*/  MOV R19, RZ ;  /* 0x000000ff00137202 */ /* 0x000fe40000000f00 */
[----:B------:R-:W-:Y:S02]  /*1ac0*/  @P0 IADD3.X R85, R20, R85, RZ, P6, !PT ;  /* 0x0000005514550210 */ /* 0x000fe400037fe4ff */
[----:B------:R-:W-:Y:S01]  /*1ad0*/  IADD3 R18, R18, 0x1e0, RZ ;  /* 0x000001e012127810 */ /* 0x000fe20007ffe0ff */
[----:B------:R0:W5:Y:S03]  /*1ae0*/  @P0 LDG.E R68, desc[UR8][R28.64] ;  /* 0x000000081c440981 */ /* 0x000166000c1e1900 */
[----:B------:R-:W-:Y:S01]  /*1af0*/  SHF.R.S32.HI R20, RZ, 0x1f, R18 ;  /* 0x0000001fff147819 */ /* 0x000fe20000011412 */
[----:B------:R1:W5:Y:S01]  /*1b00*/  @P0 LDG.E R19, desc[UR8][R84.64] ;  /* 0x0000000854130981 */ /* 0x000362000c1e1900 */
[----:B------:R-:W-:-:S04]  /*1b10*/  ISETP.GE.U32.AND P0, PT, R18, UR12, PT ;  /* 0x0000000c12007c0c */ /* 0x000fc8000bf06070 */
[----:B------:R-:W-:-:S04]  /*1b20*/  ISETP.GE.AND.EX P0, PT, R20, UR13, PT, P0 ;  /* 0x0000000d14007c0c */ /* 0x000fc8000bf06300 */
[----:B------:R-:W-:-:S13]  /*1b30*/  ISETP.LT.U32.AND P0, PT, R78, 0x200, !P0 ;  /* 0x000002004e00780c */ /* 0x000fda0004701070 */
[----:B------:R-:W2:Y:S01]  /*1b40*/  @P0 LDC.64 R26, c[0x0][0x288] ;  /* 0x0000a200ff1a0b82 */ /* 0x000ea20000000a00 */
[----:B------:R-:W-:-:S07]  /*1b50*/  SHF.R.S32.HI R69, RZ, 0x1f, R14 ;  /* 0x0000001fff457819 */ /* 0x000fce000001140e */
[----:B------:R-:W3:Y:S01]  /*1b60*/  @P0 LDC.64 R20, c[0x0][0x230] ;  /* 0x00008c00ff140b82 */ /* 0x000ee20000000a00 */
[----:B0-----:R-:W-:Y:S02]  /*1b70*/  @P0 MOV R28, R110 ;  /* 0x0000006e001c0202 */ /* 0x001fe40000000f00 */
[----:B------:R-:W-:-:S05]  /*1b80*/  @P0 MOV R29, R113 ;  /* 0x00000071001d0202 */ /* 0x000fca0000000f00 */
[----:B-1----:R-:W0:Y:S01]  /*1b90*/  @P0 LDC.64 R84, c[0x0][0x228] ;  /* 0x00008a00ff540b82 */ /* 0x002e220000000a00 */
[-C--:B--2---:R-:W-:Y:S02]  /*1ba0*/  @P0 IMAD R18, R69, R26.reuse, RZ ;  /* 0x0000001a45120224 */ /* 0x084fe400078e02ff */
[----:B------:R-:W-:-:S04]  /*1bb0*/  @P0 IMAD.WIDE.U32 R28, R14, R26, R28 ;  /* 0x0000001a0e1c0225 */ /* 0x000fc800078e001c */
[----:B------:R-:W-:-:S05]  /*1bc0*/  @P0 IMAD R27, R14, R27, R18 ;  /* 0x0000001b0e1b0224 */ /* 0x000fca00078e0212 */
[----:B------:R-:W-:Y:S02]  /*1bd0*/  @P0 IADD3 R29, R29, R27, RZ ;  /* 0x0000001b1d1d0210 */ /* 0x000fe40007ffe0ff */
[C---:B------:R-:W-:Y:S02]  /*1be0*/  @P0 SHF.L.U32 R27, R28.reuse, 0x1, RZ ;  /* 0x000000011c1b0819 */ /* 0x040fe400000006ff */
[----:B------:R-:W-:Y:S02]  /*1bf0*/  @P0 SHF.L.U64.HI R28, R28, 0x1, R29 ;  /* 0x000000011c1c0819 */ /* 0x000fe4000001021d */
[----:B---3--:R-:W-:-:S04]  /*1c00*/  @P0 IADD3 R20, P6, R27, R20, RZ ;  /* 0x000000141b140210 */ /* 0x008fc80007fde0ff */
[----:B------:R-:W-:Y:S02]  /*1c10*/  @P0 IADD3.X R21, R28, R21, RZ, P6, !PT ;  /* 0x000000151c150210 */ /* 0x000fe400037fe4ff */
[----:B0-----:R-:W-:-:S04]  /*1c20*/  @P0 IADD3 R84, P6, R27, R84, RZ ;  /* 0x000000541b540210 */ /* 0x001fc80007fde0ff */
[----:B------:R-:W-:Y:S02]  /*1c30*/  @P0 IADD3.X R85, R28, R85, RZ, P6, !PT ;  /* 0x000000551c550210 */ /* 0x000fe400037fe4ff */
[----:B------:R-:W-:-:S13]  /*1c40*/  LOP3.LUT P6, RZ, R79, 0x40, RZ, 0xc0, !PT ;  /* 0x000000404fff7812 */ /* 0x000fda00078cc0ff */
[----:B------:R-:W0:Y:S01]  /*1c50*/  @P6 LDC.64 R26, c[0x0][0x288] ;  /* 0x0000a200ff1a6b82 */ /* 0x000e220000000a00 */
[----:B------:R-:W-:-:S06]  /*1c60*/  MOV R69, RZ ;  /* 0x000000ff00457202 */ /* 0x000fcc0000000f00 */
[----:B------:R1:W5:Y:S01]  /*1c70*/  @P0 LDG.E R69, desc[UR8][R20.64] ;  /* 0x0000000814450981 */ /* 0x000362000c1e1900 */
[----:B------:R-:W2:Y:S01]  /*1c80*/  @P6 LDC.64 R28, c[0x0][0x230] ;  /* 0x00008c00ff1c6b82 */ /* 0x000ea20000000a00 */
[----:B-1----:R-:W-:Y:S02]  /*1c90*/  @P6 MOV R20, R110 ;  /* 0x0000006e00146202 */ /* 0x002fe40000000f00 */
[----:B------:R-:W-:Y:S01]  /*1ca0*/  @P6 MOV R21, R113 ;  /* 0x0000007100156202 */ /* 0x000fe20000000f00 */
[----:B0-----:R-:W-:-:S04]  /*1cb0*/  @P6 IMAD R92, R91, R26, RZ ;  /* 0x0000001a5b5c6224 */ /* 0x001fc800078e02ff */
[C---:B------:R-:W-:Y:S02]  /*1cc0*/  @P6 IMAD R91, R93.reuse, R27, R92 ;  /* 0x0000001b5d5b6224 */ /* 0x040fe400078e025c */
[----:B------:R-:W-:-:S05]  /*1cd0*/  @P6 IMAD.WIDE.U32 R26, R93, R26, R20 ;  /* 0x0000001a5d1a6225 */ /* 0x000fca00078e0014 */
[----:B------:R-:W-:Y:S02]  /*1ce0*/  @P6 IADD3 R27, R27, R91, RZ ;  /* 0x0000005b1b1b6210 */ /* 0x000fe40007ffe0ff */
[C---:B------:R-:W-:Y:S02]  /*1cf0*/  @P6 SHF.L.U32 R21, R26.reuse, 0x1, RZ ;  /* 0x000000011a156819 */ /* 0x040fe400000006ff */
[----:B------:R-:W-:Y:S02]  /*1d00*/  @P6 SHF.L.U64.HI R20, R26, 0x1, R27 ;  /* 0x000000011a146819 */ /* 0x000fe4000001021b */
[----:B------:R-:W0:Y:S01]  /*1d10*/  @P6 LDC.64 R26, c[0x0][0x228] ;  /* 0x00008a00ff1a6b82 */ /* 0x000e220000000a00 */
[----:B------:R-:W-:-:S06]  /*1d20*/  MOV R18, RZ ;  /* 0x000000ff00127202 */ /* 0x000fcc0000000f00 */
[----:B------:R-:W5:Y:S01]  /*1d30*/  @P0 LDG.E R18, desc[UR8][R84.64] ;  /* 0x0000000854120981 */ /* 0x000f62000c1e1900 */
[----:B--2---:R-:W-:-:S04]  /*1d40*/  @P6 IADD3 R28, P0, R21, R28, RZ ;  /* 0x0000001c151c6210 */ /* 0x004fc80007f1e0ff */
[----:B------:R-:W-:Y:S02]  /*1d50*/  @P6 IADD3.X R29, R20, R29, RZ, P0, !PT ;  /* 0x0000001d141d6210 */ /* 0x000fe400007fe4ff */
[----:B0-----:R-:W-:-:S04]  /*1d60*/  @P6 IADD3 R26, P0, R21, R26, RZ ;  /* 0x0000001a151a6210 */ /* 0x001fc80007f1e0ff */
[----:B------:R-:W-:Y:S02]  /*1d70*/  @P6 IADD3.X R27, R20, R27, RZ, P0, !PT ;  /* 0x0000001b141b6210 */ /* 0x000fe400007fe4ff */
[----:B------:R-:W0:Y:S01]  /*1d80*/  LDC.64 R20, c[0x0][0x248] ;  /* 0x00009200ff147b82 */ /* 0x000e220000000a00 */
[----:B------:R-:W-:Y:S02]  /*1d90*/  ISETP.NE.AND P5, PT, R89, RZ, PT ;  /* 0x000000ff5900720c */ /* 0x000fe40003fa5270 */
[----:B------:R-:W-:Y:S02]  /*1da0*/  CS2R R92, SRZ ;  /* 0x00000000005c7805 */ /* 0x000fe4000001ff00 */
[----:B------:R-:W-:Y:S02]  /*1db0*/  CS2R R104, SRZ ;  /* 0x0000000000687805 */ /* 0x000fe4000001ff00 */
[----:B------:R-:W-:Y:S02]  /*1dc0*/  MOV R107, 0x3f800000 ;  /* 0x3f800000006b7802 */ /* 0x000fe40000000f00 */
[----:B------:R-:W-:-:S02]  /*1dd0*/  CS2R R102, SRZ ;  /* 0x0000000000667805 */ /* 0x000fc4000001ff00 */
[----:B------:R-:W-:Y:S02]  /*1de0*/  MOV R106, RZ ;  /* 0x000000ff006a7202 */ /* 0x000fe40000000f00 */
[----:B------:R-:W-:Y:S01]  /*1df0*/  CS2R R100, SRZ ;  /* 0x0000000000647805 */ /* 0x000fe2000001ff00 */
[----:B------:R-:W5:Y:S04]  /*1e00*/  @P6 LDG.E R99, desc[UR8][R26.64] ;  /* 0x000000081a636981 */ /* 0x000f68000c1e1900 */
[----:B------:R1:W5:Y:S04]  /*1e10*/  @P2 LDG.E R105, desc[UR8][R82.64] ;  /* 0x0000000852692981 */ /* 0x000368000c1e1900 */
[----:B------:R-:W5:Y:S04]  /*1e20*/  @P5 LDG.E R98, desc[UR8][R54.64] ;  /* 0x0000000836625981 */ /* 0x000f68000c1e1900 */
[----:B------:R-:W5:Y:S01]  /*1e30*/  @P5 LDG.E R95, desc[UR8][R52.64] ;  /* 0x00000008345f5981 */ /* 0x000f62000c1e1900 */
[----:B0-----:R-:W-:-:S03]  /*1e40*/  IMAD.WIDE R20, R74, 0x8, R20 ;  /* 0x000000084a147825 */ /* 0x001fc600078e0214 */
[----:B------:R0:W5:Y:S04]  /*1e50*/  @P2 LDG.E R104, desc[UR8][R80.64] ;  /* 0x0000000850682981 */ /* 0x000168000c1e1900 */
[----:B------:R2:W5:Y:S04]  /*1e60*/  @P1 LDG.E R101, desc[UR8][R62.64] ;  /* 0x000000083e651981 */ /* 0x000568000c1e1900 */
[----:B------:R-:W3:Y:S01]  /*1e70*/  LDG.E.64 R20, desc[UR8][R20.64] ;  /* 0x0000000814147981 */ /* 0x000ee2000c1e1b00 */
[----:B------:R-:W-:Y:S02]  /*1e80*/  ISETP.NE.AND P5, PT, R88, RZ, PT ;  /* 0x000000ff5800720c */ /* 0x000fe40003fa5270 */
[----:B------:R-:W-:-:S02]  /*1e90*/  ISETP.NE.AND P2, PT, R90, RZ, PT ;  /* 0x000000ff5a00720c */ /* 0x000fc40003f45270 */
[----:B------:R-:W-:Y:S01]  /*1ea0*/  CS2R R90, SRZ ;  /* 0x00000000005a7805 */ /* 0x000fe2000001ff00 */
[----:B------:R2:W5:Y:S04]  /*1eb0*/  @P1 LDG.E R100, desc[UR8][R60.64] ;  /* 0x000000083c641981 */ /* 0x000568000c1e1900 */
[----:B------:R2:W5:Y:S04]  /*1ec0*/  @P6 LDG.E R102, desc[UR8][R28.64] ;  /* 0x000000081c666981 */ /* 0x000568000c1e1900 */
[----:B------:R2:W5:Y:S04]  /*1ed0*/  @P5 LDG.E R93, desc[UR8][R50.64] ;  /* 0x00000008325d5981 */ /* 0x000568000c1e1900 */
[----:B------:R2:W5:Y:S01]  /*1ee0*/  @P5 LDG.E R92, desc[UR8][R48.64] ;  /* 0x00000008305c5981 */ /* 0x000562000c1e1900 */
[----:B------:R-:W-:-:S02]  /*1ef0*/  ISETP.NE.AND P5, PT, R87, RZ, PT ;  /* 0x000000ff5700720c */ /* 0x000fc40003fa5270 */
[----:B-1----:R-:W-:Y:S01]  /*1f00*/  CS2R R82, SRZ ;  /* 0x0000000000527805 */ /* 0x002fe2000001ff00 */
[----:B------:R2:W5:Y:S04]  /*1f10*/  @P2 LDG.E R106, desc[UR8][R66.64] ;  /* 0x00000008426a2981 */ /* 0x000568000c1e1900 */
[----:B------:R2:W5:Y:S04]  /*1f20*/  @P2 LDG.E R103, desc[UR8][R64.64] ;  /* 0x0000000840672981 */ /* 0x000568000c1e1900 */
[----:B------:R2:W5:Y:S04]  /*1f30*/  @P3 LDG.E R83, desc[UR8][R22.64] ;  /* 0x0000000816533981 */ /* 0x000568000c1e1900 */
[----:B------:R2:W5:Y:S04]  /*1f40*/  @P5 LDG.E R94, desc[UR8][R46.64] ;  /* 0x000000082e5e5981 */ /* 0x000568000c1e1900 */
[----:B------:R2:W5:Y:S01]  /*1f50*/  @P5 LDG.E R91, desc[UR8][R44.64] ;  /* 0x000000082c5b5981 */ /* 0x000562000c1e1900 */
[----:B------:R-:W-:-:S02]  /*1f60*/  ISETP.NE.AND P5, PT, R86, RZ, PT ;  /* 0x000000ff5600720c */ /* 0x000fc40003fa5270 */
[----:B------:R-:W-:-:S06]  /*1f70*/  CS2R R86, SRZ ;  /* 0x0000000000567805 */ /* 0x000fcc000001ff00 */
[----:B------:R2:W5:Y:S05]  /*1f80*/  @P3 LDG.E R86, desc[UR8][R30.64] ;  /* 0x000000081e563981 */ /* 0x00056a000c1e1900 */
[----:B------:R2:W5:Y:S04]  /*1f90*/  @P5 LDG.E R90, desc[UR8][R38.64] ;  /* 0x00000008265a5981 */ /* 0x000568000c1e1900 */
[----:B------:R2:W5:Y:S01]  /*1fa0*/  @P5 LDG.E R87, desc[UR8][R36.64] ;  /* 0x0000000824575981 */ /* 0x000562000c1e1900 */
[----:B---3--:R-:W-:-:S05]  /*1fb0*/  FFMA.FTZ R85, -R20, R20, R21 ;  /* 0x0000001414557223 */ /* 0x008fca0000010115 */
[----:B------:R-:W-:-:S13]  /*1fc0*/  FSETP.GTU.FTZ.AND P0, PT, R85, RZ, PT ;  /* 0x000000ff5500720b */ /* 0x000fda0003f1c000 */
[----:B------:R-:W1:Y:S02]  /*1fd0*/  @P0 LDC R84, c[0x0][0x250] ;  /* 0x00009400ff540b82 */ /* 0x000e640000000800 */
[----:B-1----:R-:W-:-:S04]  /*1fe0*/  @P0 FADD.FTZ R84, R85, R84 ;  /* 0x0000005455540221 */ /* 0x002fc80000010000 */
[----:B------:R1:W3:Y:S02]  /*1ff0*/  @P0 MUFU.RSQ R107, R84 ;  /* 0x00000054006b0308 */ /* 0x0002e40000001400 */
[----:B-1----:R-:W-:-:S06]  /*2000*/  CS2R R84, SRZ ;  /* 0x0000000000547805 */ /* 0x002fcc000001ff00 */
[----:B------:R2:W5:Y:S04]  /*2010*/  @P4 LDG.E R85, desc[UR8][R34.64] ;  /* 0x0000000822554981 */ /* 0x000568000c1e1900 */
[----:B------:R2:W5:Y:S01]  /*2020*/  @P4 LDG.E R84, desc[UR8][R32.64] ;  /* 0x0000000820544981 */ /* 0x000562000c1e1900 */
[----:B------:R-:W-:Y:S02]  /*2030*/  LOP3.LUT P0, RZ, R79, 0x2, RZ, 0xc0, !PT ;  /* 0x000000024fff7812 */ /* 0x000fe4000780c0ff */
[----:B------:R-:W-:-:S11]  /*2040*/  CS2R R88, SRZ ;  /* 0x0000000000587805 */ /* 0x000fd6000001ff00 */
[----:B------:R2:W5:Y:S04]  /*2050*/  @P0 LDG.E R89, desc[UR8][R42.64] ;  /* 0x000000082a590981 */ /* 0x000568000c1e1900 */
[----:B------:R2:W5:Y:S01]  /*2060*/  @P0 LDG.E R88, desc[UR8][R40.64] ;  /* 0x0000000828580981 */ /* 0x000562000c1e1900 */
[----:B------:R-:W-:Y:S01]  /*2070*/  ISETP.GT.U32.AND P0, PT, R78, 0x1ff, PT ;  /* 0x000001ff4e00780c */ /* 0x000fe20003f04070 */
[----:B------:R-:W-:Y:S01]  /*2080*/  BSSY B0, `(.L_x_360) ;  /* 0x0000015000007945 */ /* 0x000fe20003800000 */
[----:B0-----:R-:W-:Y:S02]  /*2090*/  CS2R R80, SRZ ;  /* 0x0000000000507805 */ /* 0x001fe4000001ff00 */
[----:B------:R-:W-:-:S09]  /*20a0*/  MOV R21, RZ ;  /* 0x000000ff00157202 */ /* 0x000fd20000000f00 */
[----:B--23--:R-:W-:Y:S05]  /*20b0*/  @P0 BRA `(.L_x_361) ;  /* 0x0000000000440947 */ /* 0x00cfea0003800000 */
        /* <DEDUP_REMOVED lines=10> */
[----:B------:R-:W3:Y:S04]  /*2160*/  @P0 LDG.E.U16 R26, desc[UR8][R22.64] ;  /* 0x00000008161a0981 */ /* 0x000ee8000c1e1500 */
[----:B------:R-:W4:Y:S01]  /*2170*/  LDG.E.U16 R82, desc[UR8][R24.64] ;  /* 0x0000000818527981 */ /* 0x000f22000c1e1500 */
[----:B--2---:R-:W-:-:S03]  /*2180*/  @P0 SHF.L.U32 R80, R21, 0x10, RZ ;  /* 0x0000001015500819 */ /* 0x004fc600000006ff */
[----:B------:R-:W2:Y:S01]  /*2190*/  LDG.E.U16 R21, desc[UR8][R24.64+0x2] ;  /* 0x0000020818157981 */ /* 0x000ea2000c1e1500 */
[----:B---3--:R-:W-:Y:S02]  /*21a0*/  @P0 SHF.L.U32 R81, R26, 0x10, RZ ;  /* 0x000000101a510819 */ /* 0x008fe400000006ff */
[----:B----4-:R-:W-:Y:S02]  /*21b0*/  SHF.L.U32 R82, R82, 0x10, RZ ;  /* 0x0000001052527819 */ /* 0x010fe400000006ff */
[----:B--2---:R-:W-:-:S07]  /*21c0*/  SHF.L.U32 R21, R21, 0x10, RZ ;  /* 0x0000001015157819 */ /* 0x004fce00000006ff */
.L_x_361:
[----:B------:R-:W-:Y:S05]  /*21d0*/  BSYNC B0 ;  /* 0x0000000000007941 */ /* 0x000fea0003800000 */
.L_x_360:
[----:B------:R-:W-:Y:S02]  /*21e0*/  ISETP.NE.AND P0, PT, RZ, UR10, PT ;  /* 0x0000000aff007c0c */ /* 0x000fe4000bf05270 */
[C---:B-----5:R-:W-:Y:S02]  /*21f0*/  PRMT R22, R105.reuse, 0x7632, R22 ;  /* 0x0000763269167816 */ /* 0x060fe40000000016 */
[----:B------:R-:W-:Y:S02]  /*2200*/  SHF.L.U32 R23, R105, 0x10, RZ ;  /* 0x0000001069177819 */ /* 0x000fe400000006ff */
[----:B------:R-:W-:Y:S02]  /*2210*/  PRMT R24, R104, 0x7632, R24 ;  /* 0x0000763268187816 */ /* 0x000fe40000000018 */
[----:B------:R-:W-:Y:S02]  /*2220*/  PRMT R26, R106, 0x7632, R26 ;  /* 0x000076326a1a7816 */ /* 0x000fe4000000001a */
[----:B------:R-:W-:-:S02]  /*2230*/  SHF.L.U32 R27, R22, 0x10, RZ ;  /* 0x00000010161b7819 */ /* 0x000fc400000006ff */
[----:B------:R-:W-:Y:S02]  /*2240*/  SHF.L.U32 R31, R106, 0x10, RZ ;  /* 0x000000106a1f7819 */ /* 0x000fe400000006ff */
[----:B------:R-:W-:Y:S01]  /*2250*/  SHF.L.U32 R28, R24, 0x10, RZ ;  /* 0x00000010181c7819 */ /* 0x000fe200000006ff */
[----:B------:R-:W-:Y:S01]  /*2260*/  FADD.FTZ R24, -R20, R23 ;  /* 0x0000001714187221 */ /* 0x000fe20000010100 */
[----:B------:R-:W-:Y:S01]  /*2270*/  SHF.L.U32 R33, R26, 0x10, RZ ;  /* 0x000000101a217819 */ /* 0x000fe200000006ff */
[C---:B------:R-:W-:Y:S01]  /*2280*/  FADD.FTZ R22, -R20.reuse, R27 ;  /* 0x0000001b14167221 */ /* 0x040fe20000010100 */
[----:B------:R-:W-:Y:S01]  /*2290*/  PRMT R30, R103, 0x7632, R30 ;  /* 0x00007632671e7816 */ /* 0x000fe2000000001e */
[C---:B------:R-:W-:Y:S01]  /*22a0*/  FADD.FTZ R38, -R20.reuse, R31 ;  /* 0x0000001f14267221 */ /* 0x040fe20000010100 */
[----:B------:R-:W-:Y:S01]  /*22b0*/  LOP3.LUT R79, R79, 0xfffffeff, RZ, 0xc0, !PT ;  /* 0xfffffeff4f4f7812 */ /* 0x000fe200078ec0ff */
[----:B------:R-:W-:Y:S01]  /*22c0*/  FADD.FTZ R40, -R20, R33 ;  /* 0x0000002114287221 */ /* 0x000fe20000010100 */
[----:B------:R-:W-:Y:S01]  /*22d0*/  SHF.L.U32 R29, R104, 0x10, RZ ;  /* 0x00000010681d7819 */ /* 0x000fe200000006ff */
[-C--:B------:R-:W-:Y:S01]  /*22e0*/  FMUL.FTZ R24, R24, R107.reuse ;  /* 0x0000006b18187220 */ /* 0x080fe20000410000 */
[----:B------:R-:W-:Y:S01]  /*22f0*/  SHF.L.U32 R25, R103, 0x10, RZ ;  /* 0x0000001067197819 */ /* 0x000fe200000006ff */
[----:B------:R-:W-:Y:S01]  /*2300*/  FMUL.FTZ R23, R22, R107 ;  /* 0x0000006b16177220 */ /* 0x000fe20000410000 */
[----:B------:R-:W-:-:S02]  /*2310*/  SHF.L.U32 R26, R30, 0x10, RZ ;  /* 0x000000101e1a7819 */ /* 0x000fc400000006ff */
        /* <DEDUP_REMOVED lines=20> */
.L_x_362:
        /* <DEDUP_REMOVED lines=26> */
.L_x_363:
[----:B------:R-:W-:Y:S01]  /*2600*/  FFMA.FTZ R31, R23, R27, R24 ;  /* 0x0000001b171f7223 */ /* 0x000fe20000010018 */
[----:B------:R-:W-:Y:S01]  /*2610*/  FADD.FTZ R24, RZ, R29 ;  /* 0x0000001dff187221 */ /* 0x000fe20000010000 */
[----:B------:R-:W-:Y:S01]  /*2620*/  FADD.FTZ R29, R27, R22 ;  /* 0x000000161b1d7221 */ /* 0x000fe20000010000 */
[----:B------:R-:W-:Y:S01]  /*2630*/  FFMA.FTZ R27, R23, R28, RZ ;  /* 0x0000001c171b7223 */ /* 0x000fe200000100ff */
[----:B------:R-:W-:Y:S01]  /*2640*/  FFMA.FTZ R42, R44, R25, R42 ;  /* 0x000000192c2a7223 */ /* 0x000fe2000001002a */
[----:B------:R-:W-:Y:S01]  /*2650*/  FMUL.FTZ R22, R25, R82 ;  /* 0x0000005219167220 */ /* 0x000fe20000410000 */
[--C-:B------:R-:W-:Y:S01]  /*2660*/  FADD.FTZ R34, R24, R25.reuse ;  /* 0x0000001918227221 */ /* 0x100fe20000010000 */
[----:B------:R-:W-:Y:S01]  /*2670*/  FADD.FTZ R23, RZ, R28 ;  /* 0x0000001cff177221 */ /* 0x000fe20000010000 */
[----:B------:R-:W-:Y:S01]  /*2680*/  PRMT R25, R101, 0x7632, R25 ;  /* 0x0000763265197816 */ /* 0x000fe20000000019 */
[----:B------:R-:W-:Y:S01]  /*2690*/  FFMA.FTZ R35, R41, R26, R27 ;  /* 0x0000001a29237223 */ /* 0x000fe2000001001b */
[----:B------:R-:W-:Y:S01]  /*26a0*/  FFMA.FTZ R24, R44, R22, R31 ;  /* 0x000000162c187223 */ /* 0x000fe2000001001f */
[----:B------:R-:W-:Y:S01]  /*26b0*/  FADD.FTZ R67, R23, R26 ;  /* 0x0000001a17437221 */ /* 0x000fe20000010000 */
[----:B------:R-:W-:Y:S01]  /*26c0*/  FMUL.FTZ R23, R26, R21 ;  /* 0x000000151a177220 */ /* 0x000fe20000410000 */
[----:B------:R-:W-:Y:S01]  /*26d0*/  SHF.L.U32 R27, R101, 0x10, RZ ;  /* 0x00000010651b7819 */ /* 0x000fe200000006ff */
[----:B------:R-:W-:Y:S01]  /*26e0*/  FADD.FTZ R22, R29, R22 ;  /* 0x000000161d167221 */ /* 0x000fe20000010000 */
[----:B------:R-:W-:Y:S01]  /*26f0*/  SHF.L.U32 R25, R25, 0x10, RZ ;  /* 0x0000001019197819 */ /* 0x000fe200000006ff */
[--C-:B------:R-:W-:Y:S01]  /*2700*/  FFMA.FTZ R36, R41, R23, R24.reuse ;  /* 0x0000001729247223 */ /* 0x100fe20000010018 */
        /* <DEDUP_REMOVED lines=26> */
.L_x_364:
[C---:B------:R-:W-:Y:S01]  /*28b0*/  PRMT R26, R102.reuse, 0x7632, R26 ;  /* 0x00007632661a7816 */ /* 0x040fe2000000001a */
[----:B------:R-:W-:Y:S01]  /*28c0*/  FMUL.FTZ R25, R109, R82 ;  /* 0x000000526d197220 */ /* 0x000fe20000410000 */
[----:B------:R-:W-:Y:S01]  /*28d0*/  SHF.L.U32 R27, R102, 0x10, RZ ;  /* 0x00000010661b7819 */ /* 0x000fe200000006ff */
[----:B------:R-:W-:Y:S01]  /*28e0*/  FADD.FTZ R28, R23, R22 ;  /* 0x00000016171c7221 */ /* 0x000fe20000010000 */
[----:B------:R-:W-:Y:S01]  /*28f0*/  SHF.L.U32 R29, R26, 0x10, RZ ;  /* 0x000000101a1d7819 */ /* 0x000fe200000006ff */
[----:B------:R-:W-:Y:S01]  /*2900*/  FADD.FTZ R67, R67, R24 ;  /* 0x0000001843437221 */ /* 0x000fe20000010000 */
[----:B------:R-:W-:Y:S01]  /*2910*/  FFMA.FTZ R66, R38, R24, R35 ;  /* 0x0000001826427223 */ /* 0x000fe20000010023 */
[----:B------:R-:W-:Y:S01]  /*2920*/  FFMA.FTZ R23, R37, R25, R36 ;  /* 0x0000001925177223 */ /* 0x000fe20000010024 */
[----:B------:R-:W-:Y:S01]  /*2930*/  FMUL.FTZ R24, R24, R21 ;  /* 0x0000001518187220 */ /* 0x000fe20000410000 */
[----:B------:R-:W-:Y:S01]  /*2940*/  PRMT R64, R99, 0x7632, R64 ;  /* 0x0000763263407816 */ /* 0x000fe20000000040 */
[C---:B------:R-:W-:Y:S01]  /*2950*/  FADD.FTZ R108, -R20.reuse, R27 ;  /* 0x0000001b146c7221 */ /* 0x040fe20000010100 */
[----:B------:R-:W-:Y:S01]  /*2960*/  FADD.FTZ R26, -R20, R29 ;  /* 0x0000001d141a7221 */ /* 0x000fe20000010100 */
[----:B------:R-:W-:Y:S01]  /*2970*/  FADD.FTZ R22, R34, R109 ;  /* 0x0000006d22167221 */ /* 0x000fe20000010000 */
[----:B------:R-:W-:Y:S01]  /*2980*/  FFMA.FTZ R109, R37, R109, R42 ;  /* 0x0000006d256d7223 */ /* 0x000fe2000001002a */
[----:B------:R-:W-:Y:S01]  /*2990*/  FFMA.FTZ R37, R38, R24, R23 ;  /* 0x0000001826257223 */ /* 0x000fe20000010017 */
[----:B------:R-:W-:Y:S01]  /*29a0*/  FADD.FTZ R25, R28, R25 ;  /* 0x000000191c197221 */ /* 0x000fe20000010000 */
[----:B------:R-:W-:Y:S01]  /*29b0*/  PRMT R36, R97, 0x7632, R36 ;  /* 0x0000763261247816 */ /* 0x000fe20000000024 */
        /* <DEDUP_REMOVED lines=23> */
.L_x_365:
[----:B------:R-:W-:Y:S01]  /*2b30*/  FADD.FTZ R26, R24, R25 ;  /* 0x00000019181a7221 */ /* 0x000fe20000010000 */
[----:B------:R-:W-:Y:S01]  /*2b40*/  SHF.L.U32 R25, R97, 0x10, RZ ;  /* 0x0000001061197819 */ /* 0x000fe200000006ff */
[----:B------:R-:W-:Y:S01]  /*2b50*/  FMUL.FTZ R27, R23, R82 ;  /* 0x00000052171b7220 */ /* 0x000fe20000410000 */
[----:B------:R-:W-:Y:S02]  /*2b60*/  SHF.L.U32 R29, R36, 0x10, RZ ;  /* 0x00000010241d7819 */ /* 0x000fe400000006ff */
[----:B------:R-:W-:Y:S01]  /*2b70*/  PRMT R62, R96, 0x7632, R62 ;  /* 0x00007632603e7816 */ /* 0x000fe2000000003e */
[----:B------:R-:W-:Y:S01]  /*2b80*/  FADD.FTZ R60, -R20, R25 ;  /* 0x00000019143c7221 */ /* 0x000fe20000010100 */
        /* <DEDUP_REMOVED lines=27> */
.L_x_366:
[----:B------:R-:W-:Y:S01]  /*2d40*/  FFMA.FTZ R31, R65, R25, R24 ;  /* 0x00000019411f7223 */ /* 0x000fe20000010018 */
[----:B------:R-:W-:Y:S01]  /*2d50*/  FADD.FTZ R26, R25, R26 ;  /* 0x0000001a191a7221 */ /* 0x000fe20000010000 */
[C---:B------:R-:W-:Y:S01]  /*2d60*/  PRMT R25, R98.reuse, 0x7632, R25 ;  /* 0x0000763262197816 */ /* 0x040fe20000000019 */
[----:B------:R-:W-:Y:S01]  /*2d70*/  FMUL.FTZ R27, R63, R82 ;  /* 0x000000523f1b7220 */ /* 0x000fe20000410000 */
[----:B------:R-:W-:Y:S02]  /*2d80*/  SHF.L.U32 R29, R98, 0x10, RZ ;  /* 0x00000010621d7819 */ /* 0x000fe400000006ff */
[----:B------:R-:W-:Y:S01]  /*2d90*/  SHF.L.U32 R25, R25, 0x10, RZ ;  /* 0x0000001019197819 */ /* 0x000fe200000006ff */
[----:B------:R-:W-:Y:S01]  /*2da0*/  FFMA.FTZ R24, R60, R27, R31 ;  /* 0x0000001b3c187223 */ /* 0x000fe2000001001f */
[C---:B------:R-:W-:Y:S01]  /*2db0*/  PRMT R58, R95.reuse, 0x7632, R58 ;  /* 0x000076325f3a7816 */ /* 0x040fe2000000003a */
[----:B------:R-:W-:Y:S01]  /*2dc0*/  FADD.FTZ R56, -R20, R29 ;  /* 0x0000001d14387221 */ /* 0x000fe20000010100 */
        /* <DEDUP_REMOVED lines=27> */
.L_x_367:
[----:B------:R-:W-:Y:S01]  /*2f80*/  FFMA.FTZ R31, R61, R25, R24 ;  /* 0x000000193d1f7223 */ /* 0x000fe20000010018 */
        /* <DEDUP_REMOVED lines=33> */
.L_x_368:
        /* <DEDUP_REMOVED lines=36> */
.L_x_369:
        /* <DEDUP_REMOVED lines=34> */
.L_x_370:
[----:B------:R-:W-:Y:S01]  /*3600*/  FFMA.FTZ R31, R49, R25, R24 ;  /* 0x00000019311f7223 */ /* 0x000fe20000010018 */
[----:B------:R-:W-:Y:S01]  /*3610*/  FMUL.FTZ R27, R47, R82 ;  /* 0x000000522f1b7220 */ /* 0x000fe20000410000 */
[--C-:B------:R-:W-:Y:S01]  /*3620*/  FADD.FTZ R28, R25, R26.reuse ;  /* 0x0000001a191c7221 */ /* 0x100fe20000010000 */
[----:B------:R-:W-:Y:S02]  /*3630*/  PRMT R26, R90, 0x7632, R26 ;  /* 0x000076325a1a7816 */ /* 0x000fe4000000001a */
[----:B------:R-:W-:Y:S01]  /*3640*/  FFMA.FTZ R24, R44, R27, R31 ;  /* 0x0000001b2c187223 */ /* 0x000fe2000001001f */
[----:B------:R-:W-:Y:S01]  /*3650*/  FADD.FTZ R25, R28, R27 ;  /* 0x0000001b1c197221 */ /* 0x000fe20000010000 */
[----:B------:R-:W-:Y:S01]  /*3660*/  SHF.L.U32 R29, R90, 0x10, RZ ;  /* 0x000000105a1d7819 */ /* 0x000fe200000006ff */
[----:B------:R-:W-:Y:S01]  /*3670*/  FMUL.FTZ R28, R46, R21 ;  /* 0x000000152e1c7220 */ /* 0x000fe20000410000 */
[----:B------:R-:W-:Y:S02]  /*3680*/  SHF.L.U32 R27, R26, 0x10, RZ ;  /* 0x000000101a1b7819 */ /* 0x000fe400000006ff */
[C---:B------:R-:W-:Y:S01]  /*3690*/  PRMT R42, R87.reuse, 0x7632, R42 ;  /* 0x00007632572a7816 */ /* 0x040fe2000000002a */
[C---:B------:R-:W-:Y:S01]  /*36a0*/  FADD.FTZ R40, -R20.reuse, R29 ;  /* 0x0000001d14287221 */ /* 0x040fe20000010100 */
[----:B------:R-:W-:Y:S01]  /*36b0*/  SHF.L.U32 R43, R87, 0x10, RZ ;  /* 0x00000010572b7819 */ /* 0x000fe200000006ff */
[----:B------:R-:W-:Y:S01]  /*36c0*/  FADD.FTZ R30, -R20, R27 ;  /* 0x0000001b141e7221 */ /* 0x000fe20000010100 */
[----:B------:R-:W-:Y:S01]  /*36d0*/  PRMT R26, R85, 0x7632, R26 ;  /* 0x00007632551a7816 */ /* 0x000fe2000000001a */
        /* <DEDUP_REMOVED lines=22> */
.L_x_371:
[----:B------:R-:W-:Y:S01]  /*3840*/  FFMA.FTZ R33, R45, R28, R24 ;  /* 0x0000001c2d217223 */ /* 0x000fe20000010018 */
[----:B------:R-:W-:Y:S01]  /*3850*/  FMUL.FTZ R27, R43, R82 ;  /* 0x000000522b1b7220 */ /* 0x000fe20000410000 */
[----:B------:R-:W-:Y:S01]  /*3860*/  FADD.FTZ R28, R28, R25 ;  /* 0x000000191c1c7221 */ /* 0x000fe20000010000 */
[----:B------:R-:W-:Y:S02]  /*3870*/  SHF.L.U32 R29, R85, 0x10, RZ ;  /* 0x00000010551d7819 */ /* 0x000fe400000006ff */
[----:B------:R-:W-:Y:S01]  /*3880*/  SHF.L.U32 R31, R26, 0x10, RZ ;  /* 0x000000101a1f7819 */ /* 0x000fe200000006ff */
[----:B------:R-:W-:Y:S01]  /*3890*/  FADD.FTZ R25, R28, R27 ;  /* 0x0000001b1c197221 */ /* 0x000fe20000010000 */
[----:B------:R-:W-:Y:S01]  /*38a0*/  PRMT R38, R84, 0x7632, R38 ;  /* 0x0000763254267816 */ /* 0x000fe20000000026 */
[----:B------:R-:W-:Y:S01]  /*38b0*/  FADD.FTZ R36, -R20, R29 ;  /* 0x0000001d14247221 */ /* 0x000fe20000010100 */
[----:B------:R-:W-:Y:S01]  /*38c0*/  FFMA.FTZ R24, R40, R27, R33 ;  /* 0x0000001b28187223 */ /* 0x000fe20000010021 */
[----:B------:R-:W-:Y:S01]  /*38d0*/  FADD.FTZ R28, -R20, R31 ;  /* 0x0000001f141c7221 */ /* 0x000fe20000010100 */
        /* <DEDUP_REMOVED lines=24> */
.L_x_372:
[----:B------:R-:W-:Y:S01]  /*3a60*/  FFMA.FTZ R31, R41, R26, R24 ;  /* 0x0000001a291f7223 */ /* 0x000fe20000010018 */
[----:B------:R-:W-:Y:S01]  /*3a70*/  FMUL.FTZ R27, R39, R82 ;  /* 0x00000052271b7220 */ /* 0x000fe20000410000 */
[----:B------:R-:W-:Y:S01]  /*3a80*/  FADD.FTZ R28, R26, R25 ;  /* 0x000000191a1c7221 */ /* 0x000fe20000010000 */
        /* <DEDUP_REMOVED lines=33> */
.L_x_373:
[----:B------:R-:W-:Y:S01]  /*3ca0*/  FFMA.FTZ R31, R37, R28, R24 ;  /* 0x0000001c251f7223 */ /* 0x000fe20000010018 */
[----:B------:R-:W-:Y:S01]  /*3cb0*/  FMUL.FTZ R27, R35, R82 ;  /* 0x00000052231b7220 */ /* 0x000fe20000410000 */
[----:B------:R-:W-:Y:S01]  /*3cc0*/  FADD.FTZ R28, R28, R25 ;  /* 0x000000191c1c7221 */ /* 0x000fe20000010000 */
[----:B------:R-:W-:Y:S02]  /*3cd0*/  SHF.L.U32 R29, R72, 0x10, RZ ;  /* 0x00000010481d7819 */ /* 0x000fe400000006ff */
[----:B------:R-:W-:Y:S01]  /*3ce0*/  SHF.L.U32 R115, R26, 0x10, RZ ;  /* 0x000000101a737819 */ /* 0x000fe200000006ff */
[----:B------:R-:W-:Y:S01]  /*3cf0*/  FADD.FTZ R25, R28, R27 ;  /* 0x0000001b1c197221 */ /* 0x000fe20000010000 */
[C---:B------:R-:W-:Y:S01]  /*3d00*/  PRMT R30, R71.reuse, 0x7632, R30 ;  /* 0x00007632471e7816 */ /* 0x040fe2000000001e */
        /* <DEDUP_REMOVED lines=27> */
.L_x_374:
[----:B------:R-:W-:Y:S01]  /*3ec0*/  FFMA.FTZ R115, R33, R26, R24 ;  /* 0x0000001a21737223 */ /* 0x000fe20000010018 */
[--C-:B------:R-:W-:Y:S01]  /*3ed0*/  FADD.FTZ R26, R26, R25.reuse ;  /* 0x000000191a1a7221 */ /* 0x100fe20000010000 */
[----:B------:R-:W-:Y:S01]  /*3ee0*/  FMUL.FTZ R27, R31, R82 ;  /* 0x000000521f1b7220 */ /* 0x000fe20000410000 */
[C---:B------:R-:W-:Y:S01]  /*3ef0*/  PRMT R25, R73.reuse, 0x7632, R25 ;  /* 0x0000763249197816 */ /* 0x040fe20000000019 */
[----:B------:R-:W-:Y:S01]  /*3f00*/  FMUL.FTZ R116, R30, R21 ;  /* 0x000000151e747220 */ /* 0x000fe20000410000 */
[----:B------:R-:W-:Y:S01]  /*3f10*/  SHF.L.U32 R119, R73, 0x10, RZ ;  /* 0x0000001049777819 */ /* 0x000fe200000006ff */
[----:B------:R-:W-:Y:S01]  /*3f20*/  FFMA.FTZ R24, R28, R27, R115 ;  /* 0x0000001b1c187223 */ /* 0x000fe20000010073 */
[----:B------:R-:W-:Y:S01]  /*3f30*/  SHF.L.U32 R25, R25, 0x10, RZ ;  /* 0x0000001019197819 */ /* 0x000fe200000006ff */
[----:B------:R-:W-:Y:S01]  /*3f40*/  FADD.FTZ R27, R26, R27 ;  /* 0x0000001b1a1b7221 */ /* 0x000fe20000010000 */
[----:B------:R-:W-:Y:S01]  /*3f50*/  PRMT R26, R70, 0x7632, R26 ;  /* 0x00007632461a7816 */ /* 0x000fe2000000001a */
[----:B------:R-:W-:Y:S01]  /*3f60*/  FFMA.FTZ R115, R29, R116, R24 ;  /* 0x000000741d737223 */ /* 0x000fe20000010018 */
[C---:B------:R-:W-:Y:S01]  /*3f70*/  FADD.FTZ R24, -R20.reuse, R119 ;  /* 0x0000007714187221 */ /* 0x040fe20000010100 */
[----:B------:R-:W-:Y:S01]  /*3f80*/  FADD.FTZ R114, -R20, R25 ;  /* 0x0000001914727221 */ /* 0x000fe20000010100 */
[----:B------:R-:W-:Y:S01]  /*3f90*/  FADD.FTZ R116, R116, R27 ;  /* 0x0000001b74747221 */ /* 0x000fe20000010000 */
        /* <DEDUP_REMOVED lines=23> */
.L_x_375:
[----:B------:R-:W-:Y:S01]  /*4110*/  FMUL.FTZ R119, R27, R82 ;  /* 0x000000521b777220 */ /* 0x000fe20000410000 */
[----:B------:R-:W-:Y:S01]  /*4120*/  FFMA.FTZ R109, R108, R23, R109 ;  /* 0x000000176c6d7223 */ /* 0x000fe2000001006d */
[--C-:B------:R-:W-:Y:S01]  /*4130*/  FADD.FTZ R114, R22, R23.reuse ;  /* 0x0000001716727221 */ /* 0x100fe20000010000 */
[----:B------:R-:W-:Y:S01]  /*4140*/  PRMT R23, R68, 0x7632, R23 ;  /* 0x0000763244177816 */ /* 0x000fe20000000017 */
        /* <DEDUP_REMOVED lines=33> */
.L_x_376:
[----:B------:R-:W-:-:S04]  /*4360*/  FMUL.FTZ R115, R121, R82 ;  /* 0x0000005279737220 */ /* 0x000fc80000410000 */
[----:B------:R-:W-:Y:S01]  /*4370*/  FFMA.FTZ R108, R118, R115, R23 ;  /* 0x00000073766c7223 */ /* 0x000fe20000010017 */
[----:B------:R-:W-:Y:S01]  /*4380*/  FADD.FTZ R115, R22, R115 ;  /* 0x0000007316737221 */ /* 0x000fe20000010000 */
[----:B------:R-:W-:-:S04]  /*4390*/  FMUL.FTZ R22, R116, R21 ;  /* 0x0000001574167220 */ /* 0x000fc80000410000 */
[--C-:B------:R-:W-:Y:S01]  /*43a0*/  FFMA.FTZ R23, R119, R22, R108.reuse ;  /* 0x0000001677177223 */ /* 0x100fe2000001006c */
[C---:B------:R-:W-:Y:S01]  /*43b0*/  PRMT R108, R69.reuse, 0x7632, R108 ;  /* 0x00007632456c7816 */ /* 0x040fe2000000006c */
[----:B------:R-:W-:Y:S01]  /*43c0*/  FADD.FTZ R22, R22, R115 ;  /* 0x0000007316167221 */ /* 0x000fe20000010000 */
        /* <DEDUP_REMOVED lines=28> */
.L_x_377:
[----:B------:R-:W-:Y:S01]  /*4590*/  FMUL.FTZ R125, R115, R82 ;  /* 0x00000052737d7220 */ /* 0x000fe20000410000 */
[----:B------:R-:W-:Y:S01]  /*45a0*/  ISETP.GT.AND P0, PT, R8, 0x1e, PT ;  /* 0x0000001e0800780c */ /* 0x000fe20003f04270 */
[----:B------:R-:W-:Y:S01]  /*45b0*/  FFMA.FTZ R66, R65, R64, R66 ;  /* 0x0000004041427223 */ /* 0x000fe20000010042 */
[----:B------:R-:W-:Y:S01]  /*45c0*/  FADD.FTZ R67, R67, R64 ;  /* 0x0000004043437221 */ /* 0x000fe20000010000 */
[----:B------:R-:W-:Y:S01]  /*45d0*/  FFMA.FTZ R122, R120, R125, R23 ;  /* 0x0000007d787a7223 */ /* 0x000fe20000010017 */
[----:B------:R-:W-:Y:S01]  /*45e0*/  FMUL.FTZ R23, R108, R21 ;  /* 0x000000156c177220 */ /* 0x000fe20000410000 */
[----:B------:R-:W-:Y:S01]  /*45f0*/  FADD.FTZ R124, R22, R125 ;  /* 0x0000007d167c7221 */ /* 0x000fe20000010000 */
[----:B------:R-:W-:Y:S01]  /*4600*/  FFMA.FTZ R109, R60, R63, R109 ;  /* 0x0000003f3c6d7223 */ /* 0x000fe2000001006d */
[----:B------:R-:W-:Y:S01]  /*4610*/  FFMA.FTZ R66, R61, R62, R66 ;  /* 0x0000003e3d427223 */ /* 0x000fe20000010042 */
[----:B------:R-:W-:Y:S01]  /*4620*/  FFMA.FTZ R22, R123, R23, R122 ;  /* 0x000000177b167223 */ /* 0x000fe2000001007a */
[----:B------:R-:W-:Y:S01]  /*4630*/  FADD.FTZ R23, R23, R124 ;  /* 0x0000007c17177221 */ /* 0x000fe20000010000 */
[----:B------:R-:W-:Y:S01]  /*4640*/  FADD.FTZ R114, R114, R63 ;  /* 0x0000003f72727221 */ /* 0x000fe20000010000 */
[----:B------:R-:W-:Y:S01]  /*4650*/  FADD.FTZ R67, R67, R62 ;  /* 0x0000003e43437221 */ /* 0x000fe20000010000 */
[----:B------:R-:W-:Y:S01]  /*4660*/  FFMA.FTZ R109, R56, R59, R109 ;  /* 0x0000003b386d7223 */ /* 0x000fe2000001006d */
[----:B------:R-:W0:Y:S01]  /*4670*/  SHFL.DOWN PT, R125, R22, 0x1, 0x1f ;  /* 0x08201f00167d7f89 */ /* 0x000e2200000e0000 */
[----:B------:R-:W-:Y:S01]  /*4680*/  FFMA.FTZ R66, R57, R58, R66 ;  /* 0x0000003a39427223 */ /* 0x000fe20000010042 */
[----:B------:R-:W-:Y:S01]  /*4690*/  FADD.FTZ R114, R114, R59 ;  /* 0x0000003b72727221 */ /* 0x000fe20000010000 */
[----:B------:R-:W-:Y:S01]  /*46a0*/  FADD.FTZ R67, R67, R58 ;  /* 0x0000003a43437221 */ /* 0x000fe20000010000 */
[----:B------:R-:W1:Y:S01]  /*46b0*/  SHFL.DOWN PT, R122, R23, 0x1, 0x1f ;  /* 0x08201f00177a7f89 */ /* 0x000e6200000e0000 */
[----:B------:R-:W-:Y:S01]  /*46c0*/  FFMA.FTZ R109, R52, R55, R109 ;  /* 0x00000037346d7223 */ /* 0x000fe2000001006d */
[----:B------:R-:W-:Y:S01]  /*46d0*/  FFMA.FTZ R66, R53, R54, R66 ;  /* 0x0000003635427223 */ /* 0x000fe20000010042 */
[----:B------:R-:W-:Y:S01]  /*46e0*/  FADD.FTZ R114, R114, R55 ;  /* 0x0000003772727221 */ /* 0x000fe20000010000 */
[----:B------:R-:W-:Y:S01]  /*46f0*/  FADD.FTZ R67, R67, R54 ;  /* 0x0000003643437221 */ /* 0x000fe20000010000 */
[----:B------:R-:W-:Y:S01]  /*4700*/  FFMA.FTZ R109, R48, R51, R109 ;  /* 0x00000033306d7223 */ /* 0x000fe2000001006d */
[----:B------:R-:W-:Y:S01]  /*4710*/  FFMA.FTZ R66, R49, R50, R66 ;  /* 0x0000003231427223 */ /* 0x000fe20000010042 */
[----:B------:R-:W-:Y:S01]  /*4720*/  FADD.FTZ R114, R114, R51 ;  /* 0x0000003372727221 */ /* 0x000fe20000010000 */
[----:B------:R-:W-:Y:S01]  /*4730*/  FADD.FTZ R67, R67, R50 ;  /* 0x0000003243437221 */ /* 0x000fe20000010000 */
[----:B------:R-:W2:Y:S01]  /*4740*/  S2UR UR11, SR_CgaCtaId ;  /* 0x00000000000b79c3 */ /* 0x000ea20000008800 */
        /* <DEDUP_REMOVED lines=8> */
[----:B------:R-:W-:Y:S01]  /*47d0*/  FFMA.FTZ R109, R36, R39, R109 ;  /* 0x00000027246d7223 */ /* 0x000fe2000001006d */
[----:B------:R-:W-:Y:S01]  /*47e0*/  FFMA.FTZ R66, R37, R38, R66 ;  /* 0x0000002625427223 */ /* 0x000fe20000010042 */
[----:B0-----:R-:W-:Y:S01]  /*47f0*/  @!P0 FADD.FTZ R22, R22, R125 ;  /* 0x0000007d16168221 */ /* 0x001fe20000010000 */
[----:B------:R-:W-:Y:S01]  /*4800*/  FADD.FTZ R114, R114, R39 ;  /* 0x0000002772727221 */ /* 0x000fe20000010000 */
[----:B------:R-:W-:Y:S01]  /*4810*/  FADD.FTZ R67, R67, R38 ;  /* 0x0000002643437221 */ /* 0x000fe20000010000 */
[----:B------:R-:W-:Y:S01]  /*4820*/  FFMA.FTZ R109, R32, R35, R109 ;  /* 0x00000023206d7223 */ /* 0x000fe2000001006d */
[----:B-1----:R-:W-:Y:S01]  /*4830*/  @!P0 FADD.FTZ R23, R23, R122 ;  /* 0x0000007a17178221 */ /* 0x002fe20000010000 */
[----:B------:R-:W0:Y:S01]  /*4840*/  SHFL.DOWN PT, R125, R22, 0x2, 0x1f ;  /* 0x08401f00167d7f89 */ /* 0x000e2200000e0000 */
[----:B------:R-:W-:Y:S01]  /*4850*/  ISETP.GT.AND P0, PT, R8, 0x1d, PT ;  /* 0x0000001d0800780c */ /* 0x000fe20003f04270 */
[----:B------:R-:W-:Y:S01]  /*4860*/  FFMA.FTZ R66, R33, R34, R66 ;  /* 0x0000002221427223 */ /* 0x000fe20000010042 */
[----:B------:R-:W-:Y:S01]  /*4870*/  FADD.FTZ R114, R114, R35 ;  /* 0x0000002372727221 */ /* 0x000fe20000010000 */
[----:B------:R-:W1:Y:S01]  /*4880*/  SHFL.DOWN PT, R122, R23, 0x2, 0x1f ;  /* 0x08401f00177a7f89 */ /* 0x000e6200000e0000 */
[----:B------:R-:W-:Y:S01]  /*4890*/  FADD.FTZ R67, R67, R34 ;  /* 0x0000002243437221 */ /* 0x000fe20000010000 */
[----:B------:R-:W-:Y:S01]  /*48a0*/  FFMA.FTZ R109, R28, R31, R109 ;  /* 0x0000001f1c6d7223 */ /* 0x000fe2000001006d */
[----:B------:R-:W-:Y:S01]  /*48b0*/  FFMA.FTZ R66, R29, R30, R66 ;  /* 0x0000001e1d427223 */ /* 0x000fe20000010042 */
[----:B------:R-:W-:Y:S01]  /*48c0*/  FADD.FTZ R114, R114, R31 ;  /* 0x0000001f72727221 */ /* 0x000fe20000010000 */
[----:B------:R-:W-:Y:S01]  /*48d0*/  FADD.FTZ R67, R67, R30 ;  /* 0x0000001e43437221 */ /* 0x000fe20000010000 */
[----:B------:R-:W-:Y:S01]  /*48e0*/  UMOV UR6, 0x400 ;  /* 0x0000040000067882 */ /* 0x000fe20000000000 */
[----:B------:R-:W-:Y:S01]  /*48f0*/  FFMA.FTZ R109, R24, R27, R109 ;  /* 0x0000001b186d7223 */ /* 0x000fe2000001006d */
[----:B------:R-:W-:Y:S01]  /*4900*/  UIADD3 UR5, UR6, 0xa0, URZ ;  /* 0x000000a006057890 */ /* 0x000fe2000fffe03f */
[----:B------:R-:W-:Y:S01]  /*4910*/  FFMA.FTZ R66, R25, R26, R66 ;  /* 0x0000001a19427223 */ /* 0x000fe20000010042 */
[----:B------:R-:W-:Y:S01]  /*4920*/  FADD.FTZ R114, R114, R27 ;  /* 0x0000001b72727221 */ /* 0x000fe20000010000 */
[----:B------:R-:W-:Y:S01]  /*4930*/  FADD.FTZ R67, R67, R26 ;  /* 0x0000001a43437221 */ /* 0x000fe20000010000 */
[----:B--2---:R-:W-:Y:S01]  /*4940*/  ULEA UR5, UR11, UR5, 0x18 ;  /* 0x000000050b057291 */ /* 0x004fe2000f8ec03f */
[----:B------:R-:W-:Y:S01]  /*4950*/  FFMA.FTZ R109, R118, R121, R109 ;  /* 0x00000079766d7223 */ /* 0x000fe2000001006d */
[----:B------:R-:W-:Y:S01]  /*4960*/  FFMA.FTZ R66, R119, R116, R66 ;  /* 0x0000007477427223 */ /* 0x000fe20000010042 */
[----:B------:R-:W-:Y:S01]  /*4970*/  FADD.FTZ R114, R114, R121 ;  /* 0x0000007972727221 */ /* 0x000fe20000010000 */
[----:B------:R-:W-:Y:S01]  /*4980*/  FADD.FTZ R67, R67, R116 ;  /* 0x0000007443437221 */ /* 0x000fe20000010000 */
[----:B------:R-:W-:Y:S01]  /*4990*/  FFMA.FTZ R64, R120, R115, R109 ;  /* 0x0000007378407223 */ /* 0x000fe2000001006d */
[----:B------:R-:W-:Y:S01]  /*49a0*/  FFMA.FTZ R65, R123, R108, R66 ;  /* 0x0000006c7b417223 */ /* 0x000fe20000010042 */
[----:B------:R-:W-:Y:S01]  /*49b0*/  FADD.FTZ R66, R114, R115 ;  /* 0x0000007372427221 */ /* 0x000fe20000010000 */
[----:B0-----:R-:W-:Y:S01]  /*49c0*/  @!P0 FADD.FTZ R22, R22, R125 ;  /* 0x0000007d16168221 */ /* 0x001fe20000010000 */
[----:B------:R-:W-:Y:S01]  /*49d0*/  FADD.FTZ R67, R67, R108 ;  /* 0x0000006c43437221 */ /* 0x000fe20000010000 */
[----:B------:R-:W-:Y:S01]  /*49e0*/  LEA R109, R78, UR5, 0x4 ;  /* 0x000000054e6d7c11 */ /* 0x000fe2000f8e20ff */
[----:B------:R-:W0:Y:S01]  /*49f0*/  LDC.64 R114, c[0x0][0x268] ;  /* 0x00009a00ff727b82 */ /* 0x000e220000000a00 */
[----:B-1----:R-:W-:Y:S01]  /*4a00*/  @!P0 FADD.FTZ R23, R23, R122 ;  /* 0x0000007a17178221 */ /* 0x002fe20000010000 */
[----:B------:R-:W1:Y:S01]  /*4a10*/  SHFL.DOWN PT, R125, R22, 0x4, 0x1f ;  /* 0x08801f00167d7f89 */ /* 0x000e6200000e0000 */
[----:B------:R-:W-:Y:S01]  /*4a20*/  ISETP.GT.AND P0, PT, R8, 0x1b, PT ;  /* 0x0000001b0800780c */ /* 0x000fe20003f04270 */
[----:B------:R-:W-:Y:S01]  /*4a30*/  BSSY B0, `(.L_x_378) ;  /* 0x000003c000007945 */ /* 0x000fe20003800000 */
        /* <DEDUP_REMOVED lines=59> */
.L_x_379:
[----:B------:R-:W-:Y:S05]  /*4df0*/  BSYNC B0 ;  /* 0x0000000000007941 */ /* 0x000fea0003800000 */
.L_x_378:
        /* <DEDUP_REMOVED lines=161> */
.L_x_381:
[----:B------:R-:W-:Y:S05]  /*5810*/  BSYNC B0 ;  /* 0x0000000000007941 */ /* 0x000fea0003800000 */
.L_x_380:
[----:B------:R-:W-:Y:S01]  /*5820*/  BSSY B0, `(.L_x_382) ;  /* 0x0000010000007945 */ /* 0x000fe20003800000 */
[----:B------:R-:W-:Y:S01]  /*5830*/  PRMT R27, R105, 0x7632, R27 ;  /* 0x00007632691b7816 */ /* 0x000fe2000000001b */
[----:B------:R-:W-:Y:S01]  /*5840*/  IMAD.WIDE R108, R108, 0x4, R114 ;  /* 0x000000046c6c7825 */ /* 0x000fe200078e0272 */
[----:B------:R-:W-:Y:S01]  /*5850*/  PRMT R26, R104, 0x7632, R26 ;  /* 0x00007632681a7816 */ /* 0x000fe2000000001a */
[----:B------:R-:W-:Y:S06]  /*5860*/  @P6 BRA `(.L_x_383) ;  /* 0x00000000002c6947 */ /* 0x000fec0003800000 */
[----:B------:R-:W0:Y:S01]  /*5870*/  LDC.64 R24, c[0x0][0x288] ;  /* 0x0000a200ff187b82 */ /* 0x000e220000000a00 */
[----:B------:R-:W-:Y:S01]  /*5880*/  LEA R32, P6, R12, R108, 0x2 ;  /* 0x0000006c0c207211 */ /* 0x000fe200078c10ff */
        /* <DEDUP_REMOVED lines=9> */
.L_x_383:
[----:B------:R-:W-:Y:S05]  /*5920*/  BSYNC B0 ;  /* 0x0000000000007941 */ /* 0x000fea0003800000 */
.L_x_382:
        /* <DEDUP_REMOVED lines=23> */
[----:B-1----:R-:W-:-:S02]  /*5aa0*/  PRMT R33, R73, 0x7632, R33 ;  /* 0x0000763249217816 */ /* 0x002fc40000000021 */
[----:B------:R-:W-:Y:S02]  /*5ab0*/  PRMT R32, R70, 0x7632, R32 ;  /* 0x0000763246207816 */ /* 0x000fe40000000020 */
[----:B------:R-:W-:Y:S02]  /*5ac0*/  PRMT R31, R68, 0x7632, R31 ;  /* 0x00007632441f7816 */ /* 0x000fe4000000001f */
        /* <DEDUP_REMOVED lines=37> */
.L_x_386:
[----:B-1----:R-:W2:Y:S04]  /*5d20*/  LDG.E.STRONG.GPU R58, desc[UR8][R24.64] ;  /* 0x00000008183a7981 */ /* 0x002ea8000c1ef900 */
[----:B--2---:R-:W-:Y:S01]  /*5d30*/  CCTL.IVALL ;  /* 0x00000000ff00798f */ /* 0x004fe20002000000 */
[----:B------:R-:W-:Y:S05]  /*5d40*/  YIELD ;  /* 0x0000000000007946 */ /* 0x000fea0003800000 */
[----:B------:R-:W-:-:S13]  /*5d50*/  ISETP.NE.AND P6, PT, R58, R65, PT ;  /* 0x000000413a00720c */ /* 0x000fda0003fc5270 */
[----:B------:R-:W-:Y:S05]  /*5d60*/  @P6 BRA `(.L_x_386) ;  /* 0xfffffffc00ec6947 */ /* 0x000fea000383ffff */
.L_x_385:
        /* <DEDUP_REMOVED lines=22> */
.L_x_390:
        /* <DEDUP_REMOVED lines=115> */
.L_x_389:
        /* <DEDUP_REMOVED lines=63> */
.L_x_391:
[----:B------:R-:W-:-:S04]  /*69f0*/  LOP3.LUT P6, RZ, R79, 0x1, RZ, 0xc0, !PT ;  /* 0x000000014fff7812 */ /* 0x000fc800078cc0ff */
[----:B------:R-:W-:-:S13]  /*6a00*/  ISETP.NE.OR P6, PT, R58, RZ, P6 ;  /* 0x000000ff3a00720c */ /* 0x000fda00037c5670 */
[----:B------:R-:W-:Y:S05]  /*6a10*/  @!P6 BRA `(.L_x_387) ;  /* 0x00000000007ce947 */ /* 0x000fea0003800000 */
.L_x_388:
        /* <DEDUP_REMOVED lines=31> */
.L_x_387:
        /* <DEDUP_REMOVED lines=10> */
.L_x_393:
[----:B------:R-:W-:Y:S05]  /*6cb0*/  BSYNC B0 ;  /* 0x0000000000007941 */ /* 0x000fea0003800000 */
.L_x_392:
        /* <DEDUP_REMOVED lines=17> */
.L_x_384:
[----:B------:R-:W0:Y:S01]  /*6dd0*/  S2UR UR6, SR_CgaCtaId ;  /* 0x00000000000679c3 */ /* 0x000e220000008800 */
[----:B------:R-:W-:Y:S01]  /*6de0*/  UMOV UR5, 0x400 ;  /* 0x0000040000057882 */ /* 0x000fe20000000000 */
[----:B------:R-:W-:Y:S02]  /*6df0*/  ISETP.NE.AND P6, PT, RZ, UR10, PT ;  /* 0x0000000aff007c0c */ /* 0x000fe4000bfc5270 */
[----:B------:R-:W-:Y:S02]  /*6e00*/  SHF.L.U32 R105, R105, 0x10, RZ ;  /* 0x0000001069697819 */ /* 0x000fe400000006ff */
[----:B-1----:R-:W-:Y:S02]  /*6e10*/  SHF.L.U32 R59, R27, 0x10, RZ ;  /* 0x000000101b3b7819 */ /* 0x002fe400000006ff */
[----:B------:R-:W1:Y:S01]  /*6e20*/  LDC R58, c[0x0][0x2ac] ;  /* 0x0000ab00ff3a7b82 */ /* 0x000e620000000800 */
[----:B------:R-:W-:Y:S01]  /*6e30*/  FADD.FTZ R62, -R20, R105 ;  /* 0x00000069143e7221 */ /* 0x000fe20000010100 */
[----:B------:R-:W-:-:S02]  /*6e40*/  SHF.L.U32 R61, R104, 0x10, RZ ;  /* 0x00000010683d7819 */ /* 0x000fc400000006ff */
[----:B------:R-:W-:Y:S01]  /*6e50*/  SHF.L.U32 R26, R26, 0x10, RZ ;  /* 0x000000101a1a7819 */ /* 0x000fe200000006ff */
[----:B------:R-:W-:Y:S01]  /*6e60*/  FMUL.FTZ R62, R62, R107 ;  /* 0x0000006b3e3e7220 */ /* 0x000fe20000410000 */
[----:B------:R-:W-:Y:S01]  /*6e70*/  SHF.L.U32 R57, R57, 0x10, RZ ;  /* 0x0000001039397819 */ /* 0x000fe200000006ff */
[----:B0-----:R-:W-:-:S09]  /*6e80*/  ULEA UR5, UR6, UR5, 0x18 ;  /* 0x0000000506057291 */ /* 0x001fd2000f8ec03f */
[----:B------:R0:W-:Y:S01]  /*6e90*/  @!P0 STS.64 [UR5+0x98], R22 ;  /* 0x00009816ff008988 */ /* 0x0001e20008000a05 */
[----:B------:R-:W-:Y:S01]  /*6ea0*/  BAR.SYNC.DEFER_BLOCKING 0x0 ;  /* 0x0000000000007b1d */ /* 0x000fe20000010000 */
[----:B0-----:R-:W-:Y:S01]  /*6eb0*/  FADD.FTZ R22, -R20, R59 ;  /* 0x0000003b14167221 */ /* 0x001fe20000010100 */
[----:B------:R-:W-:-:S03]  /*6ec0*/  SHF.L.U32 R59, R106, 0x10, RZ ;  /* 0x000000106a3b7819 */ /* 0x000fc600000006ff */
[----:B------:R-:W-:Y:S01]  /*6ed0*/  FMUL.FTZ R63, R22, R107 ;  /* 0x0000006b163f7220 */ /* 0x000fe20000410000 */
[----:B------:R-:W0:Y:S01]  /*6ee0*/  LDS.64 R24, [UR5+0x98] ;  /* 0x00009805ff187984 */ /* 0x000e220008000a00 */
[----:B------:R-:W-:Y:S02]  /*6ef0*/  ULDC UR5, c[0x0][0x2bc] ;  /* 0x0000af0000057ab9 */ /* 0x000fe40000000800 */
[----:B0-----:R-:W-:Y:S01]  /*6f00*/  FMUL.FTZ R27, R24, UR5 ;  /* 0x00000005181b7c20 */ /* 0x001fe20008410000 */
[----:B------:R-:W-:Y:S01]  /*6f10*/  FMUL.FTZ R60, R25, UR5 ;  /* 0x00000005193c7c20 */ /* 0x000fe20008410000 */
        /* <DEDUP_REMOVED lines=19> */
.L_x_394:
[----:B------:R-:W-:Y:S01]  /*7050*/  LOP3.LUT P0, RZ, R79, 0x80, RZ, 0xc0, !PT ;  /* 0x000000804fff7812 */ /* 0x000fe2000780c0ff */
[----:B------:R-:W-:-:S12]  /*7060*/  BSSY B0, `(.L_x_395) ;  /* 0x0000014000007945 */ /* 0x000fd80003800000 */
[----:B------:R-:W-:Y:S05]  /*7070*/  @!P0 BRA `(.L_x_396) ;  /* 0x0000000000488947 */ /* 0x000fea0003800000 */
[----:B------:R-:W-:Y:S01]  /*7080*/  ULDC.64 UR12, c[0x0][0x288] ;  /* 0x0000a200000c7ab9 */ /* 0x000fe20000000a00 */
[----:B------:R-:W-:Y:S01]  /*7090*/  MOV R22, R110 ;  /* 0x0000006e00167202 */ /* 0x000fe20000000f00 */
[----:B------:R-:W-:Y:S01]  /*70a0*/  IMAD R25, R3, UR12, RZ ;  /* 0x0000000c03197c24 */ /* 0x000fe2000f8e02ff */
[----:B------:R-:W-:Y:S01]  /*70b0*/  MOV R23, R113 ;  /* 0x0000007100177202 */ /* 0x000fe20000000f00 */
[C-C-:B------:R-:W-:Y:S01]  /*70c0*/  FFMA.FTZ R62, R27.reuse, R62, R60.reuse ;  /* 0x0000003e1b3e7223 */ /* 0x140fe2000001003c */
[----:B------:R-:W-:Y:S01]  /*70d0*/  FFMA.FTZ R63, R27, R63, R60 ;  /* 0x0000003f1b3f7223 */ /* 0x000fe2000001003c */
[C---:B------:R-:W-:Y:S02]  /*70e0*/  IMAD R25, R2.reuse, UR13, R25 ;  /* 0x0000000d02197c24 */ /* 0x040fe4000f8e0219 */
[----:B------:R-:W-:Y:S01]  /*70f0*/  IMAD.WIDE.U32 R22, R2, UR12, R22 ;  /* 0x0000000c02167c25 */ /* 0x000fe2000f8e0016 */
[----:B------:R-:W-:-:S03]  /*7100*/  ULDC.64 UR12, c[0x0][0x210] ;  /* 0x00008400000c7ab9 */ /* 0x000fc60000000a00 */
[----:B------:R-:W-:Y:S01]  /*7110*/  FFMA.FTZ R62, R61, R82, -R62 ;  /* 0x000000523d3e7223 */ /* 0x000fe2000001083e */
[----:B------:R-:W-:-:S03]  /*7120*/  IADD3 R25, R23, R25, RZ ;  /* 0x0000001917197210 */ /* 0x000fc60007ffe0ff */
[----:B------:R-:W-:Y:S01]  /*7130*/  FMUL.FTZ R23, R62, R107 ;  /* 0x0000006b3e177220 */ /* 0x000fe20000410000 */
[----:B------:R-:W-:-:S04]  /*7140*/  LEA R24, P0, R22, UR12, 0x1 ;  /* 0x0000000c16187c11 */ /* 0x000fc8000f8008ff */
[----:B------:R-:W-:Y:S01]  /*7150*/  LEA.HI.X R25, R22, UR13, R25, 0x1, P0 ;  /* 0x0000000d16197c11 */ /* 0x000fe200080f0c19 */
[----:B------:R-:W-:-:S04]  /*7160*/  FFMA.FTZ R22, R26, R21, -R63 ;  /* 0x000000151a167223 */ /* 0x000fc8000001083f */
[----:B------:R-:W-:-:S05]  /*7170*/  FMUL.FTZ R22, R22, R107 ;  /* 0x0000006b16167220 */ /* 0x000fca0000410000 */
[----:B------:R-:W-:-:S05]  /*7180*/  F2FP.BF16.F32.PACK_AB R23, R22, R23 ;  /* 0x000000171617723e */ /* 0x000fca00000010ff */
[----:B------:R0:W-:Y:S02]  /*7190*/  STG.E desc[UR8][R24.64], R23 ;  /* 0x0000001718007986 */ /* 0x0001e4000c101908 */
.L_x_396:
[----:B------:R-:W-:Y:S05]  /*71a0*/  BSYNC B0 ;  /* 0x0000000000007941 */ /* 0x000fea0003800000 */
.L_x_395:
        /* <DEDUP_REMOVED lines=28> */
.L_x_397:
        /* <DEDUP_REMOVED lines=20> */
.L_x_399:
[----:B------:R-:W-:Y:S05]  /*74b0*/  BSYNC B0 ;  /* 0x0000000000007941 */ /* 0x000fea0003800000 */
.L_x_398:
        /* <DEDUP_REMOVED lines=27> */
.L_x_400:
        /* <DEDUP_REMOVED lines=20> */
.L_x_402:
[----:B------:R-:W-:Y:S05]  /*77b0*/  BSYNC B0 ;  /* 0x0000000000007941 */ /* 0x000fea0003800000 */
.L_x_401:
        /* <DEDUP_REMOVED lines=27> */
.L_x_403:
        /* <DEDUP_REMOVED lines=23> */
.L_x_405:
[----:B------:R-:W-:Y:S05]  /*7ae0*/  BSYNC B0 ;  /* 0x0000000000007941 */ /* 0x000fea0003800000 */
.L_x_404:
        /* <DEDUP_REMOVED lines=28> */
.L_x_406:
        /* <DEDUP_REMOVED lines=23> */
.L_x_408:
[----:B------:R-:W-:Y:S05]  /*7e20*/  BSYNC B0 ;  /* 0x0000000000007941 */ /* 0x000fea0003800000 */
.L_x_407:
        /* <DEDUP_REMOVED lines=28> */
.L_x_409:
        /* <DEDUP_REMOVED lines=23> */
.L_x_411:
[----:B------:R-:W-:Y:S05]  /*8160*/  BSYNC B0 ;  /* 0x0000000000007941 */ /* 0x000fea0003800000 */
.L_x_410:
        /* <DEDUP_REMOVED lines=28> */
.L_x_412:
        /* <DEDUP_REMOVED lines=23> */
.L_x_414:
[----:B------:R-:W-:Y:S05]  /*84a0*/  BSYNC B0 ;  /* 0x0000000000007941 */ /* 0x000fea0003800000 */
.L_x_413:
        /* <DEDUP_REMOVED lines=28> */
.L_x_415:
        /* <DEDUP_REMOVED lines=23> */
.L_x_417:
[----:B------:R-:W-:Y:S05]  /*87e0*/  BSYNC B0 ;  /* 0x0000000000007941 */ /* 0x000fea0003800000 */
.L_x_416:
        /* <DEDUP_REMOVED lines=28> */
.L_x_418:
        /* <DEDUP_REMOVED lines=23> */
.L_x_420:
[----:B------:R-:W-:Y:S05]  /*8b20*/  BSYNC B0 ;  /* 0x0000000000007941 */ /* 0x000fea0003800000 */
.L_x_419:
[----:B------:R-:W-:Y:S01]  /*8b30*/  ISETP.NE.AND P6, PT, RZ, UR10, PT ;  /* 0x0000000aff007c0c */ /* 0x000fe2000bfc5270 */
[C---:B0-----:R-:W-:Y:S01]  /*8b40*/  FADD.FTZ R24, -R20.reuse, R53 ;  /* 0x0000003514187221 */ /* 0x041fe20000010100 */
[----:B------:R-:W-:Y:S01]  /*8b50*/  FADD.FTZ R22, -R20, R49 ;  /* 0x0000003114167221 */ /* 0x000fe20000010100 */
        /* <DEDUP_REMOVED lines=24> */
.L_x_421:
        /* <DEDUP_REMOVED lines=22> */
.L_x_423:
[----:B------:R-:W-:Y:S05]  /*8e40*/  BSYNC B0 ;  /* 0x0000000000007941 */ /* 0x000fea0003800000 */
.L_x_422:
        /* <DEDUP_REMOVED lines=29> */
.L_x_424:
        /* <DEDUP_REMOVED lines=22> */
.L_x_426:
[----:B------:R-:W-:Y:S05]  /*9180*/  BSYNC B0 ;  /* 0x0000000000007941 */ /* 0x000fea0003800000 */
.L_x_425:
        /* <DEDUP_REMOVED lines=27> */
.L_x_427:
        /* <DEDUP_REMOVED lines=22> */
.L_x_429:
[----:B------:R-:W-:Y:S05]  /*94a0*/  BSYNC B0 ;  /* 0x0000000000007941 */ /* 0x000fea0003800000 */
.L_x_428:
        /* <DEDUP_REMOVED lines=29> */
.L_x_430:
        /* <DEDUP_REMOVED lines=27> */
.L_x_432:
[----:B------:R-:W-:Y:S05]  /*9830*/  BSYNC B0 ;  /* 0x0000000000007941 */ /* 0x000fea0003800000 */
.L_x_431:
        /* <DEDUP_REMOVED lines=27> */
.L_x_433:
        /* <DEDUP_REMOVED lines=27> */
.L_x_435:
[----:B------:R-:W-:Y:S05]  /*9ba0*/  BSYNC B0 ;  /* 0x0000000000007941 */ /* 0x000fea0003800000 */
.L_x_434:
        /* <DEDUP_REMOVED lines=27> */
.L_x_436:
        /* <DEDUP_REMOVED lines=16> */
[----:B------:R-:W-:Y:S02]  /*9e60*/  IMAD R23, R29, UR15, R20 ;  /* 0x0000000f1d177c24 */ /* 0x000fe4000f8e0214 */
[----:B------:R-:W-:Y:S01]  /*9e70*/  FFMA.FTZ R20, R27, R36, R60 ;  /* 0x000000241b147223 */ /* 0x000fe2000001003c */
[----:B------:R-:W-:Y:S02]  /*9e80*/  ULDC.64 UR14, c[0x0][0x210] ;  /* 0x00008400000e7ab9 */ /* 0x000fe40000000a00 */
[----:B------:R-:W-:Y:S01]  /*9e90*/  LEA R22, P0, R24, UR14, 0x1 ;  /* 0x0000000e18167c11 */ /* 0x000fe2000f8008ff */
[----:B------:R-:W-:Y:S01]  /*9ea0*/  FFMA.FTZ R20, R19, R82, -R20 ;  /* 0x0000005213147223 */ /* 0x000fe20000010814 */
[----:B------:R-:W-:Y:S01]  /*9eb0*/  IADD3 R23, R25, R23, RZ ;  /* 0x0000001719177210 */ /* 0x000fe20007ffe0ff */
[----:B------:R-:W-:Y:S02]  /*9ec0*/  FFMA.FTZ R25, R27, R37, R60 ;  /* 0x000000251b197223 */ /* 0x000fe4000001003c */
[----:B------:R-:W-:Y:S01]  /*9ed0*/  FMUL.FTZ R20, R20, R107 ;  /* 0x0000006b14147220 */ /* 0x000fe20000410000 */
[----:B------:R-:W-:Y:S01]  /*9ee0*/  LEA.HI.X R23, R24, UR15, R23, 0x1, P0 ;  /* 0x0000000f18177c11 */ /* 0x000fe200080f0c17 */
[----:B------:R-:W-:-:S04]  /*9ef0*/  FFMA.FTZ R30, R30, R21, -R25 ;  /* 0x000000151e1e7223 */ /* 0x000fc80000010819 */
[----:B------:R-:W-:-:S05]  /*9f00*/  FMUL.FTZ R19, R30, R107 ;  /* 0x0000006b1e137220 */ /* 0x000fca0000410000 */
[----:B------:R-:W-:-:S05]  /*9f10*/  F2FP.BF16.F32.PACK_AB R19, R19, R20 ;  /* 0x000000141313723e */ /* 0x000fca00000010ff */
[----:B------:R0:W-:Y:S02]  /*9f20*/  STG.E desc[UR8][R22.64], R19 ;  /* 0x0000001316007986 */ /* 0x0001e4000c101908 */
.L_x_438:
[----:B------:R-:W-:Y:S05]  /*9f30*/  BSYNC B0 ;  /* 0x0000000000007941 */ /* 0x000fea0003800000 */
.L_x_437:
        /* <DEDUP_REMOVED lines=25> */
.L_x_439:
        /* <DEDUP_REMOVED lines=23> */
.L_x_441:
[----:B------:R-:W-:Y:S05]  /*a240*/  BSYNC B0 ;  /* 0x0000000000007941 */ /* 0x000fea0003800000 */
.L_x_440:
[----:B------:R-:W-:Y:S02]  /*a250*/  IADD3 R74, R11, R74, RZ ;  /* 0x0000004a0b4a7210 */ /* 0x000fe40007ffe0ff */
[----:B------:R-:W-:Y:S02]  /*a260*/  IADD3 R75, R75, 0x1, RZ ;  /* 0x000000014b4b7810 */ /* 0x000fe40007ffe0ff */
[----:B------:R-:W-:-:S13]  /*a270*/  ISETP.GE.AND P0, PT, R74, UR4, PT ;  /* 0x000000044a007c0c */ /* 0x000fda000bf06270 */
[----:B------:R-:W-:Y:S05]  /*a280*/  @!P0 BRA `(.L_x_442) ;  /* 0xffffff64000c8947 */ /* 0x000fea000383ffff */
.L_x_359:
        /* <DEDUP_REMOVED lines=8> */
[C---:B--2---:R-:W-:Y:S02]  /*a310*/  IADD3 R5, R7.reuse, -0x1, RZ ;  /* 0xffffffff07057810 */ /* 0x044fe40007ffe0ff */
        /* <DEDUP_REMOVED lines=14> */
.L_x_444:
[----:B------:R-:W-:Y:S05]  /*a400*/  BSYNC B0 ;  /* 0x0000000000007941 */ /* 0x000fea0003800000 */
.L_x_443:
[----:B------:R-:W-:Y:S05]  /*a410*/  @P0 EXIT ;  /* 0x000000000000094d */ /* 0x000fea0003800000 */
[----:B------:R-:W-:Y:S05]  /*a420*/  @P2 BRA `(.L_x_445) ;  /* 0x0000000000202947 */ /* 0x000fea0003800000 */
[----:B------:R-:W-:-:S05]  /*a430*/  IMAD R0, R6, R7, RZ ;  /* 0x0000000706007224 */ /* 0x000fca00078e02ff */
[----:B------:R-:W-:-:S13]  /*a440*/  ISETP.NE.AND P0, PT, R0, -0x1, PT ;  /* 0xffffffff0000780c */ /* 0x000fda0003f05270 */
[----:B------:R-:W-:Y:S05]  /*a450*/  @!P0 BRA `(.L_x_445) ;  /* 0x0000000000148947 */ /* 0x000fea0003800000 */
.L_x_446:
[----:B-1----:R-:W2:Y:S04]  /*a460*/  LDG.E.STRONG.GPU R5, desc[UR8][R2.64] ;  /* 0x0000000802057981 */ /* 0x002ea8000c1ef900 */
[----:B--2---:R-:W-:Y:S01]  /*a470*/  CCTL.IVALL ;  /* 0x00000000ff00798f */ /* 0x004fe20002000000 */
[----:B------:R-:W-:Y:S05]  /*a480*/  YIELD ;  /* 0x0000000000007946 */ /* 0x000fea0003800000 */
[----:B------:R-:W-:-:S13]  /*a490*/  ISETP.NE.AND P0, PT, R5, R0, PT ;  /* 0x000000000500720c */ /* 0x000fda0003f05270 */
[----:B------:R-:W-:Y:S05]  /*a4a0*/  @P0 BRA `(.L_x_446) ;  /* 0xfffffffc00ec0947 */ /* 0x000fea000383ffff */
.L_x_445:
        /* <DEDUP_REMOVED lines=24> */
.L_x_447:
[----:B------:R-:W-:-:S04]  /*a630*/  LEA R6, P0, R78, UR4, 0x2 ;  /* 0x000000044e067c11 */ /* 0x000fc8000f8010ff */
[----:B------:R-:W-:Y:S02]  /*a640*/  LEA.HI.X R7, R78, UR5, R0, 0x2, P0 ;  /* 0x000000054e077c11 */ /* 0x000fe400080f1400 */
[-C--:B------:R-:W-:Y:S02]  /*a650*/  LEA R8, P0, R25, R6.reuse, 0x2 ;  /* 0x0000000619087211 */ /* 0x080fe400078010ff */
[-C--:B------:R-:W-:Y:S01]  /*a660*/  LEA R12, P2, R29, R6.reuse, 0x2 ;  /* 0x000000061d0c7211 */ /* 0x080fe200078410ff */
[----:B------:R-:W0:Y:S01]  /*a670*/  LDG.E R0, desc[UR8][R6.64] ;  /* 0x0000000806007981 */ /* 0x000e22000c1e1900 */
[----:B------:R-:W-:Y:S02]  /*a680*/  LEA R10, P1, R22, R6, 0x2 ;  /* 0x00000006160a7211 */ /* 0x000fe400078210ff */
[C---:B------:R-:W-:Y:S02]  /*a690*/  IADD3.X R9, R7.reuse, R33, RZ, P0, !PT ;  /* 0x0000002107097210 */ /* 0x040fe400007fe4ff */
[----:B------:R-:W-:-:S02]  /*a6a0*/  IADD3.X R13, R7, R31, RZ, P2, !PT ;  /* 0x0000001f070d7210 */ /* 0x000fc400017fe4ff */
[----:B------:R-:W-:Y:S02]  /*a6b0*/  IADD3.X R11, R23, R7, RZ, P1, !PT ;  /* 0x00000007170b7210 */ /* 0x000fe40000ffe4ff */
[----:B------:R-:W0:Y:S04]  /*a6c0*/  LDG.E R9, desc[UR8][R8.64] ;  /* 0x0000000808097981 */ /* 0x000e28000c1e1900 */
[----:B------:R-:W3:Y:S04]  /*a6d0*/  LDG.E R10, desc[UR8][R10.64] ;  /* 0x000000080a0a7981 */ /* 0x000ee8000c1e1900 */
[----:B------:R-:W3:Y:S01]  /*a6e0*/  LDG.E R13, desc[UR8][R12.64] ;  /* 0x000000080c0d7981 */ /* 0x000ee2000c1e1900 */
[----:B------:R-:W-:-:S02]  /*a6f0*/  SHF.L.U32 R5, R78, 0x1, RZ ;  /* 0x000000014e057819 */ /* 0x000fc400000006ff */
[----:B------:R-:W-:-:S03]  /*a700*/  IADD3 R78, R78, 0x200, RZ ;  /* 0x000002004e4e7810 */ /* 0x000fc60007ffe0ff */
[----:B-1----:R-:W-:-:S04]  /*a710*/  IMAD.WIDE R2, R5, 0x2, R14 ;  /* 0x0000000205027825 */ /* 0x002fc800078e020e */
[----:B--2---:R-:W-:Y:S01]  /*a720*/  IMAD.WIDE R4, R5, 0x2, R16 ;  /* 0x0000000205047825 */ /* 0x004fe200078e0210 */
[----:B------:R-:W-:Y:S02]  /*a730*/  ISETP.GT.U32.AND P0, PT, R25, R78, PT ;  /* 0x0000004e1900720c */ /* 0x000fe40003f04070 */
[----:B0-----:R-:W-:Y:S02]  /*a740*/  F2FP.BF16.F32.PACK_AB R19, R9, R0 ;  /* 0x000000000913723e */ /* 0x001fe400000010ff */
[----:B------:R-:W-:Y:S02]  /*a750*/  SHF.R.S32.HI R0, RZ, 0x1f, R78 ;  /* 0x0000001fff007819 */ /* 0x000fe4000001144e */
[----:B---3--:R-:W-:Y:S01]  /*a760*/  F2FP.BF16.F32.PACK_AB R21, R13, R10 ;  /* 0x0000000a0d15723e */ /* 0x008fe200000010ff */
[----:B------:R3:W-:Y:S04]  /*a770*/  STG.E desc[UR8][R2.64], R19 ;  /* 0x0000001302007986 */ /* 0x0007e8000c101908 */
[----:B------:R3:W-:Y:S01]  /*a780*/  STG.E desc[UR8][R4.64], R21 ;  /* 0x0000001504007986 */ /* 0x0007e2000c101908 */
[----:B------:R-:W-:-:S13]  /*a790*/  ISETP.GT.AND.EX P0, PT, R27, R0, PT, P0 ;  /* 0x000000001b00720c */ /* 0x000fda0003f04300 */
[----:B---3--:R-:W-:Y:S05]  /*a7a0*/  @P0 BRA `(.L_x_447) ;  /* 0xfffffffc00a00947 */ /* 0x008fea000383ffff */
[----:B------:R-:W-:Y:S05]  /*a7b0*/  EXIT ;  /* 0x000000000000794d */ /* 0x000fea0003800000 */
.L_x_448:
        /* <DEDUP_REMOVED lines=12> */
.L_x_3303:


//--------------------- .text._Z35group_norm_nhwc_bwd_one_pass_kernelI11Bf16IOFp16WLi64ELi32ELi512EEv26Group_norm_nhwc_bwd_params --------------------------
	.section	.text._Z35group_norm_nhwc_bwd_one_pass_kernelI11Bf16IOFp16WLi64ELi32ELi512EEv26Group_norm_nhwc_bwd_params,"ax",@progbits
	.align	128
        .global         _Z35group_norm_nhwc_bwd_one_pass_kernelI11Bf16IOFp16WLi64ELi32ELi512EEv26Group_norm_nhwc_bwd_params
        .type           _Z35group_norm_nhwc_bwd_one_pass_kernelI11Bf16IOFp16WLi64ELi32ELi512EEv26Group_norm_nhwc_bwd_params,@function
        .size           _Z35group_norm_nhwc_bwd_one_pass_kernelI11Bf16IOFp16WLi64ELi32ELi512EEv26Group_norm_nhwc_bwd_params,(.L_x_3304 - _Z35group_norm_nhwc_bwd_one_pass_kernelI11Bf16IOFp16WLi64ELi32ELi512EEv26Group_norm_nhwc_bwd_params)
        .other          _Z35group_norm_nhwc_bwd_one_pass_kernelI11Bf16IOFp16WLi64ELi32ELi512EEv26Group_norm_nhwc_bwd_params,@"STO_CUDA_ENTRY STV_DEFAULT"
_Z35group_norm_nhwc_bwd_one_pass_kernelI11Bf16IOFp16WLi64ELi32ELi512EEv26Group_norm_nhwc_bwd_params:
.text._Z35group_norm_nhwc_bwd_one_pass_kernelI11Bf16IOFp16WLi64ELi32ELi512EEv26Group_norm_nhwc_bwd_params:
        /* <DEDUP_REMOVED lines=52> */
.L_x_476:
        /* <DEDUP_REMOVED lines=113> */
[----:B--2---:R-:W-:-:S02]  /*0a50*/  HADD2.F32 R5, -RZ, R5.H0_H0 ;  /* 0x20000005ff057230 */ /* 0x004fc40000004100 */
[----:B---3--:R-:W-:Y:S02]  /*0a60*/  HADD2.F32 R7, -RZ, R14.H0_H0 ;  /* 0x2000000eff077230 */ /* 0x008fe40000004100 */
[----:B----4-:R-:W-:Y:S02]  /*0a70*/  @P2 HADD2.F32 R38, -RZ, R16.H0_H0 ;  /* 0x20000010ff262230 */ /* 0x010fe40000004100 */
[----:B------:R-:W-:-:S07]  /*0a80*/  @P2 HADD2.F32 R37, -RZ, R15.H0_H0 ;  /* 0x2000000fff252230 */ /* 0x000fce0000004100 */
.L_x_451:
[----:B------:R-:W-:Y:S05]  /*0a90*/  BSYNC B0 ;  /* 0x0000000000007941 */ /* 0x000fea0003800000 */
.L_x_450:
        /* <DEDUP_REMOVED lines=38> */
.L_x_452:
        /* <DEDUP_REMOVED lines=26> */
.L_x_453:
        /* <DEDUP_REMOVED lines=95> */
.L_x_455:
[----:B------:R-:W-:Y:S05]  /*1490*/  BSYNC B0 ;  /* 0x0000000000007941 */ /* 0x000fea0003800000 */
.L_x_454:
        /* <DEDUP_REMOVED lines=158> */
.L_x_457:
[----:B------:R-:W-:Y:S05]  /*1e80*/  BSYNC B0 ;  /* 0x0000000000007941 */ /* 0x000fea0003800000 */
.L_x_456:
        /* <DEDUP_REMOVED lines=18> */
.L_x_459:
[----:B------:R-:W-:Y:S05]  /*1fb0*/  BSYNC B0 ;  /* 0x0000000000007941 */ /* 0x000fea0003800000 */
.L_x_458:
        /* <DEDUP_REMOVED lines=33> */
.L_x_462:
[----:B-1----:R-:W2:Y:S04]  /*21d0*/  LDG.E.STRONG.GPU R17, desc[UR8][R20.64] ;  /* 0x0000000814117981 */ /* 0x002ea8000c1ef900 */
[----:B--2---:R-:W-:Y:S01]  /*21e0*/  CCTL.IVALL ;  /* 0x00000000ff00798f */ /* 0x004fe20002000000 */
[----:B------:R-:W-:Y:S05]  /*21f0*/  YIELD ;  /* 0x0000000000007946 */ /* 0x000fea0003800000 */
[----:B------:R-:W-:-:S13]  /*2200*/  ISETP.NE.AND P0, PT, R17, R24, PT ;  /* 0x000000181100720c */ /* 0x000fda0003f05270 */
[----:B------:R-:W-:Y:S05]  /*2210*/  @P0 BRA `(.L_x_462) ;  /* 0xfffffffc00ec0947 */ /* 0x000fea000383ffff */
.L_x_461:
        /* <DEDUP_REMOVED lines=16> */
.L_x_466:
        /* <DEDUP_REMOVED lines=115> */
.L_x_465:
        /* <DEDUP_REMOVED lines=61> */
.L_x_467:
[----:B------:R-:W-:-:S13]  /*2e20*/  ISETP.NE.OR P0, PT, R17, RZ, P0 ;  /* 0x000000ff1100720c */ /* 0x000fda0000705670 */
[----:B------:R-:W-:Y:S05]  /*2e30*/  @!P0 BRA `(.L_x_463) ;  /* 0x00000000007c8947 */ /* 0x000fea0003800000 */
.L_x_464:
        /* <DEDUP_REMOVED lines=31> */
.L_x_463:
        /* <DEDUP_REMOVED lines=11> */
.L_x_469:
[----:B------:R-:W-:Y:S05]  /*30e0*/  BSYNC B0 ;  /* 0x0000000000007941 */ /* 0x000fea0003800000 */
.L_x_468:
        /* <DEDUP_REMOVED lines=16> */
.L_x_460:
        /* <DEDUP_REMOVED lines=43> */
.L_x_470:
        /* <DEDUP_REMOVED lines=20> */
.L_x_472:
[----:B------:R-:W-:Y:S05]  /*35e0*/  BSYNC B0 ;  /* 0x0000000000007941 */ /* 0x000fea0003800000 */
.L_x_471:
        /* <DEDUP_REMOVED lines=24> */
.L_x_473:
        /* <DEDUP_REMOVED lines=24> */
.L_x_475:
[----:B------:R-:W-:Y:S05]  /*38f0*/  BSYNC B0 ;  /* 0x0000000000007941 */ /* 0x000fea0003800000 */
.L_x_474:
[----:B------:R-:W-:Y:S02]  /*3900*/  IADD3 R36, R2, R36, RZ ;  /* 0x0000002402247210 */ /* 0x000fe40007ffe0ff */
[----:B------:R-:W-:Y:S02]  /*3910*/  IADD3 R45, R45, 0x1, RZ ;  /* 0x000000012d2d7810 */ /* 0x000fe40007ffe0ff */
[----:B------:R-:W-:-:S13]  /*3920*/  ISETP.GE.AND P0, PT, R36, UR4, PT ;  /* 0x0000000424007c0c */ /* 0x000fda000bf06270 */
[----:B------:R-:W-:Y:S05]  /*3930*/  @!P0 BRA `(.L_x_476) ;  /* 0xffffffc800808947 */ /* 0x000fea000383ffff */
.L_x_449:
        /* <DEDUP_REMOVED lines=23> */
.L_x_478:
[----:B------:R-:W-:Y:S05]  /*3ab0*/  BSYNC B0 ;  /* 0x0000000000007941 */ /* 0x000fea0003800000 */
.L_x_477:
[----:B------:R-:W-:Y:S05]  /*3ac0*/  @P0 EXIT ;  /* 0x000000000000094d */ /* 0x000fea0003800000 */
[----:B------:R-:W-:Y:S05]  /*3ad0*/  @P2 BRA `(.L_x_479) ;  /* 0x0000000000202947 */ /* 0x000fea0003800000 */
[----:B------:R-:W-:-:S05]  /*3ae0*/  IMAD R4, R6, R7, RZ ;  /* 0x0000000706047224 */ /* 0x000fca00078e02ff */
[----:B------:R-:W-:-:S13]  /*3af0*/  ISETP.NE.AND P0, PT, R4, -0x1, PT ;  /* 0xffffffff0400780c */ /* 0x000fda0003f05270 */
[----:B------:R-:W-:Y:S05]  /*3b00*/  @!P0 BRA `(.L_x_479) ;  /* 0x0000000000148947 */ /* 0x000fea0003800000 */
.L_x_480:
[----:B-1----:R-:W2:Y:S04]  /*3b10*/  LDG.E.STRONG.GPU R5, desc[UR8][R2.64] ;  /* 0x0000000802057981 */ /* 0x002ea8000c1ef900 */
[----:B--2---:R-:W-:Y:S01]  /*3b20*/  CCTL.IVALL ;  /* 0x00000000ff00798f */ /* 0x004fe20002000000 */
[----:B------:R-:W-:Y:S05]  /*3b30*/  YIELD ;  /* 0x0000000000007946 */ /* 0x000fea0003800000 */
[----:B------:R-:W-:-:S13]  /*3b40*/  ISETP.NE.AND P0, PT, R5, R4, PT ;  /* 0x000000040500720c */ /* 0x000fda0003f05270 */
[----:B------:R-:W-:Y:S05]  /*3b50*/  @P0 BRA `(.L_x_480) ;  /* 0xfffffffc00ec0947 */ /* 0x000fea000383ffff */
.L_x_479:
        /* <DEDUP_REMOVED lines=25> */
.L_x_481:
        /* <DEDUP_REMOVED lines=19> */
[----:B---3--:R-:W-:Y:S02]  /*3e20*/  F2FP.F16.F32.PACK_AB R3, R14, R3 ;  /* 0x000000030e03723e */ /* 0x008fe400000000ff */
[----:B----4-:R-:W-:-:S03]  /*3e30*/  F2FP.F16.F32.PACK_AB R21, R19, R16 ;  /* 0x000000101315723e */ /* 0x010fc600000000ff */
[----:B------:R2:W-:Y:S04]  /*3e40*/  STG.E desc[UR8][R8.64], R3 ;  /* 0x0000000308007986 */ /* 0x0005e8000c101908 */
[----:B------:R2:W-:Y:S02]  /*3e50*/  STG.E desc[UR8][R10.64], R21 ;  /* 0x000000150a007986 */ /* 0x0005e4000c101908 */
[----:B------:R-:W-:Y:S05]  /*3e60*/  @P0 BRA `(.L_x_481) ;  /* 0xfffffffc00a00947 */ /* 0x000fea000383ffff */
[----:B------:R-:W-:Y:S05]  /*3e70*/  EXIT ;  /* 0x000000000000794d */ /* 0x000fea0003800000 */
.L_x_482:
        /* <DEDUP_REMOVED lines=16> */
.L_x_3304:


//--------------------- .text._Z35group_norm_nhwc_bwd_one_pass_kernelI11Bf16IOFp16WLi128ELi32ELi512EEv26Group_norm_nhwc_bwd_params --------------------------
	.section	.text._Z35group_norm_nhwc_bwd_one_pass_kernelI11Bf16IOFp16WLi128ELi32ELi512EEv26Group_norm_nhwc_bwd_params,"ax",@progbits
	.align	128
        .global         _Z35group_norm_nhwc_bwd_one_pass_kernelI11Bf16IOFp16WLi128ELi32ELi512EEv26Group_norm_nhwc_bwd_params
        .type           _Z35group_norm_nhwc_bwd_one_pass_kernelI11Bf16IOFp16WLi128ELi32ELi512EEv26Group_norm_nhwc_bwd_params,@function
        .size           _Z35group_norm_nhwc_bwd_one_pass_kernelI11Bf16IOFp16WLi128ELi32ELi512EEv26Group_norm_nhwc_bwd_params,(.L_x_3305 - _Z35group_norm_nhwc_bwd_one_pass_kernelI11Bf16IOFp16WLi128ELi32ELi512EEv26Group_norm_nhwc_bwd_params)
        .other          _Z35group_norm_nhwc_bwd_one_pass_kernelI11Bf16IOFp16WLi128ELi32ELi512EEv26Group_norm_nhwc_bwd_params,@"STO_CUDA_ENTRY STV_DEFAULT"
_Z35group_norm_nhwc_bwd_one_pass_kernelI11Bf16IOFp16WLi128ELi32ELi512EEv26Group_norm_nhwc_bwd_params:
.text._Z35group_norm_nhwc_bwd_one_pass_kernelI11Bf16IOFp16WLi128ELi32ELi512EEv26Group_norm_nhwc_bwd_params:
        /* <DEDUP_REMOVED lines=53> */
.L_x_518:
        /* <DEDUP_REMOVED lines=163> */
[----:B--2---:R-:W-:Y:S02]  /*0d80*/  HADD2.F32 R44, -RZ, R44.H0_H0 ;  /* 0x2000002cff2c7230 */ /* 0x004fe40000004100 */
[----:B---3--:R-:W-:Y:S02]  /*0d90*/  HADD2.F32 R41, -RZ, R41.H0_H0 ;  /* 0x20000029ff297230 */ /* 0x008fe40000004100 */
[----:B----4-:R-:W-:Y:S02]  /*0da0*/  @P0 HADD2.F32 R43, -RZ, R13.H0_H0 ;  /* 0x2000000dff2b0230 */ /* 0x010fe40000004100 */
[----:B------:R-:W-:-:S07]  /*0db0*/  @P0 HADD2.F32 R42, -RZ, R12.H0_H0 ;  /* 0x2000000cff2a0230 */ /* 0x000fce0000004100 */
.L_x_485:
[----:B------:R-:W-:Y:S05]  /*0dc0*/  BSYNC B0 ;  /* 0x0000000000007941 */ /* 0x000fea0003800000 */
.L_x_484:
        /* <DEDUP_REMOVED lines=37> */
.L_x_486:
        /* <DEDUP_REMOVED lines=26> */
.L_x_487:
        /* <DEDUP_REMOVED lines=36> */
.L_x_488:
        /* <DEDUP_REMOVED lines=34> */
.L_x_489:
        /* <DEDUP_REMOVED lines=103> */
.L_x_491:
[----:B------:R-:W-:Y:S05]  /*1c90*/  BSYNC B0 ;  /* 0x0000000000007941 */ /* 0x000fea0003800000 */
.L_x_490:
        /* <DEDUP_REMOVED lines=158> */
.L_x_493:
[----:B------:R-:W-:Y:S05]  /*2680*/  BSYNC B0 ;  /* 0x0000000000007941 */ /* 0x000fea0003800000 */
.L_x_492:
        /* <DEDUP_REMOVED lines=21> */
.L_x_495:
[----:B------:R-:W-:Y:S05]  /*27e0*/  BSYNC B0 ;  /* 0x0000000000007941 */ /* 0x000fea0003800000 */
.L_x_494:
        /* <DEDUP_REMOVED lines=39> */
.L_x_498:
[----:B------:R-:W2:Y:S04]  /*2a60*/  LDG.E.STRONG.GPU R12, desc[UR12][R10.64] ;  /* 0x0000000c0a0c7981 */ /* 0x000ea8000c1ef900 */
[----:B--2---:R-:W-:Y:S01]  /*2a70*/  CCTL.IVALL ;  /* 0x00000000ff00798f */ /* 0x004fe20002000000 */
[----:B------:R-:W-:Y:S05]  /*2a80*/  YIELD ;  /* 0x0000000000007946 */ /* 0x000fea0003800000 */
[----:B------:R-:W-:-:S13]  /*2a90*/  ISETP.NE.AND P0, PT, R12, R15, PT ;  /* 0x0000000f0c00720c */ /* 0x000fda0003f05270 */
[----:B------:R-:W-:Y:S05]  /*2aa0*/  @P0 BRA `(.L_x_498) ;  /* 0xfffffffc00ec0947 */ /* 0x000fea000383ffff */
.L_x_497:
        /* <DEDUP_REMOVED lines=17> */
.L_x_502:
        /* <DEDUP_REMOVED lines=115> */
.L_x_501:
        /* <DEDUP_REMOVED lines=61> */
.L_x_503:
[----:B------:R-:W-:-:S13]  /*36c0*/  ISETP.NE.OR P0, PT, R21, RZ, P0 ;  /* 0x000000ff1500720c */ /* 0x000fda0000705670 */
[----:B------:R-:W-:Y:S05]  /*36d0*/  @!P0 BRA `(.L_x_499) ;  /* 0x00000000007c8947 */ /* 0x000fea0003800000 */
.L_x_500:
        /* <DEDUP_REMOVED lines=31> */
.L_x_499:
        /* <DEDUP_REMOVED lines=11> */
.L_x_505:
[----:B------:R-:W-:Y:S05]  /*3980*/  BSYNC B0 ;  /* 0x0000000000007941 */ /* 0x000fea0003800000 */
.L_x_504:
        /* <DEDUP_REMOVED lines=16> */
.L_x_496:
        /* <DEDUP_REMOVED lines=53> */
.L_x_506:
        /* <DEDUP_REMOVED lines=20> */
.L_x_508:
[----:B------:R-:W-:Y:S05]  /*3f20*/  BSYNC B0 ;  /* 0x0000000000007941 */ /* 0x000fea0003800000 */
.L_x_507:
        /* <DEDUP_REMOVED lines=25> */
.L_x_509:
        /* <DEDUP_REMOVED lines=20> */
.L_x_511:
[----:B------:R-:W-:Y:S05]  /*4200*/  BSYNC B0 ;  /* 0x0000000000007941 */ /* 0x000fea0003800000 */
.L_x_510:
        /* <DEDUP_REMOVED lines=31> */
.L_x_512:
        /* <DEDUP_REMOVED lines=20> */
.L_x_514:
[----:B------:R-:W-:Y:S05]  /*4540*/  BSYNC B0 ;  /* 0x0000000000007941 */ /* 0x000fea0003800000 */
.L_x_513:
        /* <DEDUP_REMOVED lines=25> */
.L_x_515:
        /* <DEDUP_REMOVED lines=19> */
.L_x_517:
[----:B------:R-:W-:Y:S05]  /*4810*/  BSYNC B0 ;  /* 0x0000000000007941 */ /* 0x000fea0003800000 */
.L_x_516:
[----:B------:R-:W-:Y:S02]  /*4820*/  UIADD3 UR15, UR17, UR15, URZ ;  /* 0x0000000f110f7290 */ /* 0x000fe4000fffe03f */
[----:B------:R-:W-:Y:S02]  /*4830*/  UIADD3 UR4, UR4, 0x1, URZ ;  /* 0x0000000104047890 */ /* 0x000fe4000fffe03f */
[----:B------:R-:W-:-:S06]  /*4840*/  UISETP.GE.AND UP0, UPT, UR15, UR5, UPT ;  /* 0x000000050f00728c */ /* 0x000fcc000bf06270 */
[----:B------:R-:W-:-:S13]  /*4850*/  PLOP3.LUT P0, PT, PT, PT, UP0, 0x80, 0x0 ;  /* 0x000000000000781c */ /* 0x000fda0003f0f008 */
[----:B------:R-:W-:Y:S05]  /*4860*/  @!P0 BRA `(.L_x_518) ;  /* 0xffffffb800b88947 */ /* 0x000fea000383ffff */
.L_x_483:
        /* <DEDUP_REMOVED lines=23> */
.L_x_520:
[----:B------:R-:W-:Y:S05]  /*49e0*/  BSYNC B0 ;  /* 0x0000000000007941 */ /* 0x000fea0003800000 */
.L_x_519:
[----:B------:R-:W-:Y:S05]  /*49f0*/  @P0 EXIT ;  /* 0x000000000000094d */ /* 0x000fea0003800000 */
[----:B------:R-:W-:Y:S05]  /*4a00*/  @P2 BRA `(.L_x_521) ;  /* 0x0000000000202947 */ /* 0x000fea0003800000 */
[----:B------:R-:W-:-:S05]  /*4a10*/  IMAD R0, R4, R7, RZ ;  /* 0x0000000704007224 */ /* 0x000fca00078e02ff */
[----:B------:R-:W-:-:S13]  /*4a20*/  ISETP.NE.AND P0, PT, R0, -0x1, PT ;  /* 0xffffffff0000780c */ /* 0x000fda0003f05270 */
[----:B------:R-:W-:Y:S05]  /*4a30*/  @!P0 BRA `(.L_x_521) ;  /* 0x0000000000148947 */ /* 0x000fea0003800000 */
.L_x_522:
[----:B---3--:R-:W3:Y:S04]  /*4a40*/  LDG.E.STRONG.GPU R5, desc[UR12][R2.64] ;  /* 0x0000000c02057981 */ /* 0x008ee8000c1ef900 */
[----:B---3--:R-:W-:Y:S01]  /*4a50*/  CCTL.IVALL ;  /* 0x00000000ff00798f */ /* 0x008fe20002000000 */
[----:B------:R-:W-:Y:S05]  /*4a60*/  YIELD ;  /* 0x0000000000007946 */ /* 0x000fea0003800000 */
[----:B------:R-:W-:-:S13]  /*4a70*/  ISETP.NE.AND P0, PT, R5, R0, PT ;  /* 0x000000000500720c */ /* 0x000fda0003f05270 */
[----:B------:R-:W-:Y:S05]  /*4a80*/  @P0 BRA `(.L_x_522) ;  /* 0xfffffffc00ec0947 */ /* 0x000fea000383ffff */
.L_x_521:
        /* <DEDUP_REMOVED lines=24> */
.L_x_523:
        /* <DEDUP_REMOVED lines=17> */
[----:B--2---:R-:W-:Y:S02]  /*4d20*/  F2FP.F16.F32.PACK_AB R3, R15, R0 ;  /* 0x000000000f03723e */ /* 0x004fe400000000ff */
[----:B------:R-:W-:Y:S02]  /*4d30*/  SHF.R.S32.HI R0, RZ, 0x1f, R53 ;  /* 0x0000001fff007819 */ /* 0x000fe40000011435 */
[----:B---3--:R-:W-:Y:S01]  /*4d40*/  F2FP.F16.F32.PACK_AB R21, R19, R16 ;  /* 0x000000101315723e */ /* 0x008fe200000000ff */
[----:B------:R2:W-:Y:S04]  /*4d50*/  STG.E desc[UR12][R8.64], R3 ;  /* 0x0000000308007986 */ /* 0x0005e8000c10190c */
[----:B------:R2:W-:Y:S01]  /*4d60*/  STG.E desc[UR12][R10.64], R21 ;  /* 0x000000150a007986 */ /* 0x0005e2000c10190c */
[----:B------:R-:W-:-:S13]  /*4d70*/  ISETP.GT.AND.EX P0, PT, R25, R0, PT, P0 ;  /* 0x000000001900720c */ /* 0x000fda0003f04300 */
[----:B--2---:R-:W-:Y:S05]  /*4d80*/  @P0 BRA `(.L_x_523) ;  /* 0xfffffffc00a00947 */ /* 0x004fea000383ffff */
[----:B------:R-:W-:Y:S05]  /*4d90*/  EXIT ;  /* 0x000000000000794d */ /* 0x000fea0003800000 */
.L_x_524:
        /* <DEDUP_REMOVED lines=14> */
.L_x_3305:


//--------------------- .text._Z35group_norm_nhwc_bwd_one_pass_kernelI11Bf16IOFp16WLi256ELi32ELi512EEv26Group_norm_nhwc_bwd_params --------------------------
	.section	.text._Z35group_norm_nhwc_bwd_one_pass_kernelI11Bf16IOFp16WLi256ELi32ELi512EEv26Group_norm_nhwc_bwd_params,"ax",@progbits
	.align	128
        .global         _Z35group_norm_nhwc_bwd_one_pass_kernelI11Bf16IOFp16WLi256ELi32ELi512EEv26Group_norm_nhwc_bwd_params
        .type           _Z35group_norm_nhwc_bwd_one_pass_kernelI11Bf16IOFp16WLi256ELi32ELi512EEv26Group_norm_nhwc_bwd_params,@function
        .size           _Z35group_norm_nhwc_bwd_one_pass_kernelI11Bf16IOFp16WLi256ELi32ELi512EEv26Group_norm_nhwc_bwd_params,(.L_x_3306 - _Z35group_norm_nhwc_bwd_one_pass_kernelI11Bf16IOFp16WLi256ELi32ELi512EEv26Group_norm_nhwc_bwd_params)
        .other          _Z35group_norm_nhwc_bwd_one_pass_kernelI11Bf16IOFp16WLi256ELi32ELi512EEv26Group_norm_nhwc_bwd_params,@"STO_CUDA_ENTRY STV_DEFAULT"
_Z35group_norm_nhwc_bwd_one_pass_kernelI11Bf16IOFp16WLi256ELi32ELi512EEv26Group_norm_nhwc_bwd_params:
.text._Z35group_norm_nhwc_bwd_one_pass_kernelI11Bf16IOFp16WLi256ELi32ELi512EEv26Group_norm_nhwc_bwd_params:
        /* <DEDUP_REMOVED lines=49> */
.L_x_576:
        /* <DEDUP_REMOVED lines=258> */
[----:B--2---:R-:W-:-:S03]  /*1330*/  @P0 HADD2.F32 R7, -RZ, R5.H0_H0 ;  /* 0x20000005ff070230 */ /* 0x004fc60000004100 */
[----:B------:R-:W2:Y:S01]  /*1340*/  LDG.E.U16 R5, desc[UR14][R12.64+0x2] ;  /* 0x0000020e0c057981 */ /* 0x000ea2000c1e1500 */
[----:B---3--:R-:W-:-:S03]  /*1350*/  @P0 HADD2.F32 R4, -RZ, R3.H0_H0 ;  /* 0x20000003ff040230 */ /* 0x008fc60000004100 */
[----:B------:R-:W3:Y:S01]  /*1360*/  LDG.E.U16 R3, desc[UR14][R12.64] ;  /* 0x0000000e0c037981 */ /* 0x000ee2000c1e1500 */
[----:B--2---:R-:W-:Y:S02]  /*1370*/  HADD2.F32 R5, -RZ, R5.H0_H0 ;  /* 0x20000005ff057230 */ /* 0x004fe40000004100 */
[----:B---3--:R-:W-:-:S07]  /*1380*/  HADD2.F32 R3, -RZ, R3.H0_H0 ;  /* 0x20000003ff037230 */ /* 0x008fce0000004100 */
.L_x_527:
[----:B------:R-:W-:Y:S05]  /*1390*/  BSYNC B0 ;  /* 0x0000000000007941 */ /* 0x000fea0003800000 */
.L_x_526:
        /* <DEDUP_REMOVED lines=40> */
.L_x_528:
        /* <DEDUP_REMOVED lines=26> */
.L_x_529:
        /* <DEDUP_REMOVED lines=43> */
.L_x_530:
        /* <DEDUP_REMOVED lines=39> */
.L_x_531:
        /* <DEDUP_REMOVED lines=39> */
.L_x_532:
        /* <DEDUP_REMOVED lines=33> */
.L_x_533:
        /* <DEDUP_REMOVED lines=37> */
.L_x_534:
        /* <DEDUP_REMOVED lines=35> */
.L_x_535:
        /* <DEDUP_REMOVED lines=100> */
.L_x_537:
[----:B------:R-:W-:Y:S05]  /*2c20*/  BSYNC B0 ;  /* 0x0000000000007941 */ /* 0x000fea0003800000 */
.L_x_536:
        /* <DEDUP_REMOVED lines=161> */
.L_x_539:
[----:B------:R-:W-:Y:S05]  /*3640*/  BSYNC B0 ;  /* 0x0000000000007941 */ /* 0x000fea0003800000 */
.L_x_538:
        /* <DEDUP_REMOVED lines=20> */
.L_x_541:
[----:B------:R-:W-:Y:S05]  /*3790*/  BSYNC B0 ;  /* 0x0000000000007941 */ /* 0x000fea0003800000 */
.L_x_540:
        /* <DEDUP_REMOVED lines=51> */
.L_x_544:
[----:B------:R-:W2:Y:S04]  /*3ad0*/  LDG.E.STRONG.GPU R16, desc[UR14][R12.64] ;  /* 0x0000000e0c107981 */ /* 0x000ea8000c1ef900 */
[----:B--2---:R-:W-:Y:S01]  /*3ae0*/  CCTL.IVALL ;  /* 0x00000000ff00798f */ /* 0x004fe20002000000 */
[----:B------:R-:W-:Y:S05]  /*3af0*/  YIELD ;  /* 0x0000000000007946 */ /* 0x000fea0003800000 */
[----:B------:R-:W-:-:S13]  /*3b00*/  ISETP.NE.AND P6, PT, R16, R17, PT ;  /* 0x000000111000720c */ /* 0x000fda0003fc5270 */
[----:B------:R-:W-:Y:S05]  /*3b10*/  @P6 BRA `(.L_x_544) ;  /* 0xfffffffc00ec6947 */ /* 0x000fea000383ffff */
.L_x_543:
        /* <DEDUP_REMOVED lines=23> */
.L_x_548:
        /* <DEDUP_REMOVED lines=115> */
.L_x_547:
        /* <DEDUP_REMOVED lines=63> */
.L_x_549:
[----:B------:R-:W-:-:S04]  /*47b0*/  LOP3.LUT P6, RZ, R2, 0x1, RZ, 0xc0, !PT ;  /* 0x0000000102ff7812 */ /* 0x000fc800078cc0ff */
[----:B------:R-:W-:-:S13]  /*47c0*/  ISETP.NE.OR P6, PT, R13, RZ, P6 ;  /* 0x000000ff0d00720c */ /* 0x000fda00037c5670 */
[----:B------:R-:W-:Y:S05]  /*47d0*/  @!P6 BRA `(.L_x_545) ;  /* 0x00000000007ce947 */ /* 0x000fea0003800000 */
.L_x_546:
        /* <DEDUP_REMOVED lines=31> */
.L_x_545:
        /* <DEDUP_REMOVED lines=10> */
.L_x_551:
[----:B------:R-:W-:Y:S05]  /*4a70*/  BSYNC B0 ;  /* 0x0000000000007941 */ /* 0x000fea0003800000 */
.L_x_550:
        /* <DEDUP_REMOVED lines=17> */
.L_x_542:
        /* <DEDUP_REMOVED lines=39> */
.L_x_552:
        /* <DEDUP_REMOVED lines=22> */
.L_x_554:
[----:B------:R-:W-:Y:S05]  /*4f60*/  BSYNC B0 ;  /* 0x0000000000007941 */ /* 0x000fea0003800000 */
.L_x_553:
        /* <DEDUP_REMOVED lines=28> */
.L_x_555:
        /* <DEDUP_REMOVED lines=22> */
.L_x_557:
[----:B------:R-:W-:Y:S05]  /*5290*/  BSYNC B0 ;  /* 0x0000000000007941 */ /* 0x000fea0003800000 */
.L_x_556:
        /* <DEDUP_REMOVED lines=27> */
.L_x_558:
        /* <DEDUP_REMOVED lines=22> */
.L_x_560:
[----:B------:R-:W-:Y:S05]  /*55b0*/  BSYNC B0 ;  /* 0x0000000000007941 */ /* 0x000fea0003800000 */
.L_x_559:
        /* <DEDUP_REMOVED lines=27> */
.L_x_561:
        /* <DEDUP_REMOVED lines=22> */
.L_x_563:
[----:B------:R-:W-:Y:S05]  /*58d0*/  BSYNC B0 ;  /* 0x0000000000007941 */ /* 0x000fea0003800000 */
.L_x_562:
        /* <DEDUP_REMOVED lines=27> */
.L_x_564:
        /* <DEDUP_REMOVED lines=22> */
.L_x_566:
[----:B------:R-:W-:Y:S05]  /*5bf0*/  BSYNC B0 ;  /* 0x0000000000007941 */ /* 0x000fea0003800000 */
.L_x_565:
        /* <DEDUP_REMOVED lines=27> */
.L_x_567:
        /* <DEDUP_REMOVED lines=22> */
.L_x_569:
[----:B------:R-:W-:Y:S05]  /*5f10*/  BSYNC B0 ;  /* 0x0000000000007941 */ /* 0x000fea0003800000 */
.L_x_568:
        /* <DEDUP_REMOVED lines=29> */
.L_x_570:
        /* <DEDUP_REMOVED lines=21> */
.L_x_572:
[----:B------:R-:W-:Y:S05]  /*6240*/  BSYNC B0 ;  /* 0x0000000000007941 */ /* 0x000fea0003800000 */
.L_x_571:
        /* <DEDUP_REMOVED lines=23> */
.L_x_573:
        /* <DEDUP_REMOVED lines=23> */
.L_x_575:
[----:B------:R-:W-:Y:S05]  /*6530*/  BSYNC B0 ;  /* 0x0000000000007941 */ /* 0x000fea0003800000 */
.L_x_574:
[----:B------:R-:W-:Y:S02]  /*6540*/  UIADD3 UR16, UR18, UR16, URZ ;  /* 0x0000001012107290 */ /* 0x000fe4000fffe03f */
[----:B------:R-:W-:Y:S02]  /*6550*/  UIADD3 UR4, UR4, 0x1, URZ ;  /* 0x0000000104047890 */ /* 0x000fe4000fffe03f */
[----:B------:R-:W-:-:S06]  /*6560*/  UISETP.GE.AND UP0, UPT, UR16, UR5, UPT ;  /* 0x000000051000728c */ /* 0x000fcc000bf06270 */
[----:B------:R-:W-:-:S13]  /*6570*/  PLOP3.LUT P0, PT, PT, PT, UP0, 0x80, 0x0 ;  /* 0x000000000000781c */ /* 0x000fda0003f0f008 */
[----:B------:R-:W-:Y:S05]  /*6580*/  @!P0 BRA `(.L_x_576) ;  /* 0xffffff9c00608947 */ /* 0x000fea000383ffff */
.L_x_525:
        /* <DEDUP_REMOVED lines=23> */
.L_x_578:
[----:B------:R-:W-:Y:S05]  /*6700*/  BSYNC B0 ;  /* 0x0000000000007941 */ /* 0x000fea0003800000 */
.L_x_577:
[----:B------:R-:W-:Y:S05]  /*6710*/  @P0 EXIT ;  /* 0x000000000000094d */ /* 0x000fea0003800000 */
[----:B------:R-:W-:Y:S05]  /*6720*/  @P2 BRA `(.L_x_579) ;  /* 0x0000000000202947 */ /* 0x000fea0003800000 */
[----:B------:R-:W-:-:S05]  /*6730*/  IMAD R0, R6, R7, RZ ;  /* 0x0000000706007224 */ /* 0x000fca00078e02ff */
[----:B------:R-:W-:-:S13]  /*6740*/  ISETP.NE.AND P0, PT, R0, -0x1, PT ;  /* 0xffffffff0000780c */ /* 0x000fda0003f05270 */
[----:B------:R-:W-:Y:S05]  /*6750*/  @!P0 BRA `(.L_x_579) ;  /* 0x0000000000148947 */ /* 0x000fea0003800000 */
.L_x_580:
[----:B-1----:R-:W2:Y:S04]  /*6760*/  LDG.E.STRONG.GPU R5, desc[UR14][R2.64] ;  /* 0x0000000e02057981 */ /* 0x002ea8000c1ef900 */
[----:B--2---:R-:W-:Y:S01]  /*6770*/  CCTL.IVALL ;  /* 0x00000000ff00798f */ /* 0x004fe20002000000 */
[----:B------:R-:W-:Y:S05]  /*6780*/  YIELD ;  /* 0x0000000000007946 */ /* 0x000fea0003800000 */
[----:B------:R-:W-:-:S13]  /*6790*/  ISETP.NE.AND P0, PT, R5, R0, PT ;  /* 0x000000000500720c */ /* 0x000fda0003f05270 */
[----:B------:R-:W-:Y:S05]  /*67a0*/  @P0 BRA `(.L_x_580) ;  /* 0xfffffffc00ec0947 */ /* 0x000fea000383ffff */
.L_x_579:
        /* <DEDUP_REMOVED lines=24> */
.L_x_581:
        /* <DEDUP_REMOVED lines=25> */
.L_x_582:
        /* <DEDUP_REMOVED lines=12> */
.L_x_3306:


//--------------------- .text._Z35group_norm_nhwc_bwd_one_pass_kernelI11Bf16IOFp16WLi512ELi32ELi512EEv26Group_norm_nhwc_bwd_params --------------------------
	.section	.text._Z35group_norm_nhwc_bwd_one_pass_kernelI11Bf16IOFp16WLi512ELi32ELi512EEv26Group_norm_nhwc_bwd_params,"ax",@progbits
	.align	128
        .global         _Z35group_norm_nhwc_bwd_one_pass_kernelI11Bf16IOFp16WLi512ELi32ELi512EEv26Group_norm_nhwc_bwd_params
        .type           _Z35group_norm_nhwc_bwd_one_pass_kernelI11Bf16IOFp16WLi512ELi32ELi512EEv26Group_norm_nhwc_bwd_params,@function
        .size           _Z35group_norm_nhwc_bwd_one_pass_kernelI11Bf16IOFp16WLi512ELi32ELi512EEv26Group_norm_nhwc_bwd_params,(.L_x_3307 - _Z35group_norm_nhwc_bwd_one_pass_kernelI11Bf16IOFp16WLi512ELi32ELi512EEv26Group_norm_nhwc_bwd_params)
        .other          _Z35group_norm_nhwc_bwd_one_pass_kernelI11Bf16IOFp16WLi512ELi32ELi512EEv26Group_norm_nhwc_bwd_params,@"STO_CUDA_ENTRY STV_DEFAULT"
_Z35group_norm_nhwc_bwd_one_pass_kernelI11Bf16IOFp16WLi512ELi32ELi512EEv26Group_norm_nhwc_bwd_params:
.text._Z35group_norm_nhwc_bwd_one_pass_kernelI11Bf16IOFp16WLi512ELi32ELi512EEv26Group_norm_nhwc_bwd_params:
        /* <DEDUP_REMOVED lines=108> */
.L_x_666:
        /* <DEDUP_REMOVED lines=428> */
[----:B--2---:R-:W-:-:S03]  /*2180*/  @P0 HADD2.F32 R80, -RZ, R21.H0_H0 ;  /* 0x20000015ff500230 */ /* 0x004fc60000004100 */
[----:B------:R-:W2:Y:S01]  /*2190*/  LDG.E.U16 R21, desc[UR8][R24.64+0x2] ;  /* 0x0000020818157981 */ /* 0x000ea2000c1e1500 */
[----:B---3--:R-:W-:Y:S02]  /*21a0*/  @P0 HADD2.F32 R81, -RZ, R26.H0_H0 ;  /* 0x2000001aff510230 */ /* 0x008fe40000004100 */
[----:B----4-:R-:W-:Y:S02]  /*21b0*/  HADD2.F32 R82, -RZ, R82.H0_H0 ;  /* 0x20000052ff527230 */ /* 0x010fe40000004100 */
[----:B--2---:R-:W-:-:S07]  /*21c0*/  HADD2.F32 R21, -RZ, R21.H0_H0 ;  /* 0x20000015ff157230 */ /* 0x004fce0000004100 */
.L_x_585:
[----:B------:R-:W-:Y:S05]  /*21d0*/  BSYNC B0 ;  /* 0x0000000000007941 */ /* 0x000fea0003800000 */
.L_x_584:
        /* <DEDUP_REMOVED lines=40> */
.L_x_586:
        /* <DEDUP_REMOVED lines=26> */
.L_x_587:
        /* <DEDUP_REMOVED lines=43> */
.L_x_588:
        /* <DEDUP_REMOVED lines=40> */
.L_x_589:
        /* <DEDUP_REMOVED lines=33> */
.L_x_590:
        /* <DEDUP_REMOVED lines=36> */
.L_x_591:
        /* <DEDUP_REMOVED lines=34> */
.L_x_592:
        /* <DEDUP_REMOVED lines=36> */
.L_x_593:
        /* <DEDUP_REMOVED lines=34> */
.L_x_594:
        /* <DEDUP_REMOVED lines=36> */
.L_x_595:
        /* <DEDUP_REMOVED lines=34> */
.L_x_596:
        /* <DEDUP_REMOVED lines=36> */
.L_x_597:
        /* <DEDUP_REMOVED lines=34> */
.L_x_598:
        /* <DEDUP_REMOVED lines=37> */
.L_x_599:
        /* <DEDUP_REMOVED lines=37> */
.L_x_600:
        /* <DEDUP_REMOVED lines=35> */
.L_x_601:
        /* <DEDUP_REMOVED lines=134> */
.L_x_603:
[----:B------:R-:W-:Y:S05]  /*4df0*/  BSYNC B0 ;  /* 0x0000000000007941 */ /* 0x000fea0003800000 */
.L_x_602:
        /* <DEDUP_REMOVED lines=161> */
.L_x_605:
[----:B------:R-:W-:Y:S05]  /*5810*/  BSYNC B0 ;  /* 0x0000000000007941 */ /* 0x000fea0003800000 */
.L_x_604:
        /* <DEDUP_REMOVED lines=16> */
.L_x_607:
[----:B------:R-:W-:Y:S05]  /*5920*/  BSYNC B0 ;  /* 0x0000000000007941 */ /* 0x000fea0003800000 */
.L_x_606:
        /* <DEDUP_REMOVED lines=63> */
.L_x_610:
[----:B-1----:R-:W2:Y:S04]  /*5d20*/  LDG.E.STRONG.GPU R58, desc[UR8][R24.64] ;  /* 0x00000008183a7981 */ /* 0x002ea8000c1ef900 */
[----:B--2---:R-:W-:Y:S01]  /*5d30*/  CCTL.IVALL ;  /* 0x00000000ff00798f */ /* 0x004fe20002000000 */
[----:B------:R-:W-:Y:S05]  /*5d40*/  YIELD ;  /* 0x0000000000007946 */ /* 0x000fea0003800000 */
[----:B------:R-:W-:-:S13]  /*5d50*/  ISETP.NE.AND P6, PT, R58, R65, PT ;  /* 0x000000413a00720c */ /* 0x000fda0003fc5270 */
[----:B------:R-:W-:Y:S05]  /*5d60*/  @P6 BRA `(.L_x_610) ;  /* 0xfffffffc00ec6947 */ /* 0x000fea000383ffff */
.L_x_609:
        /* <DEDUP_REMOVED lines=22> */
.L_x_614:
        /* <DEDUP_REMOVED lines=115> */
.L_x_613:
        /* <DEDUP_REMOVED lines=63> */
.L_x_615:
[----:B------:R-:W-:-:S04]  /*69f0*/  LOP3.LUT P6, RZ, R79, 0x1, RZ, 0xc0, !PT ;  /* 0x000000014fff7812 */ /* 0x000fc800078cc0ff */
[----:B------:R-:W-:-:S13]  /*6a00*/  ISETP.NE.OR P6, PT, R58, RZ, P6 ;  /* 0x000000ff3a00720c */ /* 0x000fda00037c5670 */
[----:B------:R-:W-:Y:S05]  /*6a10*/  @!P6 BRA `(.L_x_611) ;  /* 0x00000000007ce947 */ /* 0x000fea0003800000 */
.L_x_612:
        /* <DEDUP_REMOVED lines=31> */
.L_x_611:
        /* <DEDUP_REMOVED lines=10> */
.L_x_617:
[----:B------:R-:W-:Y:S05]  /*6cb0*/  BSYNC B0 ;  /* 0x0000000000007941 */ /* 0x000fea0003800000 */
.L_x_616:
        /* <DEDUP_REMOVED lines=17> */
.L_x_608:
        /* <DEDUP_REMOVED lines=40> */
.L_x_618:
        /* <DEDUP_REMOVED lines=21> */
.L_x_620:
[----:B------:R-:W-:Y:S05]  /*71a0*/  BSYNC B0 ;  /* 0x0000000000007941 */ /* 0x000fea0003800000 */
.L_x_619:
        /* <DEDUP_REMOVED lines=28> */
.L_x_621:
        /* <DEDUP_REMOVED lines=20> */
.L_x_623:
[----:B------:R-:W-:Y:S05]  /*74b0*/  BSYNC B0 ;  /* 0x0000000000007941 */ /* 0x000fea0003800000 */
.L_x_622:
        /* <DEDUP_REMOVED lines=27> */
.L_x_624:
        /* <DEDUP_REMOVED lines=20> */
.L_x_626:
[----:B------:R-:W-:Y:S05]  /*77b0*/  BSYNC B0 ;  /* 0x0000000000007941 */ /* 0x000fea0003800000 */
.L_x_625:
        /* <DEDUP_REMOVED lines=27> */
.L_x_627:
        /* <DEDUP_REMOVED lines=23> */
.L_x_629:
[----:B------:R-:W-:Y:S05]  /*7ae0*/  BSYNC B0 ;  /* 0x0000000000007941 */ /* 0x000fea0003800000 */
.L_x_628:
        /* <DEDUP_REMOVED lines=28> */
.L_x_630:
        /* <DEDUP_REMOVED lines=23> */
.L_x_632:
[----:B------:R-:W-:Y:S05]  /*7e20*/  BSYNC B0 ;  /* 0x0000000000007941 */ /* 0x000fea0003800000 */
.L_x_631:
        /* <DEDUP_REMOVED lines=28> */
.L_x_633:
        /* <DEDUP_REMOVED lines=23> */
.L_x_635:
[----:B------:R-:W-:Y:S05]  /*8160*/  BSYNC B0 ;  /* 0x0000000000007941 */ /* 0x000fea0003800000 */
.L_x_634:
        /* <DEDUP_REMOVED lines=28> */
.L_x_636:
        /* <DEDUP_REMOVED lines=23> */
.L_x_638:
[----:B------:R-:W-:Y:S05]  /*84a0*/  BSYNC B0 ;  /* 0x0000000000007941 */ /* 0x000fea0003800000 */
.L_x_637:
        /* <DEDUP_REMOVED lines=28> */
.L_x_639:
        /* <DEDUP_REMOVED lines=23> */
.L_x_641:
[----:B------:R-:W-:Y:S05]  /*87e0*/  BSYNC B0 ;  /* 0x0000000000007941 */ /* 0x000fea0003800000 */
.L_x_640:
        /* <DEDUP_REMOVED lines=28> */
.L_x_642:
        /* <DEDUP_REMOVED lines=23> */
.L_x_644:
[----:B------:R-:W-:Y:S05]  /*8b20*/  BSYNC B0 ;  /* 0x0000000000007941 */ /* 0x000fea0003800000 */
.L_x_643:
        /* <DEDUP_REMOVED lines=27> */
.L_x_645:
        /* <DEDUP_REMOVED lines=22> */
.L_x_647:
[----:B------:R-:W-:Y:S05]  /*8e40*/  BSYNC B0 ;  /* 0x0000000000007941 */ /* 0x000fea0003800000 */
.L_x_646:
        /* <DEDUP_REMOVED lines=29> */
.L_x_648:
        /* <DEDUP_REMOVED lines=22> */
.L_x_650:
[----:B------:R-:W-:Y:S05]  /*9180*/  BSYNC B0 ;  /* 0x0000000000007941 */ /* 0x000fea0003800000 */
.L_x_649:
        /* <DEDUP_REMOVED lines=27> */
.L_x_651:
        /* <DEDUP_REMOVED lines=22> */
.L_x_653:
[----:B------:R-:W-:Y:S05]  /*94a0*/  BSYNC B0 ;  /* 0x0000000000007941 */ /* 0x000fea0003800000 */
.L_x_652:
        /* <DEDUP_REMOVED lines=29> */
.L_x_654:
        /* <DEDUP_REMOVED lines=27> */
.L_x_656:
[----:B------:R-:W-:Y:S05]  /*9830*/  BSYNC B0 ;  /* 0x0000000000007941 */ /* 0x000fea0003800000 */
.L_x_655:
        /* <DEDUP_REMOVED lines=27> */
.L_x_657:
        /* <DEDUP_REMOVED lines=27> */
.L_x_659:
[----:B------:R-:W-:Y:S05]  /*9ba0*/  BSYNC B0 ;  /* 0x0000000000007941 */ /* 0x000fea0003800000 */
.L_x_658:
        /* <DEDUP_REMOVED lines=27> */
.L_x_660:
        /* <DEDUP_REMOVED lines=29> */
.L_x_662:
[----:B------:R-:W-:Y:S05]  /*9f30*/  BSYNC B0 ;  /* 0x0000000000007941 */ /* 0x000fea0003800000 */
.L_x_661:
        /* <DEDUP_REMOVED lines=25> */
.L_x_663:
        /* <DEDUP_REMOVED lines=23> */
.L_x_665:
[----:B------:R-:W-:Y:S05]  /*a240*/  BSYNC B0 ;  /* 0x0000000000007941 */ /* 0x000fea0003800000 */
.L_x_664:
[----:B------:R-:W-:Y:S02]  /*a250*/  IADD3 R74, R11, R74, RZ ;  /* 0x0000004a0b4a7210 */ /* 0x000fe40007ffe0ff */
[----:B------:R-:W-:Y:S02]  /*a260*/  IADD3 R75, R75, 0x1, RZ ;  /* 0x000000014b4b7810 */ /* 0x000fe40007ffe0ff */
[----:B------:R-:W-:-:S13]  /*a270*/  ISETP.GE.AND P0, PT, R74, UR4, PT ;  /* 0x000000044a007c0c */ /* 0x000fda000bf06270 */
[----:B------:R-:W-:Y:S05]  /*a280*/  @!P0 BRA `(.L_x_666) ;  /* 0xffffff64000c8947 */ /* 0x000fea000383ffff */
.L_x_583:
        /* <DEDUP_REMOVED lines=23> */
.L_x_668:
[----:B------:R-:W-:Y:S05]  /*a400*/  BSYNC B0 ;  /* 0x0000000000007941 */ /* 0x000fea0003800000 */
.L_x_667:
[----:B------:R-:W-:Y:S05]  /*a410*/  @P0 EXIT ;  /* 0x000000000000094d */ /* 0x000fea0003800000 */
[----:B------:R-:W-:Y:S05]  /*a420*/  @P2 BRA `(.L_x_669) ;  /* 0x0000000000202947 */ /* 0x000fea0003800000 */
[----:B------:R-:W-:-:S05]  /*a430*/  IMAD R0, R6, R7, RZ ;  /* 0x0000000706007224 */ /* 0x000fca00078e02ff */
[----:B------:R-:W-:-:S13]  /*a440*/  ISETP.NE.AND P0, PT, R0, -0x1, PT ;  /* 0xffffffff0000780c */ /* 0x000fda0003f05270 */
[----:B------:R-:W-:Y:S05]  /*a450*/  @!P0 BRA `(.L_x_669) ;  /* 0x0000000000148947 */ /* 0x000fea0003800000 */
.L_x_670:
[----:B-1----:R-:W2:Y:S04]  /*a460*/  LDG.E.STRONG.GPU R5, desc[UR8][R2.64] ;  /* 0x0000000802057981 */ /* 0x002ea8000c1ef900 */
[----:B--2---:R-:W-:Y:S01]  /*a470*/  CCTL.IVALL ;  /* 0x00000000ff00798f */ /* 0x004fe20002000000 */
[----:B------:R-:W-:Y:S05]  /*a480*/  YIELD ;  /* 0x0000000000007946 */ /* 0x000fea0003800000 */
[----:B------:R-:W-:-:S13]  /*a490*/  ISETP.NE.AND P0, PT, R5, R0, PT ;  /* 0x000000000500720c */ /* 0x000fda0003f05270 */
[----:B------:R-:W-:Y:S05]  /*a4a0*/  @P0 BRA `(.L_x_670) ;  /* 0xfffffffc00ec0947 */ /* 0x000fea000383ffff */
.L_x_669:
        /* <DEDUP_REMOVED lines=24> */
.L_x_671:
        /* <DEDUP_REMOVED lines=17> */
[----:B0-----:R-:W-:Y:S02]  /*a740*/  F2FP.F16.F32.PACK_AB R19, R9, R0 ;  /* 0x000000000913723e */ /* 0x001fe400000000ff */
[----:B------:R-:W-:Y:S02]  /*a750*/  SHF.R.S32.HI R0, RZ, 0x1f, R78 ;  /* 0x0000001fff007819 */ /* 0x000fe4000001144e */
[----:B---3--:R-:W-:Y:S01]  /*a760*/  F2FP.F16.F32.PACK_AB R21, R13, R10 ;  /* 0x0000000a0d15723e */ /* 0x008fe200000000ff */
[----:B------:R3:W-:Y:S04]  /*a770*/  STG.E desc[UR8][R2.64], R19 ;  /* 0x0000001302007986 */ /* 0x0007e8000c101908 */
[----:B------:R3:W-:Y:S01]  /*a780*/  STG.E desc[UR8][R4.64], R21 ;  /* 0x0000001504007986 */ /* 0x0007e2000c101908 */
[----:B------:R-:W-:-:S13]  /*a790*/  ISETP.GT.AND.EX P0, PT, R27, R0, PT, P0 ;  /* 0x000000001b00720c */ /* 0x000fda0003f04300 */
[----:B---3--:R-:W-:Y:S05]  /*a7a0*/  @P0 BRA `(.L_x_671) ;  /* 0xfffffffc00a00947 */ /* 0x008fea000383ffff */
[----:B------:R-:W-:Y:S05]  /*a7b0*/  EXIT ;  /* 0x000000000000794d */ /* 0x000fea0003800000 */
.L_x_672:
        /* <DEDUP_REMOVED lines=12> */
.L_x_3307:


//--------------------- .text._Z35group_norm_nhwc_bwd_one_pass_kernelI11Fp16IOFp32WLi64ELi32ELi512EEv26Group_norm_nhwc_bwd_params --------------------------
	.section	.text._Z35group_norm_nhwc_bwd_one_pass_kernelI11Fp16IOFp32WLi64ELi32ELi512EEv26Group_norm_nhwc_bwd_params,"ax",@progbits
	.align	128
        .global         _Z35group_norm_nhwc_bwd_one_pass_kernelI11Fp16IOFp32WLi64ELi32ELi512EEv26Group_norm_nhwc_bwd_params
        .type           _Z35group_norm_nhwc_bwd_one_pass_kernelI11Fp16IOFp32WLi64ELi32ELi512EEv26Group_norm_nhwc_bwd_params,@function
        .size           _Z35group_norm_nhwc_bwd_one_pass_kernelI11Fp16IOFp32WLi64ELi32ELi512EEv26Group_norm_nhwc_bwd_params,(.L_x_3308 - _Z35group_norm_nhwc_bwd_one_pass_kernelI11Fp16IOFp32WLi64ELi32ELi512EEv26Group_norm_nhwc_bwd_params)
        .other          _Z35group_norm_nhwc_bwd_one_pass_kernelI11Fp16IOFp32WLi64ELi32ELi512EEv26Group_norm_nhwc_bwd_params,@"STO_CUDA_ENTRY STV_DEFAULT"
_Z35group_norm_nhwc_bwd_one_pass_kernelI11Fp16IOFp32WLi64ELi32ELi512EEv26Group_norm_nhwc_bwd_params:
.text._Z35group_norm_nhwc_bwd_one_pass_kernelI11Fp16IOFp32WLi64ELi32ELi512EEv26Group_norm_nhwc_bwd_params:
        /* <DEDUP_REMOVED lines=11> */
[----:B------:R-:W-:Y:S01]  /*00b0*/  ULDC.64 UR10, c[0x0][0x288] ;  /* 0x0000a200000a7ab9 */ /* 0x000fe20000000a00 */
[----:B------:R-:W1:Y:S01]  /*00c0*/  S2R R4, SR_LANEID ;  /* 0x0000000000047919 */ /* 0x000e620000000000 */
[--C-:B------:R-:W-:Y:S01]  /*00d0*/  SHF.R.U32.HI R0, RZ, 0x4, R39.reuse ;  /* 0x00000004ff007819 */ /* 0x100fe20000011627 */
[----:B------:R-:W-:Y:S01]  /*00e0*/  UIMAD.WIDE.U32 UR4, UR10, 0x3, URZ ;  /* 0x000000030a0478a5 */ /* 0x000fe2000f8e003f */
[----:B------:R-:W-:Y:S01]  /*00f0*/  SHF.R.S32.HI R6, RZ, 0x1f, R39 ;  /* 0x0000001fff067819 */ /* 0x000fe20000011427 */
[----:B------:R-:W-:Y:S01]  /*0100*/  UIMAD UR9, UR11, 0x3, URZ ;  /* 0x000000030b0978a4 */ /* 0x000fe2000f8e023f */
[----:B------:R-:W-:Y:S01]  /*0110*/  SHF.L.U32 R5, R39, 0x1, RZ ;  /* 0x0000000127057819 */ /* 0x000fe200000006ff */
[----:B------:R-:W2:Y:S01]  /*0120*/  S2UR UR8, SR_CgaCtaId ;  /* 0x00000000000879c3 */ /* 0x000ea20000008800 */
[----:B------:R-:W-:Y:S01]  /*0130*/  ULEA.HI UR10, UP0, UR11, UR10, URZ, 0x1 ;  /* 0x0000000a0b0a7291 */ /* 0x000fe2000f81083f */
[----:B------:R-:W-:Y:S01]  /*0140*/  LEA.HI R6, R6, R39, RZ, 0x5 ;  /* 0x0000002706067211 */ /* 0x000fe200078f28ff */
[----:B------:R-:W-:Y:S01]  /*0150*/  UIADD3 UR5, UR5, UR9, URZ ;  /* 0x0000000905057290 */ /* 0x000fe2000fffe03f */
[----:B------:R-:W-:Y:S01]  /*0160*/  HFMA2.MMA R34, -RZ, RZ, 0, 0 ;  /* 0x00000000ff227435 */ /* 0x000fe200000001ff */
[----:B------:R-:W-:Y:S01]  /*0170*/  UIADD3.X UR11, URZ, UR11, URZ, UP0, !UPT ;  /* 0x0000000b3f0b7290 */ /* 0x000fe200087fe43f */
[----:B------:R-:W-:Y:S01]  /*0180*/  SHF.R.S32.HI R7, RZ, 0x5, R6 ;  /* 0x00000005ff077819 */ /* 0x000fe20000011406 */
[----:B------:R-:W-:Y:S01]  /*0190*/  ULDC.64 UR16, c[0x0][0x290] ;  /* 0x0000a40000107ab9 */ /* 0x000fe20000000a00 */
[----:B------:R-:W3:Y:S01]  /*01a0*/  LDC R28, c[0x0][0x10] ;  /* 0x00000400ff1c7b82 */ /* 0x000ee20000000800 */
[----:B------:R-:W-:Y:S01]  /*01b0*/  ULEA.HI UR9, UP0, UR5, UR4, URZ, 0x1 ;  /* 0x0000000405097291 */ /* 0x000fe2000f81083f */
[----:B------:R-:W-:Y:S01]  /*01c0*/  MOV R35, R29 ;  /* 0x0000001d00237202 */ /* 0x000fe20000000f00 */
[----:B------:R-:W-:Y:S01]  /*01d0*/  UMOV UR7, 0x400 ;  /* 0x0000040000077882 */ /* 0x000fe20000000000 */
[----:B------:R-:W-:Y:S01]  /*01e0*/  USHF.R.S64 UR10, UR10, 0x1, UR11 ;  /* 0x000000010a0a7899 */ /* 0x000fe2000800100b */
[----:B------:R-:W-:Y:S01]  /*01f0*/  LOP3.LUT R5, R5, 0x1e, RZ, 0xc0, !PT ;  /* 0x0000001e05057812 */ /* 0x000fe200078ec0ff */
[----:B------:R-:W-:-:S02]  /*0200*/  UIADD3.X UR5, URZ, UR5, URZ, UP0, !UPT ;  /* 0x000000053f057290 */ /* 0x000fc400087fe43f */
[----:B------:R-:W4:Y:S01]  /*0210*/  LDC R2, c[0x0][0xc] ;  /* 0x00000300ff027b82 */ /* 0x000f220000000800 */
[----:B0-----:R-:W-:Y:S01]  /*0220*/  IMAD R0, R3, UR14, R0 ;  /* 0x0000000e03007c24 */ /* 0x001fe2000f8e0200 */
[----:B------:R-:W-:Y:S02]  /*0230*/  USHF.R.S64 UR9, UR9, 0x1, UR5 ;  /* 0x0000000109097899 */ /* 0x000fe40008001005 */
[----:B------:R-:W-:Y:S02]  /*0240*/  USHF.R.S32.HI UR5, URZ, 0x1, UR5 ;  /* 0x000000013f057899 */ /* 0x000fe40008011405 */
[C---:B------:R-:W-:Y:S01]  /*0250*/  ISETP.GE.U32.AND P1, PT, R0.reuse, UR16, PT ;  /* 0x0000001000007c0c */ /* 0x040fe2000bf26070 */
[----:B------:R-:W-:Y:S01]  /*0260*/  ULDC.U8 UR15, c[0x0][0x2a4] ;  /* 0x0000a900000f7ab9 */ /* 0x000fe20000000000 */
[----:B------:R-:W-:Y:S01]  /*0270*/  SHF.R.S32.HI R3, RZ, 0x1f, R0 ;  /* 0x0000001fff037819 */ /* 0x000fe20000011400 */
[----:B--2---:R-:W-:Y:S01]  /*0280*/  ULEA UR7, UR8, UR7, 0x18 ;  /* 0x0000000708077291 */ /* 0x004fe2000f8ec03f */
[----:B------:R-:W-:Y:S01]  /*0290*/  IADD3 R6, R0, 0x20, RZ ;  /* 0x0000002000067810 */ /* 0x000fe20007ffe0ff */
[----:B------:R-:W-:Y:S01]  /*02a0*/  USHF.R.S32.HI UR8, URZ, 0x1, UR11 ;  /* 0x000000013f087899 */ /* 0x000fe2000801140b */
[----:B------:R-:W-:Y:S01]  /*02b0*/  ISETP.GE.AND.EX P1, PT, R3, UR17, PT, P1 ;  /* 0x0000001103007c0c */ /* 0x000fe2000bf26310 */
[----:B------:R-:W-:Y:S01]  /*02c0*/  USHF.L.U64.HI UR5, UR9, 0x2, UR5 ;  /* 0x0000000209057899 */ /* 0x000fe20008010205 */
[----:B------:R-:W-:Y:S01]  /*02d0*/  SHF.R.S32.HI R9, RZ, 0x1f, R6 ;  /* 0x0000001fff097819 */ /* 0x000fe20000011406 */
[----:B------:R-:W-:Y:S01]  /*02e0*/  USHF.L.U64.HI UR8, UR10, 0x2, UR8 ;  /* 0x000000020a087899 */ /* 0x000fe20008010208 */
[----:B------:R-:W-:Y:S01]  /*02f0*/  ISETP.LT.U32.AND P1, PT, R39, 0x200, !P1 ;  /* 0x000002002700780c */ /* 0x000fe20004f21070 */
[----:B---3--:R-:W-:Y:S01]  /*0300*/  IMAD R38, R28, UR14, R29 ;  /* 0x0000000e1c267c24 */ /* 0x008fe2000f8e021d */
[----:B------:R-:W-:-:S02]  /*0310*/  LEA R7, R7, UR7, 0x3 ;  /* 0x0000000707077c11 */ /* 0x000fc4000f8e18ff */
[----:B----4-:R-:W-:-:S04]  /*0320*/  LOP3.LUT R37, R2, 0x3, RZ, 0xc0, !PT ;  /* 0x0000000302257812 */ /* 0x010fc800078ec0ff */
[----:B-1----:R-:W-:-:S07]  /*0330*/  IADD3 R36, -R37, R2, RZ ;  /* 0x0000000225247210 */ /* 0x002fce0007ffe1ff */
.L_x_700:
[----:B0-----:R-:W0:Y:S01]  /*0340*/  LDC R18, c[0x0][0x2a0] ;  /* 0x0000a800ff127b82 */ /* 0x001e220000000800 */
[----:B------:R-:W-:Y:S01]  /*0350*/  IABS R16, R35 ;  /* 0x0000002300107213 */ /* 0x000fe20000000000 */
[----:B------:R-:W-:Y:S01]  /*0360*/  ULDC.64 UR16, c[0x0][0x290] ;  /* 0x0000a40000107ab9 */ /* 0x000fe20000000a00 */
[----:B------:R-:W-:-:S05]  /*0370*/  ISETP.GE.AND P3, PT, R35, RZ, PT ;  /* 0x000000ff2300720c */ /* 0x000fca0003f66270 */
[----:B------:R-:W1:Y:S01]  /*0380*/  @P1 LDC.64 R20, c[0x0][0x230] ;  /* 0x00008c00ff141b82 */ /* 0x000e620000000a00 */
[----:B0-----:R-:W-:-:S04]  /*0390*/  IABS R15, R18 ;  /* 0x00000012000f7213 */ /* 0x001fc80000000000 */
[----:B------:R-:W0:Y:S08]  /*03a0*/  I2F.RP R8, R15 ;  /* 0x0000000f00087306 */ /* 0x000e300000209400 */
[----:B0-----:R-:W0:Y:S02]  /*03b0*/  MUFU.RCP R8, R8 ;  /* 0x0000000800087308 */ /* 0x001e240000001000 */
[----:B0-----:R-:W-:-:S06]  /*03c0*/  IADD3 R10, R8, 0xffffffe, RZ ;  /* 0x0ffffffe080a7810 */ /* 0x001fcc0007ffe0ff */
[----:B------:R0:W2:Y:S02]  /*03d0*/  F2I.FTZ.U32.TRUNC.NTZ R11, R10 ;  /* 0x0000000a000b7305 */ /* 0x0000a4000021f000 */
[----:B0-----:R-:W-:Y:S02]  /*03e0*/  MOV R10, RZ ;  /* 0x000000ff000a7202 */ /* 0x001fe40000000f00 */
[----:B--2---:R-:W-:-:S05]  /*03f0*/  IADD3 R12, RZ, -R11, RZ ;  /* 0x8000000bff0c7210 */ /* 0x004fca0007ffe0ff */
[----:B------:R-:W-:-:S04]  /*0400*/  IMAD R13, R12, R15, RZ ;  /* 0x0000000f0c0d7224 */ /* 0x000fc800078e02ff */
[----:B------:R-:W-:Y:S01]  /*0410*/  IMAD.HI.U32 R11, R11, R13, R10 ;  /* 0x0000000d0b0b7227 */ /* 0x000fe200078e000a */
[----:B------:R-:W-:Y:S01]  /*0420*/  SHF.R.U32.HI R10, RZ, 0x4, R39 ;  /* 0x00000004ff0a7819 */ /* 0x000fe20000011627 */
[----:B------:R-:W0:Y:S04]  /*0430*/  LDC.64 R12, c[0x0][0x248] ;  /* 0x00009200ff0c7b82 */ /* 0x000e280000000a00 */
[----:B------:R-:W-:-:S04]  /*0440*/  IMAD.HI.U32 R14, R11, R16, RZ ;  /* 0x000000100b0e7227 */ /* 0x000fc800078e00ff */
[----:B------:R-:W2:Y:S01]  /*0450*/  LDC R11, c[0x0][0x2ac] ;  /* 0x0000ab00ff0b7b82 */ /* 0x000ea20000000800 */
[----:B------:R-:W-:-:S05]  /*0460*/  IADD3 R8, -R14, RZ, RZ ;  /* 0x000000ff0e087210 */ /* 0x000fca0007ffe1ff */
[----:B------:R-:W-:-:S05]  /*0470*/  IMAD R8, R15, R8, R16 ;  /* 0x000000080f087224 */ /* 0x000fca00078e0210 */
[----:B------:R-:W-:Y:S01]  /*0480*/  ISETP.GT.U32.AND P5, PT, R15, R8, PT ;  /* 0x000000080f00720c */ /* 0x000fe20003fa4070 */
[----:B0-----:R-:W-:-:S06]  /*0490*/  IMAD.WIDE R12, R35, 0x8, R12 ;  /* 0x00000008230c7825 */ /* 0x001fcc00078e020c */
[----:B------:R-:W3:Y:S01]  /*04a0*/  LDG.E.64 R12, desc[UR12][R12.64] ;  /* 0x0000000c0c0c7981 */ /* 0x000ee2000c1e1b00 */
[----:B--2---:R-:W-:-:S05]  /*04b0*/  IMAD R10, R11, UR14, R10 ;  /* 0x0000000e0b0a7c24 */ /* 0x004fca000f8e020a */
[-C--:B------:R-:W-:Y:S02]  /*04c0*/  @!P5 IADD3 R8, R8, -R15.reuse, RZ ;  /* 0x8000000f0808d210 */ /* 0x080fe40007ffe0ff */
[----:B------:R-:W-:Y:S02]  /*04d0*/  LOP3.LUT R11, R35, R18, RZ, 0x3c, !PT ;  /* 0x00000012230b7212 */ /* 0x000fe400078e3cff */
[----:B------:R-:W-:Y:S02]  /*04e0*/  ISETP.GE.U32.AND P4, PT, R8, R15, PT ;  /* 0x0000000f0800720c */ /* 0x000fe40003f86070 */
[----:B------:R-:W-:Y:S02]  /*04f0*/  IADD3 R10, R10, 0x20, RZ ;  /* 0x000000200a0a7810 */ /* 0x000fe40007ffe0ff */
[----:B------:R-:W-:Y:S02]  /*0500*/  ISETP.GE.AND P2, PT, R11, RZ, PT ;  /* 0x000000ff0b00720c */ /* 0x000fe40003f46270 */
[----:B------:R-:W-:-:S02]  /*0510*/  ISETP.GE.U32.AND P0, PT, R10, UR16, PT ;  /* 0x000000100a007c0c */ /* 0x000fc4000bf06070 */
[----:B------:R-:W-:Y:S02]  /*0520*/  IADD3 R11, R8, -R15, RZ ;  /* 0x8000000f080b7210 */ /* 0x000fe40007ffe0ff */
[----:B------:R-:W-:Y:S02]  /*0530*/  SHF.R.S32.HI R10, RZ, 0x1f, R10 ;  /* 0x0000001fff0a7819 */ /* 0x000fe4000001140a */
[-C--:B------:R-:W-:Y:S02]  /*0540*/  ISETP.GT.U32.AND P6, PT, R15, R8.reuse, PT ;  /* 0x000000080f00720c */ /* 0x080fe40003fc4070 */
[----:B------:R-:W-:Y:S02]  /*0550*/  @!P5 IADD3 R14, R14, 0x1, RZ ;  /* 0x000000010e0ed810 */ /* 0x000fe40007ffe0ff */
[----:B------:R-:W-:Y:S02]  /*0560*/  SEL R8, R11, R8, !P6 ;  /* 0x000000080b087207 */ /* 0x000fe40007000000 */
[----:B------:R-:W-:Y:S01]  /*0570*/  ISETP.GE.AND.EX P0, PT, R10, UR17, PT, P0 ;  /* 0x000000110a007c0c */ /* 0x000fe2000bf06300 */
[----:B------:R-:W-:Y:S01]  /*0580*/  ULDC.64 UR16, c[0x0][0x298] ;  /* 0x0000a60000107ab9 */ /* 0x000fe20000000a00 */
[----:B------:R-:W0:Y:S01]  /*0590*/  @P1 LDC.64 R10, c[0x0][0x288] ;  /* 0x0000a200ff0a1b82 */ /* 0x000e220000000a00 */
[----:B------:R-:W-:-:S02]  /*05a0*/  @P4 IADD3 R14, R14, 0x1, RZ ;  /* 0x000000010e0e4810 */ /* 0x000fc40007ffe0ff */
[----:B------:R-:W-:Y:S02]  /*05b0*/  ISETP.NE.AND P4, PT, R18, RZ, PT ;  /* 0x000000ff1200720c */ /* 0x000fe40003f85270 */
[----:B------:R-:W-:Y:S02]  /*05c0*/  LOP3.LUT R15, RZ, R18, RZ, 0x33, !PT ;  /* 0x00000012ff0f7212 */ /* 0x000fe400078e33ff */
[----:B------:R-:W-:Y:S02]  /*05d0*/  @!P2 IADD3 R14, -R14, RZ, RZ ;  /* 0x000000ff0e0ea210 */ /* 0x000fe40007ffe1ff */
[----:B------:R-:W-:Y:S02]  /*05e0*/  ISETP.LT.U32.AND P0, PT, R39, 0x200, !P0 ;  /* 0x000002002700780c */ /* 0x000fe40004701070 */
[----:B------:R-:W-:Y:S02]  /*05f0*/  @!P3 IADD3 R8, -R8, RZ, RZ ;  /* 0x000000ff0808b210 */ /* 0x000fe40007ffe1ff */
[----:B------:R-:W-:-:S02]  /*0600*/  SEL R43, R15, R14, !P4 ;  /* 0x0000000e0f2b7207 */ /* 0x000fc40006000000 */
[----:B------:R-:W-:Y:S02]  /*0610*/  SEL R8, R15, R8, !P4 ;  /* 0x000000080f087207 */ /* 0x000fe40006000000 */
[----:B------:R-:W-:Y:S02]  /*0620*/  SHF.R.S32.HI R16, RZ, 0x1f, R43 ;  /* 0x0000001fff107819 */ /* 0x000fe4000001142b */
[----:B------:R-:W-:-:S03]  /*0630*/  LEA R14, R8, R5, 0x5 ;  /* 0x00000005080e7211 */ /* 0x000fc600078e28ff */
[----:B------:R-:W-:Y:S01]  /*0640*/  IMAD R16, R16, UR16, RZ ;  /* 0x0000001010107c24 */ /* 0x000fe2000f8e02ff */
[----:B------:R-:W-:Y:S01]  /*0650*/  SHF.R.S32.HI R15, RZ, 0x1f, R14 ;  /* 0x0000001fff0f7819 */ /* 0x000fe2000001140e */
[----:B------:R-:W2:Y:S02]  /*0660*/  @P0 LDC.64 R22, c[0x0][0x288] ;  /* 0x0000a200ff160b82 */ /* 0x000ea40000000a00 */
[----:B------:R-:W-:Y:S02]  /*0670*/  IMAD R45, R43, UR17, R16 ;  /* 0x000000112b2d7c24 */ /* 0x000fe4000f8e0210 */
[----:B0-----:R-:W-:Y:S02]  /*0680*/  @P1 IMAD R16, R3, R10, RZ ;  /* 0x0000000a03101224 */ /* 0x001fe400078e02ff */
[----:B------:R-:W-:Y:S02]  /*0690*/  IMAD.WIDE.U32 R42, R43, UR16, R14 ;  /* 0x000000102b2a7c25 */ /* 0x000fe4000f8e000e */
[----:B------:R-:W0:Y:S02]  /*06a0*/  @P0 LDC.64 R18, c[0x0][0x230] ;  /* 0x00008c00ff120b82 */ /* 0x000e240000000a00 */
[----:B------:R-:W-:Y:S01]  /*06b0*/  @P1 IMAD R27, R0, R11, R16 ;  /* 0x0000000b001b1224 */ /* 0x000fe200078e0210 */
[----:B------:R-:W-:-:S02]  /*06c0*/  IADD3 R45, R43, R45, RZ ;  /* 0x0000002d2b2d7210 */ /* 0x000fc40007ffe0ff */
[----:B------:R-:W-:-:S03]  /*06d0*/  @P1 MOV R44, R42 ;  /* 0x0000002a002c1202 */ /* 0x000fc60000000f00 */
[----:B------:R-:W4:Y:S02]  /*06e0*/  @P1 LDC.64 R16, c[0x0][0x228] ;  /* 0x00008a00ff101b82 */ /* 0x000f240000000a00 */
[----:B------:R-:W-:-:S05]  /*06f0*/  @P1 IMAD.WIDE.U32 R24, R0, R10, R44 ;  /* 0x0000000a00181225 */ /* 0x000fca00078e002c */
[----:B------:R-:W-:Y:S01]  /*0700*/  @P1 IADD3 R25, R25, R27, RZ ;  /* 0x0000001b19191210 */ /* 0x000fe20007ffe0ff */
[----:B--2---:R-:W-:Y:S01]  /*0710*/  @P0 IMAD R30, R9, R22, RZ ;  /* 0x00000016091e0224 */ /* 0x004fe200078e02ff */
[C---:B------:R-:W-:Y:S01]  /*0720*/  @P1 SHF.L.U32 R27, R24.reuse, 0x1, RZ ;  /* 0x00000001181b1819 */ /* 0x040fe200000006ff */
[----:B------:R-:W2:Y:S01]  /*0730*/  @P0 LDC.64 R10, c[0x0][0x228] ;  /* 0x00008a00ff0a0b82 */ /* 0x000ea20000000a00 */
[----:B------:R-:W-:Y:S02]  /*0740*/  @P1 SHF.L.U64.HI R26, R24, 0x1, R25 ;  /* 0x00000001181a1819 */ /* 0x000fe40000010219 */
[----:B------:R-:W-:Y:S02]  /*0750*/  @P0 MOV R24, R42 ;  /* 0x0000002a00180202 */ /* 0x000fe40000000f00 */
[----:B------:R-:W-:Y:S01]  /*0760*/  @P0 MOV R25, R45 ;  /* 0x0000002d00190202 */ /* 0x000fe20000000f00 */
[C---:B------:R-:W-:Y:S01]  /*0770*/  @P0 IMAD R31, R6.reuse, R23, R30 ;  /* 0x00000017061f0224 */ /* 0x040fe200078e021e */
[----:B-1----:R-:W-:Y:S01]  /*0780*/  @P1 IADD3 R20, P2, R27, R20, RZ ;  /* 0x000000141b141210 */ /* 0x002fe20007f5e0ff */
[----:B------:R-:W-:-:S03]  /*0790*/  @P0 IMAD.WIDE.U32 R22, R6, R22, R24 ;  /* 0x0000001606160225 */ /* 0x000fc600078e0018 */
[C---:B------:R-:W-:Y:S02]  /*07a0*/  @P1 IADD3.X R21, R26.reuse, R21, RZ, P2, !PT ;  /* 0x000000151a151210 */ /* 0x040fe400017fe4ff */
[----:B----4-:R-:W-:Y:S02]  /*07b0*/  @P1 IADD3 R16, P2, R27, R16, RZ ;  /* 0x000000101b101210 */ /* 0x010fe40007f5e0ff */
[----:B------:R-:W-:Y:S02]  /*07c0*/  @P0 IADD3 R25, R23, R31, RZ ;  /* 0x0000001f17190210 */ /* 0x000fe40007ffe0ff */
[----:B------:R-:W-:Y:S02]  /*07d0*/  CS2R R30, SRZ ;  /* 0x00000000001e7805 */ /* 0x000fe4000001ff00 */
[----:B------:R-:W-:-:S05]  /*07e0*/  @P1 IADD3.X R17, R26, R17, RZ, P2, !PT ;  /* 0x000000111a111210 */ /* 0x000fca00017fe4ff */
[----:B------:R-:W5:Y:S01]  /*07f0*/  @P1 LDG.E R31, desc[UR12][R16.64] ;  /* 0x0000000c101f1981 */ /* 0x000f62000c1e1900 */
[C---:B------:R-:W-:Y:S02]  /*0800*/  @P0 SHF.L.U32 R23, R22.reuse, 0x1, RZ ;  /* 0x0000000116170819 */ /* 0x040fe400000006ff */
[----:B------:R-:W-:Y:S02]  /*0810*/  @P0 SHF.L.U64.HI R22, R22, 0x1, R25 ;  /* 0x0000000116160819 */ /* 0x000fe40000010219 */
[C---:B0-----:R-:W-:Y:S02]  /*0820*/  @P0 IADD3 R18, P3, R23.reuse, R18, RZ ;  /* 0x0000001217120210 */ /* 0x041fe40007f7e0ff */
[----:B--2---:R-:W-:Y:S02]  /*0830*/  @P0 IADD3 R10, P4, R23, R10, RZ ;  /* 0x0000000a170a0210 */ /* 0x004fe40007f9e0ff */
[----:B------:R-:W-:Y:S02]  /*0840*/  CS2R R32, SRZ ;  /* 0x0000000000207805 */ /* 0x000fe4000001ff00 */
[----:B------:R-:W-:-:S02]  /*0850*/  @P0 IADD3.X R19, R22, R19, RZ, P3, !PT ;  /* 0x0000001316130210 */ /* 0x000fc40001ffe4ff */
[----:B------:R-:W-:-:S03]  /*0860*/  @P0 IADD3.X R11, R22, R11, RZ, P4, !PT ;  /* 0x0000000b160b0210 */ /* 0x000fc600027fe4ff */
[----:B------:R-:W5:Y:S04]  /*0870*/  @P0 LDG.E R33, desc[UR12][R18.64] ;  /* 0x0000000c12210981 */ /* 0x000f68000c1e1900 */
[----:B------:R0:W5:Y:S04]  /*0880*/  @P0 LDG.E R30, desc[UR12][R10.64] ;  /* 0x0000000c0a1e0981 */ /* 0x000168000c1e1900 */
[----:B------:R1:W5:Y:S01]  /*0890*/  @P1 LDG.E R32, desc[UR12][R20.64] ;  /* 0x0000000c14201981 */ /* 0x000362000c1e1900 */
[----:B------:R-:W-:Y:S01]  /*08a0*/  UMOV UR11, 0x3f800000 ;  /* 0x3f800000000b7882 */ /* 0x000fe20000000000 */
[----:B------:R-:W-:Y:S01]  /*08b0*/  BSSY B0, `(.L_x_674) ;  /* 0x000001b000007945 */ /* 0x000fe20003800000 */
[----:B0-----:R-:W-:-:S02]  /*08c0*/  CS2R R10, SRZ ;  /* 0x00000000000a7805 */ /* 0x001fc4000001ff00 */
[----:B---3--:R-:W-:-:S13]  /*08d0*/  R2UR UR18, R12 ;  /* 0x000000000c1272ca */ /* 0x008fda00000e0000 */
[----:B------:R-:W-:-:S05]  /*08e0*/  MOV R12, UR18 ;  /* 0x00000012000c7c02 */ /* 0x000fca0008000f00 */
[----:B------:R-:W-:-:S05]  /*08f0*/  FFMA.FTZ R13, -R12, UR18, R13 ;  /* 0x000000120c0d7c23 */ /* 0x000fca000801010d */
[----:B------:R-:W-:-:S13]  /*0900*/  FSETP.GTU.FTZ.AND P0, PT, R13, RZ, PT ;  /* 0x000000ff0d00720b */ /* 0x000fda0003f1c000 */
[----:B------:R-:W-:Y:S01]  /*0910*/  VOTEU.ANY UP0, P0 ;  /* 0x00000000003f7886 */ /* 0x000fe20000000100 */
[----:B------:R-:W-:-:S04]  /*0920*/  PLOP3.LUT P0, PT, PT, PT, UP0, 0x80, 0x0 ;  /* 0x000000000000781c */ /* 0x000fc80003f0f008 */
[----:B------:R-:W-:-:S09]  /*0930*/  @UP0 ULDC UR4, c[0x0][0x250] ;  /* 0x0000940000040ab9 */ /* 0x000fd20000000800 */
[----:B-1----:R-:W-:-:S06]  /*0940*/  @P0 FADD.FTZ R20, R13, UR4 ;  /* 0x000000040d140e21 */ /* 0x002fcc0008010000 */
[----:B------:R-:W0:Y:S01]  /*0950*/  @P0 MUFU.RSQ R20, R20 ;  /* 0x0000001400140308 */ /* 0x000e220000001400 */
[----:B------:R-:W-:Y:S02]  /*0960*/  CS2R R12, SRZ ;  /* 0x00000000000c7805 */ /* 0x000fe4000001ff00 */
[----:B0-----:R-:W-:Y:S02]  /*0970*/  @P0 R2UR UR4, R20 ;  /* 0x00000000140402ca */ /* 0x001fe400000e0000 */
[----:B------:R-:W-:-:S11]  /*0980*/  ISETP.GT.U32.AND P0, PT, R39, 0x1ff, PT ;  /* 0x000001ff2700780c */ /* 0x000fd60003f04070 */
        /* <DEDUP_REMOVED lines=13> */
.L_x_675:
[----:B------:R-:W-:Y:S05]  /*0a60*/  BSYNC B0 ;  /* 0x0000000000007941 */ /* 0x000fea0003800000 */
.L_x_674:
[----:B------:R-:W-:Y:S01]  /*0a70*/  ISETP.NE.AND P2, PT, RZ, UR15, PT ;  /* 0x0000000fff007c0c */ /* 0x000fe2000bf45270 */
[--C-:B0----5:R-:W-:Y:S02]  /*0a80*/  HADD2.F32 R14, -RZ, R32.reuse.H0_H0 ;  /* 0x20000020ff0e7230 */ /* 0x121fe40000004100 */
[----:B------:R-:W-:Y:S02]  /*0a90*/  HADD2.F32 R15, -RZ, R32.H1_H1 ;  /* 0x30000020ff0f7230 */ /* 0x000fe40000004100 */
[----:B------:R-:W-:Y:S02]  /*0aa0*/  HADD2.F32 R21, -RZ, R33.H0_H0 ;  /* 0x20000021ff157230 */ /* 0x000fe40000004100 */
[----:B------:R-:W-:Y:S01]  /*0ab0*/  FADD.FTZ R14, R14, -UR18 ;  /* 0x800000120e0e7e21 */ /* 0x000fe20008010000 */
[--C-:B------:R-:W-:Y:S02]  /*0ac0*/  HADD2.F32 R17, -RZ, R31.reuse.H0_H0 ;  /* 0x2000001fff117230 */ /* 0x100fe40000004100 */
[----:B------:R-:W-:Y:S01]  /*0ad0*/  FADD.FTZ R16, R15, -UR18 ;  /* 0x800000120f107e21 */ /* 0x000fe20008010000 */
[----:B------:R-:W-:-:S02]  /*0ae0*/  HADD2.F32 R18, -RZ, R31.H1_H1 ;  /* 0x3000001fff127230 */ /* 0x000fc40000004100 */
[----:B------:R-:W-:Y:S01]  /*0af0*/  FMUL.FTZ R15, R14, UR11 ;  /* 0x0000000b0e0f7c20 */ /* 0x000fe20008410000 */
[----:B------:R-:W-:Y:S02]  /*0b00*/  HADD2.F32 R40, -RZ, R33.H1_H1 ;  /* 0x30000021ff287230 */ /* 0x000fe40000004100 */
[----:B------:R-:W-:Y:S01]  /*0b10*/  FADD.FTZ R46, R21, -UR18 ;  /* 0x80000012152e7e21 */ /* 0x000fe20008010000 */
[--C-:B------:R-:W-:Y:S02]  /*0b20*/  HADD2.F32 R19, -RZ, R30.reuse.H0_H0 ;  /* 0x2000001eff137230 */ /* 0x100fe40000004100 */
[----:B------:R-:W-:Y:S01]  /*0b30*/  FMUL.FTZ R14, R16, UR11 ;  /* 0x0000000b100e7c20 */ /* 0x000fe20008410000 */
[----:B------:R-:W-:Y:S01]  /*0b40*/  HADD2.F32 R20, -RZ, R30.H1_H1 ;  /* 0x3000001eff147230 */ /* 0x000fe20000004100 */
        /* <DEDUP_REMOVED lines=19> */
.L_x_676:
        /* <DEDUP_REMOVED lines=26> */
.L_x_677:
[----:B------:R-:W-:Y:S01]  /*0e20*/  FFMA.FTZ R26, R14, R24, R23 ;  /* 0x000000180e1a7223 */ /* 0x000fe20000010017 */
[----:B------:R-:W-:Y:S01]  /*0e30*/  FADD.FTZ R25, R24, R25 ;  /* 0x0000001918197221 */ /* 0x000fe20000010000 */
[----:B------:R-:W-:Y:S01]  /*0e40*/  FMUL.FTZ R16, R19, R10 ;  /* 0x0000000a13107220 */ /* 0x000fe20000410000 */
[----:B------:R-:W-:Y:S01]  /*0e50*/  ISETP.GT.AND P0, PT, R4, 0x1e, PT ;  /* 0x0000001e0400780c */ /* 0x000fe20003f04270 */
[----:B------:R-:W0:Y:S01]  /*0e60*/  S2UR UR16, SR_CgaCtaId ;  /* 0x00000000001079c3 */ /* 0x000e220000008800 */
[----:B------:R-:W-:Y:S01]  /*0e70*/  UMOV UR7, 0x400 ;  /* 0x0000040000077882 */ /* 0x000fe20000000000 */
[----:B------:R-:W-:Y:S01]  /*0e80*/  FFMA.FTZ R23, R21, R16, R26 ;  /* 0x0000001015177223 */ /* 0x000fe2000001001a */
[----:B------:R-:W-:Y:S01]  /*0e90*/  FADD.FTZ R25, R25, R16 ;  /* 0x0000001019197221 */ /* 0x000fe20000010000 */
[----:B------:R-:W-:Y:S01]  /*0ea0*/  FMUL.FTZ R16, R20, R11 ;  /* 0x0000000b14107220 */ /* 0x000fe20000410000 */
[----:B------:R-:W-:Y:S01]  /*0eb0*/  FFMA.FTZ R26, R15, R17, RZ ;  /* 0x000000110f1a7223 */ /* 0x000fe200000100ff */
[----:B------:R-:W-:Y:S01]  /*0ec0*/  UIADD3 UR4, UR7, 0xa0, URZ ;  /* 0x000000a007047890 */ /* 0x000fe2000fffe03f */
[C---:B------:R-:W-:Y:S01]  /*0ed0*/  ISETP.NE.AND P3, PT, R39.reuse, RZ, PT ;  /* 0x000000ff2700720c */ /* 0x040fe20003f65270 */
[----:B------:R-:W-:Y:S01]  /*0ee0*/  FFMA.FTZ R23, R22, R16, R23 ;  /* 0x0000001016177223 */ /* 0x000fe20000010017 */
[----:B------:R-:W-:Y:S01]  /*0ef0*/  FADD.FTZ R25, R16, R25 ;  /* 0x0000001910197221 */ /* 0x000fe20000010000 */
[----:B------:R-:W-:Y:S01]  /*0f00*/  FADD.FTZ R15, RZ, R18 ;  /* 0x00000012ff0f7221 */ /* 0x000fe20000010000 */
[----:B------:R-:W-:Y:S01]  /*0f10*/  BSSY B0, `(.L_x_678) ;  /* 0x0000050000007945 */ /* 0x000fe20003800000 */
[----:B------:R-:W-:Y:S01]  /*0f20*/  ISETP.GT.U32.AND P4, PT, R39, 0xf, PT ;  /* 0x0000000f2700780c */ /* 0x000fe20003f84070 */
[----:B------:R-:W1:Y:S04]  /*0f30*/  SHFL.DOWN PT, R16, R23, 0x1, 0x1f ;  /* 0x08201f0017107f89 */ /* 0x000e6800000e0000 */
[----:B------:R-:W2:Y:S01]  /*0f40*/  SHFL.DOWN PT, R24, R25, 0x1, 0x1f ;  /* 0x08201f0019187f89 */ /* 0x000ea200000e0000 */
        /* <DEDUP_REMOVED lines=31> */
[----:B------:R-:W-:-:S02]  /*1140*/  MOV R14, R23 ;  /* 0x00000017000e7202 */ /* 0x000fc40000000f00 */
[----:B------:R-:W-:Y:S02]  /*1150*/  MOV R15, R25 ;  /* 0x00000019000f7202 */ /* 0x000fe40000000f00 */
[----:B------:R0:W-:Y:S05]  /*1160*/  STS.128 [R40], R16 ;  /* 0x0000001028007388 */ /* 0x0001ea0000000c00 */
[----:B------:R0:W-:Y:S01]  /*1170*/  @!P0 STS.64 [R7+0x10], R14 ;  /* 0x0000100e07008388 */ /* 0x0001e20000000a00 */
[----:B------:R-:W-:Y:S06]  /*1180*/  BAR.SYNC.DEFER_BLOCKING 0x0 ;  /* 0x0000000000007b1d */ /* 0x000fec0000010000 */
[----:B------:R-:W-:Y:S05]  /*1190*/  @P3 BRA `(.L_x_679) ;  /* 0x00000000009c3947 */ /* 0x000fea0003800000 */
[----:B------:R-:W-:-:S09]  /*11a0*/  ULEA UR4, UR16, UR7, 0x18 ;  /* 0x0000000710047291 */ /* 0x000fd2000f8ec03f */
[----:B------:R-:W1:Y:S04]  /*11b0*/  LDS.64 R24, [UR4+0x18] ;  /* 0x00001804ff187984 */ /* 0x000e680008000a00 */
[----:B------:R-:W2:Y:S01]  /*11c0*/  LDS.128 R20, [UR4+0x20] ;  /* 0x00002004ff147984 */ /* 0x000ea20008000c00 */
[----:B-1----:R-:W-:Y:S01]  /*11d0*/  FADD.FTZ R27, R14, R24 ;  /* 0x000000180e1b7221 */ /* 0x002fe20000010000 */
[----:B0-----:R-:W-:-:S03]  /*11e0*/  FADD.FTZ R14, R15, R25 ;  /* 0x000000190f0e7221 */ /* 0x001fc60000010000 */
[----:B--2---:R-:W-:Y:S01]  /*11f0*/  FADD.FTZ R15, R27, R20 ;  /* 0x000000141b0f7221 */ /* 0x004fe20000010000 */
[----:B------:R-:W-:Y:S01]  /*1200*/  FADD.FTZ R14, R14, R21 ;  /* 0x000000150e0e7221 */ /* 0x000fe20000010000 */
[----:B------:R-:W0:Y:S02]  /*1210*/  LDS.128 R24, [UR4+0x30] ;  /* 0x00003004ff187984 */ /* 0x000e240008000c00 */
[----:B------:R-:W-:Y:S01]  /*1220*/  FADD.FTZ R15, R15, R22 ;  /* 0x000000160f0f7221 */ /* 0x000fe20000010000 */
[----:B------:R-:W-:Y:S02]  /*1230*/  FADD.FTZ R14, R14, R23 ;  /* 0x000000170e0e7221 */ /* 0x000fe40000010000 */
[----:B------:R-:W1:Y:S01]  /*1240*/  LDS.128 R20, [UR4+0x40] ;  /* 0x00004004ff147984 */ /* 0x000e620008000c00 */
[----:B0-----:R-:W-:Y:S01]  /*1250*/  FADD.FTZ R15, R15, R24 ;  /* 0x000000180f0f7221 */ /* 0x001fe20000010000 */
[----:B------:R-:W-:-:S03]  /*1260*/  FADD.FTZ R14, R14, R25 ;  /* 0x000000190e0e7221 */ /* 0x000fc60000010000 */
[----:B------:R-:W-:Y:S01]  /*1270*/  FADD.FTZ R15, R15, R26 ;  /* 0x0000001a0f0f7221 */ /* 0x000fe20000010000 */
[----:B------:R-:W-:Y:S02]  /*1280*/  FADD.FTZ R14, R14, R27 ;  /* 0x0000001b0e0e7221 */ /* 0x000fe40000010000 */
[----:B------:R-:W0:Y:S01]  /*1290*/  LDS.128 R24, [UR4+0x50] ;  /* 0x00005004ff187984 */ /* 0x000e220008000c00 */
[----:B-1----:R-:W-:Y:S01]  /*12a0*/  FADD.FTZ R15, R15, R20 ;  /* 0x000000140f0f7221 */ /* 0x002fe20000010000 */
[----:B------:R-:W-:-:S03]  /*12b0*/  FADD.FTZ R14, R14, R21 ;  /* 0x000000150e0e7221 */ /* 0x000fc60000010000 */
        /* <DEDUP_REMOVED lines=21> */
.L_x_679:
[----:B------:R-:W-:Y:S05]  /*1410*/  BSYNC B0 ;  /* 0x0000000000007941 */ /* 0x000fea0003800000 */
.L_x_678:
[----:B------:R-:W-:Y:S06]  /*1420*/  BAR.SYNC.DEFER_BLOCKING 0x0 ;  /* 0x0000000000007b1d */ /* 0x000fec0000010000 */
[----:B------:R-:W-:Y:S04]  /*1430*/  BSSY B0, `(.L_x_680) ;  /* 0x000009d000007945 */ /* 0x000fe80003800000 */
[----:B------:R-:W-:Y:S05]  /*1440*/  @P4 BRA `(.L_x_681) ;  /* 0x00000008006c4947 */ /* 0x000fea0003800000 */
[----:B------:R-:W1:Y:S04]  /*1450*/  LDS.128 R20, [R40+0x100] ;  /* 0x0001000028147984 */ /* 0x000e680000000c00 */
[----:B------:R-:W2:Y:S01]  /*1460*/  LDS.128 R24, [R40+0x200] ;  /* 0x0002000028187984 */ /* 0x000ea20000000c00 */
        /* <DEDUP_REMOVED lines=8> */
[----:B------:R-:W-:-:S02]  /*14f0*/  FADD.FTZ R26, R22, R27 ;  /* 0x0000001b161a7221 */ /* 0x000fc40000010000 */
[----:B------:R-:W1:Y:S01]  /*1500*/  LDS.128 R20, [R40+0x400] ;  /* 0x0004000028147984 */ /* 0x000e620000000c00 */
        /* <DEDUP_REMOVED lines=139> */
[----:B0-----:R-:W-:Y:S01]  /*1dc0*/  FADD.FTZ R16, R41, R16 ;  /* 0x0000001029107221 */ /* 0x001fe20000010000 */
[----:B------:R-:W-:Y:S01]  /*1dd0*/  FADD.FTZ R17, R24, R17 ;  /* 0x0000001118117221 */ /* 0x000fe20000010000 */
[----:B------:R-:W-:Y:S01]  /*1de0*/  FADD.FTZ R18, R25, R18 ;  /* 0x0000001219127221 */ /* 0x000fe20000010000 */
[----:B------:R-:W-:-:S07]  /*1df0*/  FADD.FTZ R19, R26, R19 ;  /* 0x000000131a137221 */ /* 0x000fce0000010000 */
.L_x_681:
[----:B------:R-:W-:Y:S05]  /*1e00*/  BSYNC B0 ;  /* 0x0000000000007941 */ /* 0x000fea0003800000 */
.L_x_680:
[----:B------:R-:W1:Y:S01]  /*1e10*/  LDC.64 R22, c[0x0][0x268] ;  /* 0x00009a00ff167b82 */ /* 0x000e620000000a00 */
[----:B------:R-:W-:Y:S01]  /*1e20*/  LEA R21, R8, R39, 0x4 ;  /* 0x0000002708157211 */ /* 0x000fe200078e20ff */
[----:B------:R-:W-:Y:S01]  /*1e30*/  BSSY B0, `(.L_x_682) ;  /* 0x0000011000007945 */ /* 0x000fe20003800000 */
[----:B------:R-:W-:-:S03]  /*1e40*/  ISETP.GE.U32.AND P0, PT, R2, 0x2, PT ;  /* 0x000000020200780c */ /* 0x000fc60003f06070 */
[----:B-1----:R-:W-:Y:S01]  /*1e50*/  IMAD.WIDE R22, R21, 0x4, R22 ;  /* 0x0000000415167825 */ /* 0x002fe200078e0216 */
[----:B------:R-:W-:Y:S09]  /*1e60*/  @P4 BRA `(.L_x_683) ;  /* 0x0000000000344947 */ /* 0x000ff20003800000 */
[----:B------:R-:W1:Y:S01]  /*1e70*/  LDC.64 R24, c[0x0][0x288] ;  /* 0x0000a200ff187b82 */ /* 0x000e620000000a00 */
[----:B------:R-:W-:Y:S01]  /*1e80*/  MOV R27, UR10 ;  /* 0x0000000a001b7c02 */ /* 0x000fe20008000f00 */
[----:B------:R2:W-:Y:S01]  /*1e90*/  REDG.E.ADD.F32.FTZ.RN.STRONG.GPU desc[UR12][R22.64], R16 ;  /* 0x00000010160079a6 */ /* 0x0005e2000c10f38c */
[----:B------:R-:W-:Y:S02]  /*1ea0*/  MOV R41, UR9 ;  /* 0x0000000900297c02 */ /* 0x000fe40008000f00 */
[-C--:B------:R-:W-:Y:S02]  /*1eb0*/  LEA R26, P4, R27, R22.reuse, 0x2 ;  /* 0x000000161b1a7211 */ /* 0x080fe400078810ff */
[----:B0-----:R-:W-:Y:S02]  /*1ec0*/  LEA R40, P6, R41, R22, 0x2 ;  /* 0x0000001629287211 */ /* 0x001fe400078c10ff */
[C---:B------:R-:W-:Y:S02]  /*1ed0*/  IADD3.X R27, R23.reuse, UR8, RZ, P4, !PT ;  /* 0x00000008171b7c10 */ /* 0x040fe4000a7fe4ff */
[----:B------:R-:W-:-:S03]  /*1ee0*/  IADD3.X R41, R23, UR5, RZ, P6, !PT ;  /* 0x0000000517297c10 */ /* 0x000fc6000b7fe4ff */
[----:B------:R2:W-:Y:S01]  /*1ef0*/  REDG.E.ADD.F32.FTZ.RN.STRONG.GPU desc[UR12][R26.64], R17 ;  /* 0x000000111a0079a6 */ /* 0x0005e2000c10f38c */
[----:B-1----:R-:W-:-:S04]  /*1f00*/  LEA R20, P5, R24, R22, 0x2 ;  /* 0x0000001618147211 */ /* 0x002fc800078a10ff */
[----:B------:R-:W-:-:S05]  /*1f10*/  LEA.HI.X R21, R24, R23, R25, 0x2, P5 ;  /* 0x0000001718157211 */ /* 0x000fca00028f1419 */
[----:B------:R2:W-:Y:S04]  /*1f20*/  REDG.E.ADD.F32.FTZ.RN.STRONG.GPU desc[UR12][R20.64], R18 ;  /* 0x00000012140079a6 */ /* 0x0005e8000c10f38c */
[----:B------:R2:W-:Y:S02]  /*1f30*/  REDG.E.ADD.F32.FTZ.RN.STRONG.GPU desc[UR12][R40.64], R19 ;  /* 0x00000013280079a6 */ /* 0x0005e4000c10f38c */
.L_x_683:
[----:B------:R-:W-:Y:S05]  /*1f40*/  BSYNC B0 ;  /* 0x0000000000007941 */ /* 0x000fea0003800000 */
.L_x_682:
[----:B------:R-:W-:Y:S05]  /*1f50*/  @!P0 BRA `(.L_x_684) ;  /* 0x00000010007c8947 */ /* 0x000fea0003800000 */
[----:B0-2---:R-:W0:Y:S01]  /*1f60*/  LDC.64 R16, c[0x0][0x258] ;  /* 0x00009600ff107b82 */ /* 0x005e220000000a00 */
        /* <DEDUP_REMOVED lines=28> */
.L_x_686:
[----:B------:R-:W2:Y:S04]  /*2130*/  LDG.E.STRONG.GPU R8, desc[UR12][R16.64] ;  /* 0x0000000c10087981 */ /* 0x000ea8000c1ef900 */
[----:B--2---:R-:W-:Y:S01]  /*2140*/  CCTL.IVALL ;  /* 0x00000000ff00798f */ /* 0x004fe20002000000 */
[----:B------:R-:W-:Y:S05]  /*2150*/  YIELD ;  /* 0x0000000000007946 */ /* 0x000fea0003800000 */
[----:B------:R-:W-:-:S13]  /*2160*/  ISETP.NE.AND P0, PT, R8, R23, PT ;  /* 0x000000170800720c */ /* 0x000fda0003f05270 */
[----:B------:R-:W-:Y:S05]  /*2170*/  @P0 BRA `(.L_x_686) ;  /* 0xfffffffc00ec0947 */ /* 0x000fea000383ffff */
.L_x_685:
[----:B------:R-:W-:Y:S01]  /*2180*/  ISETP.NE.AND P0, PT, R2, RZ, PT ;  /* 0x000000ff0200720c */ /* 0x000fe20003f05270 */
[----:B------:R-:W-:Y:S05]  /*2190*/  WARPSYNC.ALL ;  /* 0x0000000000007948 */ /* 0x000fea0003800000 */
[----:B------:R-:W-:Y:S07]  /*21a0*/  BAR.SYNC.DEFER_BLOCKING 0x0 ;  /* 0x0000000000007b1d */ /* 0x000fee0000010000 */
[----:B------:R-:W-:Y:S05]  /*21b0*/  @!P0 BRA `(.L_x_684) ;  /* 0x0000000c00e48947 */ /* 0x000fea0003800000 */
[----:B------:R-:W-:-:S04]  /*21c0*/  IADD3 R8, R2, -0x1, RZ ;  /* 0xffffffff02087810 */ /* 0x000fc80007ffe0ff */
[----:B------:R-:W-:Y:S02]  /*21d0*/  ISETP.GE.U32.AND P0, PT, R8, 0x3, PT ;  /* 0x000000030800780c */ /* 0x000fe40003f06070 */
[----:B------:R-:W-:-:S11]  /*21e0*/  MOV R8, RZ ;  /* 0x000000ff00087202 */ /* 0x000fd60000000f00 */
        /* <DEDUP_REMOVED lines=9> */
.L_x_690:
[----:B------:R-:W-:-:S13]  /*2280*/  ISETP.EQ.OR P6, PT, R8, UR14, P3 ;  /* 0x0000000e08007c0c */ /* 0x000fda0009fc2670 */
[----:B-1----:R-:W-:-:S04]  /*2290*/  @!P6 IMAD R19, R28, R8, R29 ;  /* 0x000000081c13e224 */ /* 0x002fc800078e021d */
[----:B------:R-:W-:-:S05]  /*22a0*/  @!P6 IMAD.WIDE.U32 R18, R19, 0x8, R26 ;  /* 0x000000081312e825 */ /* 0x000fca00078e001a */
[----:B------:R0:W2:Y:S01]  /*22b0*/  @!P6 LDG.E.64 R16, desc[UR12][R18.64] ;  /* 0x0000000c1210e981 */ /* 0x0000a2000c1e1b00 */
[C---:B------:R-:W-:Y:S02]  /*22c0*/  IADD3 R20, R8.reuse, 0x1, RZ ;  /* 0x0000000108147810 */ /* 0x040fe40007ffe0ff */
[----:B------:R-:W-:Y:S02]  /*22d0*/  IADD3 R21, R8, 0x2, RZ ;  /* 0x0000000208157810 */ /* 0x000fe40007ffe0ff */
[----:B------:R-:W-:Y:S02]  /*22e0*/  ISETP.EQ.OR P4, PT, R20, UR14, P3 ;  /* 0x0000000e14007c0c */ /* 0x000fe40009f82670 */
[----:B------:R-:W-:Y:S02]  /*22f0*/  ISETP.EQ.OR P5, PT, R21, UR14, P3 ;  /* 0x0000000e15007c0c */ /* 0x000fe40009fa2670 */
[----:B------:R-:W-:-:S11]  /*2300*/  IADD3 R22, R8, 0x3, RZ ;  /* 0x0000000308167810 */ /* 0x000fd60007ffe0ff */
[----:B0-----:R-:W-:-:S04]  /*2310*/  @!P5 IMAD R19, R28, R21, R29 ;  /* 0x000000151c13d224 */ /* 0x001fc800078e021d */
[----:B------:R-:W-:-:S06]  /*2320*/  @!P5 IMAD.WIDE.U32 R18, R19, 0x8, R26 ;  /* 0x000000081312d825 */ /* 0x000fcc00078e001a */
[----:B------:R-:W3:Y:S01]  /*2330*/  @!P5 LDG.E.64 R18, desc[UR12][R18.64] ;  /* 0x0000000c1212d981 */ /* 0x000ee2000c1e1b00 */
[----:B--2---:R-:W-:Y:S01]  /*2340*/  @!P6 FADD.FTZ R15, R15, R17 ;  /* 0x000000110f0fe221 */ /* 0x004fe20000010000 */
[----:B------:R-:W-:Y:S02]  /*2350*/  @!P4 IMAD R17, R28, R20, R29 ;  /* 0x000000141c11c224 */ /* 0x000fe400078e021d */
[----:B------:R-:W-:Y:S01]  /*2360*/  @!P6 FADD.FTZ R14, R14, R16 ;  /* 0x000000100e0ee221 */ /* 0x000fe20000010000 */
[----:B------:R-:W-:Y:S01]  /*2370*/  ISETP.EQ.OR P6, PT, R22, UR14, P3 ;  /* 0x0000000e16007c0c */ /* 0x000fe20009fc2670 */
[----:B------:R-:W-:-:S06]  /*2380*/  @!P4 IMAD.WIDE.U32 R16, R17, 0x8, R26 ;  /* 0x000000081110c825 */ /* 0x000fcc00078e001a */
[----:B------:R-:W2:Y:S06]  /*2390*/  @!P4 LDG.E.64 R16, desc[UR12][R16.64] ;  /* 0x0000000c1010c981 */ /* 0x000eac000c1e1b00 */
        /* <DEDUP_REMOVED lines=97> */
.L_x_689:
[----:B------:R-:W-:-:S13]  /*29b0*/  ISETP.GT.AND P4, PT, R24, 0x4, PT ;  /* 0x000000041800780c */ /* 0x000fda0003f84270 */
[----:B------:R-:W-:Y:S05]  /*29c0*/  @!P4 BRA `(.L_x_691) ;  /* 0x0000000000ecc947 */ /* 0x000fea0003800000 */
[C---:B-1----:R-:W-:Y:S02]  /*29d0*/  IADD3 R19, R8.reuse, 0x1, RZ ;  /* 0x0000000108137810 */ /* 0x042fe40007ffe0ff */
        /* <DEDUP_REMOVED lines=19> */
[----:B------:R-:W-:Y:S01]  /*2b10*/  IADD3 R25, R8, 0x3, RZ ;  /* 0x0000000308197810 */ /* 0x000fe20007ffe0ff */
[----:B--2---:R-:W-:Y:S01]  /*2b20*/  @!P0 FADD.FTZ R14, R14, R16 ;  /* 0x000000100e0e8221 */ /* 0x004fe20000010000 */
[----:B------:R-:W-:Y:S01]  /*2b30*/  @!P0 FADD.FTZ R15, R15, R17 ;  /* 0x000000110f0f8221 */ /* 0x000fe20000010000 */
[C---:B------:R-:W-:Y:S02]  /*2b40*/  IADD3 R16, R8.reuse, 0x1, RZ ;  /* 0x0000000108107810 */ /* 0x040fe40007ffe0ff */
[----:B------:R-:W-:Y:S01]  /*2b50*/  ISETP.EQ.OR P0, PT, R8, UR14, P3 ;  /* 0x0000000e08007c0c */ /* 0x000fe20009f02670 */
[----:B---3--:R-:W-:Y:S01]  /*2b60*/  @!P5 FADD.FTZ R14, R14, R18 ;  /* 0x000000120e0ed221 */ /* 0x008fe20000010000 */
[----:B------:R-:W-:Y:S01]  /*2b70*/  @!P5 FADD.FTZ R15, R15, R19 ;  /* 0x000000130f0fd221 */ /* 0x000fe20000010000 */
[----:B------:R-:W-:Y:S02]  /*2b80*/  IADD3 R18, R8, 0x2, RZ ;  /* 0x0000000208127810 */ /* 0x000fe40007ffe0ff */
[----:B------:R-:W-:Y:S01]  /*2b90*/  ISETP.EQ.OR P5, PT, R16, UR14, P3 ;  /* 0x0000000e10007c0c */ /* 0x000fe20009fa2670 */
[----:B----4-:R-:W-:Y:S01]  /*2ba0*/  @!P6 FADD.FTZ R14, R14, R20 ;  /* 0x000000140e0ee221 */ /* 0x010fe20000010000 */
[----:B------:R-:W-:Y:S01]  /*2bb0*/  @!P6 FADD.FTZ R15, R15, R21 ;  /* 0x000000150f0fe221 */ /* 0x000fe20000010000 */
[----:B------:R-:W-:-:S02]  /*2bc0*/  ISETP.EQ.OR P6, PT, R18, UR14, P3 ;  /* 0x0000000e12007c0c */ /* 0x000fc40009fc2670 */
[----:B-----5:R-:W-:Y:S01]  /*2bd0*/  @!P4 FADD.FTZ R14, R14, R22 ;  /* 0x000000160e0ec221 */ /* 0x020fe20000010000 */
[----:B------:R-:W-:Y:S01]  /*2be0*/  @!P4 FADD.FTZ R15, R15, R23 ;  /* 0x000000170f0fc221 */ /* 0x000fe20000010000 */
[----:B------:R-:W-:Y:S01]  /*2bf0*/  ISETP.EQ.OR P4, PT, R25, UR14, P3 ;  /* 0x0000000e19007c0c */ /* 0x000fe20009f82670 */
[----:B------:R-:W-:-:S05]  /*2c00*/  @!P0 IMAD R17, R28, R8, R29 ;  /* 0x000000081c118224 */ /* 0x000fca00078e021d */
[----:B------:R-:W-:Y:S02]  /*2c10*/  @!P5 IMAD R19, R28, R16, R29 ;  /* 0x000000101c13d224 */ /* 0x000fe400078e021d */
[----:B------:R-:W-:-:S04]  /*2c20*/  @!P0 IMAD.WIDE.U32 R16, R17, 0x8, R26 ;  /* 0x0000000811108825 */ /* 0x000fc800078e001a */
[C---:B------:R-:W-:Y:S02]  /*2c30*/  @!P6 IMAD R21, R28.reuse, R18, R29 ;  /* 0x000000121c15e224 */ /* 0x040fe400078e021d */
[--C-:B------:R-:W-:Y:S01]  /*2c40*/  @!P5 IMAD.WIDE.U32 R18, R19, 0x8, R26.reuse ;  /* 0x000000081312d825 */ /* 0x100fe200078e001a */
[----:B------:R-:W2:Y:S03]  /*2c50*/  @!P0 LDG.E.64 R16, desc[UR12][R16.64] ;  /* 0x0000000c10108981 */ /* 0x000ea6000c1e1b00 */
[----:B------:R-:W-:Y:S02]  /*2c60*/  @!P6 IMAD.WIDE.U32 R20, R21, 0x8, R26 ;  /* 0x000000081514e825 */ /* 0x000fe400078e001a */
[----:B------:R-:W3:Y:S02]  /*2c70*/  @!P5 LDG.E.64 R18, desc[UR12][R18.64] ;  /* 0x0000000c1212d981 */ /* 0x000ee4000c1e1b00 */
[----:B------:R-:W-:-:S02]  /*2c80*/  @!P4 IMAD R23, R28, R25, R29 ;  /* 0x000000191c17c224 */ /* 0x000fc400078e021d */
[----:B------:R-:W4:Y:S02]  /*2c90*/  @!P6 LDG.E.64 R20, desc[UR12][R20.64] ;  /* 0x0000000c1414e981 */ /* 0x000f24000c1e1b00 */
[----:B------:R-:W-:-:S06]  /*2ca0*/  @!P4 IMAD.WIDE.U32 R22, R23, 0x8, R26 ;  /* 0x000000081716c825 */ /* 0x000fcc00078e001a */
[----:B------:R-:W5:Y:S01]  /*2cb0*/  @!P4 LDG.E.64 R22, desc[UR12][R22.64] ;  /* 0x0000000c1616c981 */ /* 0x000f62000c1e1b00 */
[----:B------:R-:W-:Y:S02]  /*2cc0*/  IADD3 R24, R24, -0x4, RZ ;  /* 0xfffffffc18187810 */ /* 0x000fe40007ffe0ff */
        /* <DEDUP_REMOVED lines=11> */
.L_x_691:
[----:B------:R-:W-:-:S13]  /*2d80*/  ISETP.NE.OR P0, PT, R24, RZ, P0 ;  /* 0x000000ff1800720c */ /* 0x000fda0000705670 */
[----:B------:R-:W-:Y:S05]  /*2d90*/  @!P0 BRA `(.L_x_687) ;  /* 0x00000000007c8947 */ /* 0x000fea0003800000 */
.L_x_688:
[C---:B------:R-:W-:Y:S02]  /*2da0*/  ISETP.EQ.OR P5, PT, R8.reuse, UR14, P3 ;  /* 0x0000000e08007c0c */ /* 0x040fe40009fa2670 */
[C---:B-1----:R-:W-:Y:S02]  /*2db0*/  IADD3 R19, R8.reuse, 0x1, RZ ;  /* 0x0000000108137810 */ /* 0x042fe40007ffe0ff */
[C---:B------:R-:W-:Y:S02]  /*2dc0*/  IADD3 R21, R8.reuse, 0x2, RZ ;  /* 0x0000000208157810 */ /* 0x040fe40007ffe0ff */
[----:B------:R-:W-:Y:S02]  /*2dd0*/  ISETP.EQ.OR P6, PT, R19, UR14, P3 ;  /* 0x0000000e13007c0c */ /* 0x000fe40009fc2670 */
[----:B------:R-:W-:Y:S02]  /*2de0*/  ISETP.EQ.OR P4, PT, R21, UR14, P3 ;  /* 0x0000000e15007c0c */ /* 0x000fe40009f82670 */
[----:B------:R-:W-:-:S03]  /*2df0*/  IADD3 R23, R8, 0x3, RZ ;  /* 0x0000000308177810 */ /* 0x000fc60007ffe0ff */
[----:B------:R-:W-:Y:S01]  /*2e00*/  @!P5 IMAD R17, R28, R8, R29 ;  /* 0x000000081c11d224 */ /* 0x000fe200078e021d */
[----:B------:R-:W-:-:S03]  /*2e10*/  ISETP.EQ.OR P0, PT, R23, UR14, P3 ;  /* 0x0000000e17007c0c */ /* 0x000fc60009f02670 */
[----:B------:R-:W-:-:S04]  /*2e20*/  @!P5 IMAD.WIDE.U32 R16, R17, 0x8, R26 ;  /* 0x000000081110d825 */ /* 0x000fc800078e001a */
[C-C-:B------:R-:W-:Y:S02]  /*2e30*/  @!P6 IMAD R19, R28.reuse, R19, R29.reuse ;  /* 0x000000131c13e224 */ /* 0x140fe400078e021d */
[----:B------:R-:W2:Y:S01]  /*2e40*/  @!P5 LDG.E.64 R16, desc[UR12][R16.64] ;  /* 0x0000000c1010d981 */ /* 0x000ea2000c1e1b00 */
[----:B------:R-:W-:Y:S02]  /*2e50*/  @!P4 IMAD R21, R28, R21, R29 ;  /* 0x000000151c15c224 */ /* 0x000fe400078e021d */
[----:B------:R-:W-:-:S04]  /*2e60*/  @!P6 IMAD.WIDE.U32 R18, R19, 0x8, R26 ;  /* 0x000000081312e825 */ /* 0x000fc800078e001a */
[----:B------:R-:W-:Y:S02]  /*2e70*/  @!P4 IMAD.WIDE.U32 R20, R21, 0x8, R26 ;  /* 0x000000081514c825 */ /* 0x000fe400078e001a */
[----:B------:R-:W3:Y:S02]  /*2e80*/  @!P6 LDG.E.64 R18, desc[UR12][R18.64] ;  /* 0x0000000c1212e981 */ /* 0x000ee4000c1e1b00 */
[----:B------:R-:W-:Y:S02]  /*2e90*/  @!P0 IMAD R23, R28, R23, R29 ;  /* 0x000000171c178224 */ /* 0x000fe400078e021d */
[----:B------:R-:W4:Y:S02]  /*2ea0*/  @!P4 LDG.E.64 R20, desc[UR12][R20.64] ;  /* 0x0000000c1414c981 */ /* 0x000f24000c1e1b00 */
[----:B------:R-:W-:-:S06]  /*2eb0*/  @!P0 IMAD.WIDE.U32 R22, R23, 0x8, R26 ;  /* 0x0000000817168825 */ /* 0x000fcc00078e001a */
[----:B------:R-:W5:Y:S01]  /*2ec0*/  @!P0 LDG.E.64 R22, desc[UR12][R22.64] ;  /* 0x0000000c16168981 */ /* 0x000f62000c1e1b00 */
        /* <DEDUP_REMOVED lines=12> */
.L_x_687:
[----:B------:R-:W-:-:S13]  /*2f90*/  ISETP.NE.AND P0, PT, R37, RZ, PT ;  /* 0x000000ff2500720c */ /* 0x000fda0003f05270 */
[----:B------:R-:W-:Y:S05]  /*2fa0*/  @!P0 BRA `(.L_x_684) ;  /* 0x0000000000688947 */ /* 0x000fea0003800000 */
[----:B------:R-:W-:Y:S01]  /*2fb0*/  ISETP.EQ.OR P0, PT, R8, UR14, P3 ;  /* 0x0000000e08007c0c */ /* 0x000fe20009f02670 */
[----:B------:R-:W-:Y:S01]  /*2fc0*/  BSSY B0, `(.L_x_692) ;  /* 0x0000008000007945 */ /* 0x000fe20003800000 */
[----:B------:R-:W-:-:S11]  /*2fd0*/  ISETP.NE.AND P4, PT, R37, 0x1, PT ;  /* 0x000000012500780c */ /* 0x000fd60003f85270 */
[----:B------:R-:W-:Y:S05]  /*2fe0*/  @P0 BRA `(.L_x_693) ;  /* 0x0000000000140947 */ /* 0x000fea0003800000 */
[----:B-1----:R-:W-:-:S04]  /*2ff0*/  IMAD R17, R28, R8, R29 ;  /* 0x000000081c117224 */ /* 0x002fc800078e021d */
[----:B------:R-:W-:-:S06]  /*3000*/  IMAD.WIDE.U32 R16, R17, 0x8, R26 ;  /* 0x0000000811107825 */ /* 0x000fcc00078e001a */
[----:B------:R-:W2:Y:S02]  /*3010*/  LDG.E.64 R16, desc[UR12][R16.64] ;  /* 0x0000000c10107981 */ /* 0x000ea4000c1e1b00 */
[----:B--2---:R-:W-:Y:S01]  /*3020*/  FADD.FTZ R14, R14, R16 ;  /* 0x000000100e0e7221 */ /* 0x004fe20000010000 */
[----:B------:R-:W-:-:S07]  /*3030*/  FADD.FTZ R15, R15, R17 ;  /* 0x000000110f0f7221 */ /* 0x000fce0000010000 */
.L_x_693:
[----:B------:R-:W-:Y:S05]  /*3040*/  BSYNC B0 ;  /* 0x0000000000007941 */ /* 0x000fea0003800000 */
.L_x_692:
[----:B------:R-:W-:Y:S05]  /*3050*/  @!P4 BRA `(.L_x_684) ;  /* 0x00000000003cc947 */ /* 0x000fea0003800000 */
[C---:B-1----:R-:W-:Y:S02]  /*3060*/  IADD3 R19, R8.reuse, 0x2, RZ ;  /* 0x0000000208137810 */ /* 0x042fe40007ffe0ff */
        /* <DEDUP_REMOVED lines=14> */
.L_x_684:
[----:B------:R-:W3:Y:S01]  /*3150*/  S2UR UR7, SR_CgaCtaId ;  /* 0x00000000000779c3 */ /* 0x000ee20000008800 */
[----:B------:R-:W-:Y:S01]  /*3160*/  UMOV UR4, 0x400 ;  /* 0x0000040000047882 */ /* 0x000fe20000000000 */
[--C-:B-12---:R-:W-:Y:S02]  /*3170*/  HADD2.F32 R21, -RZ, R32.reuse.H0_H0 ;  /* 0x20000020ff157230 */ /* 0x106fe40000004100 */
[----:B------:R-:W-:Y:S02]  /*3180*/  HADD2.F32 R32, -RZ, R32.H1_H1 ;  /* 0x30000020ff207230 */ /* 0x000fe40000004100 */
[----:B------:R-:W-:Y:S02]  /*3190*/  HADD2.F32 R20, -RZ, R33.H0_H0 ;  /* 0x20000021ff147230 */ /* 0x000fe40000004100 */
[----:B------:R-:W1:Y:S01]  /*31a0*/  LDC R8, c[0x0][0x2ac] ;  /* 0x0000ab00ff087b82 */ /* 0x000e620000000800 */
[----:B------:R-:W-:Y:S01]  /*31b0*/  FADD.FTZ R32, R32, -UR18 ;  /* 0x8000001220207e21 */ /* 0x000fe20008010000 */
[----:B0-----:R-:W-:-:S02]  /*31c0*/  HADD2.F32 R19, -RZ, R31.H0_H0 ;  /* 0x2000001fff137230 */ /* 0x001fc40000004100 */
[----:B------:R-:W-:Y:S02]  /*31d0*/  HADD2.F32 R18, -RZ, R31.H1_H1 ;  /* 0x3000001fff127230 */ /* 0x000fe40000004100 */
[----:B------:R-:W-:Y:S01]  /*31e0*/  FMUL.FTZ R32, R32, UR11 ;  /* 0x0000000b20207c20 */ /* 0x000fe20008410000 */
[----:B------:R-:W-:Y:S01]  /*31f0*/  HADD2.F32 R33, -RZ, R33.H1_H1 ;  /* 0x30000021ff217230 */ /* 0x000fe20000004100 */
[----:B---3--:R-:W-:-:S09]  /*3200*/  ULEA UR4, UR7, UR4, 0x18 ;  /* 0x0000000407047291 */ /* 0x008fd2000f8ec03f */
[----:B------:R0:W-:Y:S01]  /*3210*/  @!P3 STS.64 [UR4+0x98], R14 ;  /* 0x0000980eff00b988 */ /* 0x0001e20008000a04 */
[----:B------:R-:W-:Y:S01]  /*3220*/  BAR.SYNC.DEFER_BLOCKING 0x0 ;  /* 0x0000000000007b1d */ /* 0x000fe20000010000 */
[----:B0-----:R-:W-:Y:S01]  /*3230*/  FADD.FTZ R14, R21, -UR18 ;  /* 0x80000012150e7e21 */ /* 0x001fe20008010000 */
[----:B------:R-:W-:-:S03]  /*3240*/  SHF.R.U32.HI R21, RZ, 0x4, R39 ;  /* 0x00000004ff157819 */ /* 0x000fc60000011627 */
[----:B------:R-:W-:Y:S01]  /*3250*/  FMUL.FTZ R41, R14, UR11 ;  /* 0x0000000b0e297c20 */ /* 0x000fe20008410000 */
        /* <DEDUP_REMOVED lines=23> */
.L_x_694:
        /* <DEDUP_REMOVED lines=10> */
[----:B------:R-:W-:Y:S02]  /*3470*/  FMUL.FTZ R22, R22, UR11 ;  /* 0x0000000b16167c20 */ /* 0x000fe40008410000 */
[----:B------:R-:W-:-:S02]  /*3480*/  IMAD R25, R0, UR17, R23 ;  /* 0x0000001100197c24 */ /* 0x000fc4000f8e0217 */
[----:B------:R-:W-:Y:S01]  /*3490*/  FMUL.FTZ R23, R19, UR11 ;  /* 0x0000000b13177c20 */ /* 0x000fe20008410000 */
[----:B------:R-:W-:Y:S01]  /*34a0*/  IMAD.WIDE.U32 R14, R0, UR16, R14 ;  /* 0x00000010000e7c25 */ /* 0x000fe2000f8e000e */
[----:B------:R-:W-:Y:S02]  /*34b0*/  ULDC.64 UR16, c[0x0][0x210] ;  /* 0x0000840000107ab9 */ /* 0x000fe40000000a00 */
[----:B------:R-:W-:Y:S02]  /*34c0*/  LEA R18, P0, R14, UR16, 0x1 ;  /* 0x000000100e127c11 */ /* 0x000fe4000f8008ff */
[----:B------:R-:W-:Y:S02]  /*34d0*/  IADD3 R25, R15, R25, RZ ;  /* 0x000000190f197210 */ /* 0x000fe40007ffe0ff */
[----:B------:R-:W-:Y:S02]  /*34e0*/  F2FP.F16.F32.PACK_AB R15, R22, R23 ;  /* 0x00000017160f723e */ /* 0x000fe400000000ff */
[----:B------:R-:W-:-:S05]  /*34f0*/  LEA.HI.X R19, R14, UR17, R25, 0x1, P0 ;  /* 0x000000110e137c11 */ /* 0x000fca00080f0c19 */
[----:B------:R0:W-:Y:S02]  /*3500*/  STG.E desc[UR12][R18.64], R15 ;  /* 0x0000000f12007986 */ /* 0x0001e4000c10190c */
.L_x_696:
[----:B------:R-:W-:Y:S05]  /*3510*/  BSYNC B0 ;  /* 0x0000000000007941 */ /* 0x000fea0003800000 */
.L_x_695:
[----:B------:R-:W-:Y:S02]  /*3520*/  IMAD R8, R8, UR14, R21 ;  /* 0x0000000e08087c24 */ /* 0x000fe4000f8e0215 */
[----:B------:R-:W-:Y:S01]  /*3530*/  FADD.FTZ R20, R20, -UR18 ;  /* 0x8000001214147e21 */ /* 0x000fe20008010000 */
[----:B------:R-:W-:Y:S01]  /*3540*/  FADD.FTZ R33, R33, -UR18 ;  /* 0x8000001221217e21 */ /* 0x000fe20008010000 */
[--C-:B0-----:R-:W-:Y:S02]  /*3550*/  HADD2.F32 R15, -RZ, R30.reuse.H0_H0 ;  /* 0x2000001eff0f7230 */ /* 0x101fe40000004100 */
[----:B------:R-:W-:Y:S02]  /*3560*/  HADD2.F32 R30, -RZ, R30.H1_H1 ;  /* 0x3000001eff1e7230 */ /* 0x000fe40000004100 */
[----:B------:R-:W-:Y:S01]  /*3570*/  FMUL.FTZ R23, R20, UR11 ;  /* 0x0000000b14177c20 */ /* 0x000fe20008410000 */
[----:B------:R-:W-:Y:S01]  /*3580*/  IADD3 R24, R8, 0x20, RZ ;  /* 0x0000002008187810 */ /* 0x000fe20007ffe0ff */
        /* <DEDUP_REMOVED lines=20> */
.L_x_697:
[----:B------:R-:W-:Y:S01]  /*36d0*/  ULDC.64 UR16, c[0x0][0x290] ;  /* 0x0000a40000107ab9 */ /* 0x000fe20000000a00 */
[----:B------:R-:W-:Y:S01]  /*36e0*/  SHF.R.S32.HI R8, RZ, 0x1f, R24 ;  /* 0x0000001fff087819 */ /* 0x000fe20000011418 */
[----:B------:R-:W-:Y:S01]  /*36f0*/  BSSY B0, `(.L_x_698) ;  /* 0x0000016000007945 */ /* 0x000fe20003800000 */
[----:B------:R-:W-:-:S04]  /*3700*/  ISETP.GE.U32.AND P0, PT, R24, UR16, PT ;  /* 0x0000001018007c0c */ /* 0x000fc8000bf06070 */
[----:B------:R-:W-:-:S04]  /*3710*/  ISETP.GE.AND.EX P0, PT, R8, UR17, PT, P0 ;  /* 0x0000001108007c0c */ /* 0x000fc8000bf06300 */
[----:B------:R-:W-:-:S13]  /*3720*/  ISETP.LT.U32.AND P0, PT, R39, 0x200, !P0 ;  /* 0x000002002700780c */ /* 0x000fda0004701070 */
        /* <DEDUP_REMOVED lines=15> */
[----:B------:R-:W-:Y:S02]  /*3820*/  F2FP.F16.F32.PACK_AB R13, R13, R8 ;  /* 0x000000080d0d723e */ /* 0x000fe400000000ff */
[----:B------:R-:W-:-:S05]  /*3830*/  LEA.HI.X R11, R42, UR17, R11, 0x1, P0 ;  /* 0x000000112a0b7c11 */ /* 0x000fca00080f0c0b */
[----:B------:R0:W-:Y:S02]  /*3840*/  STG.E desc[UR12][R10.64], R13 ;  /* 0x0000000d0a007986 */ /* 0x0001e4000c10190c */
.L_x_699:
[----:B------:R-:W-:Y:S05]  /*3850*/  BSYNC B0 ;  /* 0x0000000000007941 */ /* 0x000fea0003800000 */
.L_x_698:
[----:B------:R-:W-:Y:S02]  /*3860*/  IADD3 R35, R28, R35, RZ ;  /* 0x000000231c237210 */ /* 0x000fe40007ffe0ff */
[----:B------:R-:W-:Y:S02]  /*3870*/  IADD3 R34, R34, 0x1, RZ ;  /* 0x0000000122227810 */ /* 0x000fe40007ffe0ff */
[----:B------:R-:W-:-:S13]  /*3880*/  ISETP.GE.AND P0, PT, R35, UR6, PT ;  /* 0x0000000623007c0c */ /* 0x000fda000bf06270 */
[----:B------:R-:W-:Y:S05]  /*3890*/  @!P0 BRA `(.L_x_700) ;  /* 0xffffffc800a88947 */ /* 0x000fea000383ffff */
.L_x_673:
        /* <DEDUP_REMOVED lines=23> */
.L_x_702:
[----:B------:R-:W-:Y:S05]  /*3a10*/  BSYNC B0 ;  /* 0x0000000000007941 */ /* 0x000fea0003800000 */
.L_x_701:
[----:B------:R-:W-:Y:S05]  /*3a20*/  @P0 EXIT ;  /* 0x000000000000094d */ /* 0x000fea0003800000 */
[----:B------:R-:W-:Y:S05]  /*3a30*/  @P2 BRA `(.L_x_703) ;  /* 0x0000000000202947 */ /* 0x000fea0003800000 */
[----:B------:R-:W-:-:S05]  /*3a40*/  IMAD R0, R6, R7, RZ ;  /* 0x0000000706007224 */ /* 0x000fca00078e02ff */
[----:B------:R-:W-:-:S13]  /*3a50*/  ISETP.NE.AND P0, PT, R0, -0x1, PT ;  /* 0xffffffff0000780c */ /* 0x000fda0003f05270 */
[----:B------:R-:W-:Y:S05]  /*3a60*/  @!P0 BRA `(.L_x_703) ;  /* 0x0000000000148947 */ /* 0x000fea0003800000 */
.L_x_704:
[----:B-1----:R-:W2:Y:S04]  /*3a70*/  LDG.E.STRONG.GPU R5, desc[UR12][R2.64] ;  /* 0x0000000c02057981 */ /* 0x002ea8000c1ef900 */
[----:B--2---:R-:W-:Y:S01]  /*3a80*/  CCTL.IVALL ;  /* 0x00000000ff00798f */ /* 0x004fe20002000000 */
[----:B------:R-:W-:Y:S05]  /*3a90*/  YIELD ;  /* 0x0000000000007946 */ /* 0x000fea0003800000 */
[----:B------:R-:W-:-:S13]  /*3aa0*/  ISETP.NE.AND P0, PT, R5, R0, PT ;  /* 0x000000000500720c */ /* 0x000fda0003f05270 */
[----:B------:R-:W-:Y:S05]  /*3ab0*/  @P0 BRA `(.L_x_704) ;  /* 0xfffffffc00ec0947 */ /* 0x000fea000383ffff */
.L_x_703:
[----:B------:R-:W-:Y:S05]  /*3ac0*/  WARPSYNC.ALL ;  /* 0x0000000000007948 */ /* 0x000fea0003800000 */
[----:B------:R-:W2:Y:S08]  /*3ad0*/  LDC.64 R22, c[0x0][0x288] ;  /* 0x0000a200ff167b82 */ /* 0x000eb00000000a00 */
[----:B------:R-:W-:Y:S01]  /*3ae0*/  BAR.SYNC.DEFER_BLOCKING 0x0 ;  /* 0x0000000000007b1d */ /* 0x000fe20000010000 */
[----:B--2---:R-:W-:-:S04]  /*3af0*/  LEA.HI R0, P0, R23, R22, RZ, 0x1 ;  /* 0x0000001617007211 */ /* 0x004fc800078108ff */
[----:B-1----:R-:W-:-:S04]  /*3b00*/  IADD3.X R3, RZ, R23, RZ, P0, !PT ;  /* 0x00000017ff037210 */ /* 0x002fc800007fe4ff */
        /* <DEDUP_REMOVED lines=19> */
.L_x_705:
[----:B------:R-:W-:-:S04]  /*3c40*/  LEA R6, P0, R39, UR4, 0x2 ;  /* 0x0000000427067c11 */ /* 0x000fc8000f8010ff */
[----:B------:R-:W-:Y:S02]  /*3c50*/  LEA.HI.X R7, R39, UR5, R0, 0x2, P0 ;  /* 0x0000000527077c11 */ /* 0x000fe400080f1400 */
[-C--:B------:R-:W-:Y:S02]  /*3c60*/  LEA R8, P0, R24, R6.reuse, 0x2 ;  /* 0x0000000618087211 */ /* 0x080fe400078010ff */
[-C--:B------:R-:W-:Y:S01]  /*3c70*/  LEA R12, P1, R22, R6.reuse, 0x2 ;  /* 0x00000006160c7211 */ /* 0x080fe200078210ff */
[----:B---3--:R-:W3:Y:S01]  /*3c80*/  LDG.E R18, desc[UR12][R6.64] ;  /* 0x0000000c06127981 */ /* 0x008ee2000c1e1900 */
[----:B0-----:R-:W-:Y:S02]  /*3c90*/  LEA R10, P2, R27, R6, 0x2 ;  /* 0x000000061b0a7211 */ /* 0x001fe400078410ff */
        /* <DEDUP_REMOVED lines=17> */
.L_x_706:
        /* <DEDUP_REMOVED lines=13> */
.L_x_3308:


//--------------------- .text._Z35group_norm_nhwc_bwd_one_pass_kernelI11Fp16IOFp32WLi128ELi32ELi512EEv26Group_norm_nhwc_bwd_params --------------------------
	.section	.text._Z35group_norm_nhwc_bwd_one_pass_kernelI11Fp16IOFp32WLi128ELi32ELi512EEv26Group_norm_nhwc_bwd_params,"ax",@progbits
	.align	128
        .global         _Z35group_norm_nhwc_bwd_one_pass_kernelI11Fp16IOFp32WLi128ELi32ELi512EEv26Group_norm_nhwc_bwd_params
        .type           _Z35group_norm_nhwc_bwd_one_pass_kernelI11Fp16IOFp32WLi128ELi32ELi512EEv26Group_norm_nhwc_bwd_params,@function
        .size           _Z35group_norm_nhwc_bwd_one_pass_kernelI11Fp16IOFp32WLi128ELi32ELi512EEv26Group_norm_nhwc_bwd_params,(.L_x_3309 - _Z35group_norm_nhwc_bwd_one_pass_kernelI11Fp16IOFp32WLi128ELi32ELi512EEv26Group_norm_nhwc_bwd_params)
        .other          _Z35group_norm_nhwc_bwd_one_pass_kernelI11Fp16IOFp32WLi128ELi32ELi512EEv26Group_norm_nhwc_bwd_params,@"STO_CUDA_ENTRY STV_DEFAULT"
_Z35group_norm_nhwc_bwd_one_pass_kernelI11Fp16IOFp32WLi128ELi32ELi512EEv26Group_norm_nhwc_bwd_params:
.text._Z35group_norm_nhwc_bwd_one_pass_kernelI11Fp16IOFp32WLi128ELi32ELi512EEv26Group_norm_nhwc_bwd_params:
        /* <DEDUP_REMOVED lines=53> */
.L_x_742:
[----:B0-----:R-:W0:Y:S01]  /*0350*/  LDC R14, c[0x0][0x2a0] ;  /* 0x0000a800ff0e7b82 */ /* 0x001e220000000800 */
[----:B------:R-:W-:Y:S01]  /*0360*/  ULDC.64 UR10, c[0x0][0x248] ;  /* 0x00009200000a7ab9 */ /* 0x000fe20000000a00 */
[----:B------:R-:W-:Y:S01]  /*0370*/  ISETP.LE.AND P0, PT, RZ, UR15, PT ;  /* 0x0000000fff007c0c */ /* 0x000fe2000bf03270 */
[----:B------:R-:W-:Y:S01]  /*0380*/  UIMAD.WIDE UR10, UR15, 0x8, UR10 ;  /* 0x000000080f0a78a5 */ /* 0x000fe2000f8e020a */
[----:B------:R-:W-:Y:S01]  /*0390*/  ULDC.64 UR20, c[0x0][0x290] ;  /* 0x0000a40000147ab9 */ /* 0x000fe20000000a00 */
[----:B------:R-:W-:-:S03]  /*03a0*/  ULDC.64 UR18, c[0x0][0x298] ;  /* 0x0000a60000127ab9 */ /* 0x000fc60000000a00 */
[----:B------:R-:W1:Y:S01]  /*03b0*/  @P1 LDC.64 R18, c[0x0][0x230] ;  /* 0x00008c00ff121b82 */ /* 0x000e620000000a00 */
[----:B------:R-:W-:Y:S02]  /*03c0*/  MOV R16, UR10 ;  /* 0x0000000a00107c02 */ /* 0x000fe40008000f00 */
[----:B------:R-:W-:-:S05]  /*03d0*/  MOV R17, UR11 ;  /* 0x0000000b00117c02 */ /* 0x000fca0008000f00 */
[----:B------:R-:W2:Y:S01]  /*03e0*/  @P2 LDC.64 R20, c[0x0][0x288] ;  /* 0x0000a200ff142b82 */ /* 0x000ea20000000a00 */
[----:B------:R-:W3:Y:S01]  /*03f0*/  LDG.E.64 R16, desc[UR12][R16.64] ;  /* 0x0000000c10107981 */ /* 0x000ee2000c1e1b00 */
[----:B0-----:R-:W-:-:S06]  /*0400*/  IABS R13, R14 ;  /* 0x0000000e000d7213 */ /* 0x001fcc0000000000 */
[----:B------:R-:W0:Y:S01]  /*0410*/  @P2 LDC.64 R26, c[0x0][0x230] ;  /* 0x00008c00ff1a2b82 */ /* 0x000e220000000a00 */
[----:B------:R-:W4:Y:S08]  /*0420*/  I2F.RP R8, R13 ;  /* 0x0000000d00087306 */ /* 0x000f300000209400 */
[----:B----4-:R-:W4:Y:S02]  /*0430*/  MUFU.RCP R8, R8 ;  /* 0x0000000800087308 */ /* 0x010f240000001000 */
[----:B----4-:R-:W-:-:S06]  /*0440*/  IADD3 R10, R8, 0xffffffe, RZ ;  /* 0x0ffffffe080a7810 */ /* 0x010fcc0007ffe0ff */
[----:B------:R4:W1:Y:S02]  /*0450*/  F2I.FTZ.U32.TRUNC.NTZ R11, R10 ;  /* 0x0000000a000b7305 */ /* 0x000864000021f000 */
[----:B----4-:R-:W-:Y:S01]  /*0460*/  HFMA2.MMA R10, -RZ, RZ, 0, 0 ;  /* 0x00000000ff0a7435 */ /* 0x010fe200000001ff */
[----:B-1----:R-:W-:-:S05]  /*0470*/  IADD3 R12, RZ, -R11, RZ ;  /* 0x8000000bff0c7210 */ /* 0x002fca0007ffe0ff */
[----:B------:R-:W-:Y:S01]  /*0480*/  IMAD R15, R12, R13, RZ ;  /* 0x0000000d0c0f7224 */ /* 0x000fe200078e02ff */
[----:B------:R-:W-:-:S03]  /*0490*/  IABS R12, UR15 ;  /* 0x0000000f000c7c13 */ /* 0x000fc60008000000 */
[----:B------:R-:W-:Y:S01]  /*04a0*/  IMAD.HI.U32 R11, R11, R15, R10 ;  /* 0x0000000f0b0b7227 */ /* 0x000fe200078e000a */
[----:B------:R-:W-:Y:S01]  /*04b0*/  LOP3.LUT R10, R14, UR15, RZ, 0x3c, !PT ;  /* 0x0000000f0e0a7c12 */ /* 0x000fe2000f8e3cff */
[----:B------:R-:W1:Y:S03]  /*04c0*/  LDC R15, c[0x0][0x2ac] ;  /* 0x0000ab00ff0f7b82 */ /* 0x000e660000000800 */
[----:B------:R-:W-:Y:S01]  /*04d0*/  ISETP.GE.AND P3, PT, R10, RZ, PT ;  /* 0x000000ff0a00720c */ /* 0x000fe20003f66270 */
[----:B------:R-:W-:-:S05]  /*04e0*/  IMAD.HI.U32 R11, R11, R12, RZ ;  /* 0x0000000c0b0b7227 */ /* 0x000fca00078e00ff */
[----:B------:R-:W-:-:S05]  /*04f0*/  IADD3 R8, -R11, RZ, RZ ;  /* 0x000000ff0b087210 */ /* 0x000fca0007ffe1ff */
[----:B------:R-:W-:Y:S01]  /*0500*/  IMAD R8, R13, R8, R12 ;  /* 0x000000080d087224 */ /* 0x000fe200078e020c */
[----:B------:R-:W-:-:S04]  /*0510*/  SHF.R.U32.HI R12, RZ, 0x4, R39 ;  /* 0x00000004ff0c7819 */ /* 0x000fc80000011627 */
[----:B------:R-:W-:Y:S01]  /*0520*/  ISETP.GT.U32.AND P5, PT, R13, R8, PT ;  /* 0x000000080d00720c */ /* 0x000fe20003fa4070 */
[----:B-1----:R-:W-:Y:S01]  /*0530*/  IMAD R22, R15, UR14, R12 ;  /* 0x0000000e0f167c24 */ /* 0x002fe2000f8e020c */
[----:B------:R-:W-:-:S04]  /*0540*/  SHF.L.U32 R12, R39, 0x1, RZ ;  /* 0x00000001270c7819 */ /* 0x000fc800000006ff */
[----:B------:R-:W-:-:S07]  /*0550*/  LOP3.LUT R15, R12, 0x1e, RZ, 0xc0, !PT ;  /* 0x0000001e0c0f7812 */ /* 0x000fce00078ec0ff */
[-C--:B------:R-:W-:Y:S02]  /*0560*/  @!P5 IADD3 R8, R8, -R13.reuse, RZ ;  /* 0x8000000d0808d210 */ /* 0x080fe40007ffe0ff */
[----:B------:R-:W-:Y:S02]  /*0570*/  @!P5 IADD3 R11, R11, 0x1, RZ ;  /* 0x000000010b0bd810 */ /* 0x000fe40007ffe0ff */
[CC--:B------:R-:W-:Y:S02]  /*0580*/  ISETP.GE.U32.AND P4, PT, R8.reuse, R13.reuse, PT ;  /* 0x0000000d0800720c */ /* 0x0c0fe40003f86070 */
[----:B------:R-:W-:Y:S02]  /*0590*/  ISETP.GT.U32.AND P5, PT, R13, R8, PT ;  /* 0x000000080d00720c */ /* 0x000fe40003fa4070 */
[----:B------:R-:W-:-:S04]  /*05a0*/  IADD3 R13, R8, -R13, RZ ;  /* 0x8000000d080d7210 */ /* 0x000fc80007ffe0ff */
[----:B------:R-:W-:Y:S02]  /*05b0*/  SEL R8, R13, R8, !P5 ;  /* 0x000000080d087207 */ /* 0x000fe40006800000 */
[----:B------:R-:W-:Y:S02]  /*05c0*/  IADD3 R13, R22, 0x40, RZ ;  /* 0x00000040160d7810 */ /* 0x000fe40007ffe0ff */
        /* <DEDUP_REMOVED lines=8> */
[----:B------:R-:W1:Y:S01]  /*0650*/  @P1 LDC.64 R10, c[0x0][0x288] ;  /* 0x0000a200ff0a1b82 */ /* 0x000e620000000a00 */
[----:B------:R-:W-:Y:S02]  /*0660*/  LEA R14, R8, R15, 0x5 ;  /* 0x0000000f080e7211 */ /* 0x000fe400078e28ff */
[----:B------:R-:W-:-:S02]  /*0670*/  SHF.R.S32.HI R12, RZ, 0x1f, R43 ;  /* 0x0000001fff0c7819 */ /* 0x000fc4000001142b */
[----:B------:R-:W-:Y:S02]  /*0680*/  ISETP.GE.U32.AND P0, PT, R13, UR20, PT ;  /* 0x000000140d007c0c */ /* 0x000fe4000bf06070 */
[----:B------:R-:W-:Y:S01]  /*0690*/  SHF.R.S32.HI R13, RZ, 0x1f, R13 ;  /* 0x0000001fff0d7819 */ /* 0x000fe2000001140d */
[----:B------:R-:W-:Y:S01]  /*06a0*/  IMAD R12, R12, UR18, RZ ;  /* 0x000000120c0c7c24 */ /* 0x000fe2000f8e02ff */
[----:B------:R-:W-:Y:S02]  /*06b0*/  SHF.R.S32.HI R15, RZ, 0x1f, R14 ;  /* 0x0000001fff0f7819 */ /* 0x000fe4000001140e */
[----:B------:R-:W-:Y:S01]  /*06c0*/  ISETP.GE.AND.EX P0, PT, R13, UR21, PT, P0 ;  /* 0x000000150d007c0c */ /* 0x000fe2000bf06300 */
[C---:B------:R-:W-:Y:S01]  /*06d0*/  IMAD R45, R43.reuse, UR19, R12 ;  /* 0x000000132b2d7c24 */ /* 0x040fe2000f8e020c */
[----:B------:R-:W-:Y:S01]  /*06e0*/  IADD3 R22, R22, 0x60, RZ ;  /* 0x0000006016167810 */ /* 0x000fe20007ffe0ff */
[----:B------:R-:W-:Y:S01]  /*06f0*/  IMAD.WIDE.U32 R42, R43, UR18, R14 ;  /* 0x000000122b2a7c25 */ /* 0x000fe2000f8e000e */
[----:B------:R-:W4:Y:S02]  /*0700*/  @P1 LDC.64 R12, c[0x0][0x228] ;  /* 0x00008a00ff0c1b82 */ /* 0x000f240000000a00 */
[----:B------:R-:W-:-:S02]  /*0710*/  ISETP.GE.U32.AND P3, PT, R22, UR20, PT ;  /* 0x0000001416007c0c */ /* 0x000fc4000bf66070 */
[----:B------:R-:W-:Y:S02]  /*0720*/  IADD3 R45, R43, R45, RZ ;  /* 0x0000002d2b2d7210 */ /* 0x000fe40007ffe0ff */
[----:B------:R-:W-:Y:S02]  /*0730*/  SHF.R.S32.HI R22, RZ, 0x1f, R22 ;  /* 0x0000001fff167819 */ /* 0x000fe40000011416 */
[----:B------:R-:W-:Y:S01]  /*0740*/  @P1 MOV R44, R42 ;  /* 0x0000002a002c1202 */ /* 0x000fe20000000f00 */
[----:B-1----:R-:W-:Y:S01]  /*0750*/  @P1 IMAD R23, R3, R10, RZ ;  /* 0x0000000a03171224 */ /* 0x002fe200078e02ff */
[----:B------:R-:W-:-:S03]  /*0760*/  ISETP.GE.AND.EX P3, PT, R22, UR21, PT, P3 ;  /* 0x0000001516007c0c */ /* 0x000fc6000bf66330 */
[C---:B------:R-:W-:Y:S02]  /*0770*/  @P1 IMAD R31, R28.reuse, R11, R23 ;  /* 0x0000000b1c1f1224 */ /* 0x040fe400078e0217 */
[----:B------:R-:W-:Y:S01]  /*0780*/  @P1 IMAD.WIDE.U32 R24, R28, R10, R44 ;  /* 0x0000000a1c181225 */ /* 0x000fe200078e002c */
[----:B------:R-:W1:Y:S04]  /*0790*/  @P2 LDC.64 R22, c[0x0][0x228] ;  /* 0x00008a00ff162b82 */ /* 0x000e680000000a00 */
[----:B------:R-:W-:Y:S02]  /*07a0*/  @P1 IADD3 R25, R25, R31, RZ ;  /* 0x0000001f19191210 */ /* 0x000fe40007ffe0ff */
[C---:B------:R-:W-:Y:S02]  /*07b0*/  @P1 SHF.L.U32 R35, R24.reuse, 0x1, RZ ;  /* 0x0000000118231819 */ /* 0x040fe400000006ff */
[----:B------:R-:W-:-:S02]  /*07c0*/  @P1 SHF.L.U64.HI R32, R24, 0x1, R25 ;  /* 0x0000000118201819 */ /* 0x000fc40000010219 */
[----:B------:R-:W-:Y:S01]  /*07d0*/  @P1 IADD3 R18, P4, R35, R18, RZ ;  /* 0x0000001223121210 */ /* 0x000fe20007f9e0ff */
[----:B--2---:R-:W-:Y:S01]  /*07e0*/  @P2 IMAD R31, R5, R20, RZ ;  /* 0x00000014051f2224 */ /* 0x004fe200078e02ff */
[----:B------:R-:W-:Y:S02]  /*07f0*/  @P2 MOV R24, R42 ;  /* 0x0000002a00182202 */ /* 0x000fe40000000f00 */
[----:B------:R-:W-:Y:S02]  /*0800*/  @P2 MOV R25, R45 ;  /* 0x0000002d00192202 */ /* 0x000fe40000000f00 */
[----:B------:R-:W-:Y:S01]  /*0810*/  @P1 IADD3.X R19, R32, R19, RZ, P4, !PT ;  /* 0x0000001320131210 */ /* 0x000fe200027fe4ff */
[C---:B------:R-:W-:Y:S01]  /*0820*/  @P2 IMAD R31, R0.reuse, R21, R31 ;  /* 0x00000015001f2224 */ /* 0x040fe200078e021f */
[----:B----4-:R-:W-:Y:S01]  /*0830*/  @P1 IADD3 R34, P4, R35, R12, RZ ;  /* 0x0000000c23221210 */ /* 0x010fe20007f9e0ff */
[----:B------:R-:W-:Y:S01]  /*0840*/  @P2 IMAD.WIDE.U32 R20, R0, R20, R24 ;  /* 0x0000001400142225 */ /* 0x000fe200078e0018 */
[----:B------:R-:W-:-:S02]  /*0850*/  CS2R R36, SRZ ;  /* 0x0000000000247805 */ /* 0x000fc4000001ff00 */
[----:B------:R-:W-:Y:S02]  /*0860*/  @P1 IADD3.X R35, R32, R13, RZ, P4, !PT ;  /* 0x0000000d20231210 */ /* 0x000fe400027fe4ff */
[----:B------:R-:W-:Y:S02]  /*0870*/  @P2 IADD3 R21, R21, R31, RZ ;  /* 0x0000001f15152210 */ /* 0x000fe40007ffe0ff */
[C---:B------:R-:W-:Y:S01]  /*0880*/  @P2 SHF.L.U32 R13, R20.reuse, 0x1, RZ ;  /* 0x00000001140d2819 */ /* 0x040fe200000006ff */
[----:B------:R2:W5:Y:S01]  /*0890*/  @P1 LDG.E R36, desc[UR12][R34.64] ;  /* 0x0000000c22241981 */ /* 0x000562000c1e1900 */
[----:B------:R-:W-:Y:S02]  /*08a0*/  @P2 SHF.L.U64.HI R40, R20, 0x1, R21 ;  /* 0x0000000114282819 */ /* 0x000fe40000010215 */
[----:B-1----:R-:W-:Y:S01]  /*08b0*/  @P2 IADD3 R22, P5, R13, R22, RZ ;  /* 0x000000160d162210 */ /* 0x002fe20007fbe0ff */
[----:B------:R1:W4:Y:S01]  /*08c0*/  @P1 LDG.E R37, desc[UR12][R18.64] ;  /* 0x0000000c12251981 */ /* 0x000322000c1e1900 */
[----:B--2---:R-:W-:-:S02]  /*08d0*/  HFMA2.MMA R35, -RZ, RZ, 0, 0 ;  /* 0x00000000ff237435 */ /* 0x004fc400000001ff */
[----:B------:R-:W-:-:S08]  /*08e0*/  @P2 IADD3.X R23, R40, R23, RZ, P5, !PT ;  /* 0x0000001728172210 */ /* 0x000fd00002ffe4ff */
[----:B------:R-:W5:Y:S01]  /*08f0*/  @P2 LDG.E R35, desc[UR12][R22.64] ;  /* 0x0000000c16232981 */ /* 0x000f62000c1e1900 */
[C---:B------:R-:W-:Y:S02]  /*0900*/  ISETP.LT.U32.AND P0, PT, R39.reuse, 0x200, !P0 ;  /* 0x000002002700780c */ /* 0x040fe40004701070 */
[----:B------:R-:W-:-:S11]  /*0910*/  ISETP.LT.U32.AND P3, PT, R39, 0x200, !P3 ;  /* 0x000002002700780c */ /* 0x000fd60005f61070 */
[----:B------:R-:W2:Y:S08]  /*0920*/  @P0 LDC.64 R10, c[0x0][0x288] ;  /* 0x0000a200ff0a0b82 */ /* 0x000eb00000000a00 */
[----:B------:R-:W3:Y:S01]  /*0930*/  @P3 LDC.64 R24, c[0x0][0x288] ;  /* 0x0000a200ff183b82 */ /* 0x000ee20000000a00 */
[----:B------:R-:W-:Y:S02]  /*0940*/  @P0 MOV R32, R42 ;  /* 0x0000002a00200202 */ /* 0x000fe40000000f00 */
[----:B------:R-:W-:-:S05]  /*0950*/  @P0 MOV R33, R45 ;  /* 0x0000002d00210202 */ /* 0x000fca0000000f00 */
[----:B------:R-:W3:Y:S01]  /*0960*/  @P0 LDC.64 R20, c[0x0][0x230] ;  /* 0x00008c00ff140b82 */ /* 0x000ee20000000a00 */
[----:B------:R-:W-:Y:S01]  /*0970*/  HFMA2.MMA R38, -RZ, RZ, 0, 0 ;  /* 0x00000000ff267435 */ /* 0x000fe200000001ff */
[----:B0-----:R-:W-:-:S06]  /*0980*/  @P2 IADD3 R26, P4, R13, R26, RZ ;  /* 0x0000001a0d1a2210 */ /* 0x001fcc0007f9e0ff */
[----:B-1----:R-:W0:Y:S01]  /*0990*/  @P0 LDC.64 R18, c[0x0][0x228] ;  /* 0x00008a00ff120b82 */ /* 0x002e220000000a00 */
[-C--:B--2---:R-:W-:Y:S02]  /*09a0*/  @P0 IMAD R12, R7, R10.reuse, RZ ;  /* 0x0000000a070c0224 */ /* 0x084fe400078e02ff */
[----:B------:R-:W-:-:S04]  /*09b0*/  @P0 IMAD.WIDE.U32 R32, R2, R10, R32 ;  /* 0x0000000a02200225 */ /* 0x000fc800078e0020 */
[----:B------:R-:W-:Y:S01]  /*09c0*/  @P0 IMAD R31, R2, R11, R12 ;  /* 0x0000000b021f0224 */ /* 0x000fe200078e020c */
[----:B------:R-:W-:Y:S01]  /*09d0*/  @P2 IADD3.X R27, R40, R27, RZ, P4, !PT ;  /* 0x0000001b281b2210 */ /* 0x000fe200027fe4ff */
[----:B------:R-:W1:Y:S03]  /*09e0*/  @P3 LDC.64 R10, c[0x0][0x230] ;  /* 0x00008c00ff0a3b82 */ /* 0x000e660000000a00 */
[----:B------:R-:W-:Y:S01]  /*09f0*/  @P0 IADD3 R31, R33, R31, RZ ;  /* 0x0000001f211f0210 */ /* 0x000fe20007ffe0ff */
[----:B------:R2:W5:Y:S01]  /*0a00*/  @P2 LDG.E R38, desc[UR12][R26.64] ;  /* 0x0000000c1a262981 */ /* 0x000562000c1e1900 */
[----:B---3--:R-:W-:Y:S02]  /*0a10*/  @P3 IMAD R33, R9, R24, RZ ;  /* 0x0000001809213224 */ /* 0x008fe400078e02ff */
[C---:B------:R-:W-:Y:S01]  /*0a20*/  @P0 SHF.L.U64.HI R34, R32.reuse, 0x1, R31 ;  /* 0x0000000120220819 */ /* 0x040fe2000001021f */
[----:B------:R-:W3:Y:S01]  /*0a30*/  @P3 LDC.64 R12, c[0x0][0x228] ;  /* 0x00008a00ff0c3b82 */ /* 0x000ee20000000a00 */
[----:B------:R-:W-:Y:S01]  /*0a40*/  @P0 SHF.L.U32 R31, R32, 0x1, RZ ;  /* 0x00000001201f0819 */ /* 0x000fe200000006ff */
[----:B------:R-:W-:Y:S01]  /*0a50*/  @P3 IMAD R33, R4, R25, R33 ;  /* 0x0000001904213224 */ /* 0x000fe200078e0221 */
[----:B--2---:R-:W-:-:S02]  /*0a60*/  @P3 MOV R26, R42 ;  /* 0x0000002a001a3202 */ /* 0x004fc40000000f00 */
[----:B------:R-:W-:Y:S02]  /*0a70*/  @P3 MOV R27, R45 ;  /* 0x0000002d001b3202 */ /* 0x000fe40000000f00 */
[----:B------:R-:W-:Y:S01]  /*0a80*/  @P0 IADD3 R20, P4, R31, R20, RZ ;  /* 0x000000141f140210 */ /* 0x000fe20007f9e0ff */
[----:B------:R-:W-:-:S03]  /*0a90*/  @P3 IMAD.WIDE.U32 R24, R4, R24, R26 ;  /* 0x0000001804183225 */ /* 0x000fc600078e001a */
[----:B------:R-:W-:Y:S02]  /*0aa0*/  @P0 IADD3.X R21, R34, R21, RZ, P4, !PT ;  /* 0x0000001522150210 */ /* 0x000fe400027fe4ff */
[----:B0-----:R-:W-:Y:S02]  /*0ab0*/  @P0 IADD3 R18, P4, R31, R18, RZ ;  /* 0x000000121f120210 */ /* 0x001fe40007f9e0ff */
[----:B------:R-:W-:Y:S02]  /*0ac0*/  R2UR UR20, R16 ;  /* 0x00000000101472ca */ /* 0x000fe400000e0000 */
[----:B------:R-:W-:Y:S02]  /*0ad0*/  @P3 IADD3 R27, R25, R33, RZ ;  /* 0x00000021191b3210 */ /* 0x000fe40007ffe0ff */
[----:B------:R-:W-:Y:S02]  /*0ae0*/  CS2R R32, SRZ ;  /* 0x0000000000207805 */ /* 0x000fe4000001ff00 */
[----:B------:R-:W-:-:S04]  /*0af0*/  @P0 IADD3.X R19, R34, R19, RZ, P4, !PT ;  /* 0x0000001322130210 */ /* 0x000fc800027fe4ff */
[----:B------:R-:W5:Y:S03]  /*0b00*/  @P0 LDG.E R33, desc[UR12][R20.64] ;  /* 0x0000000c14210981 */ /* 0x000f66000c1e1900 */
[----:B------:R-:W-:Y:S01]  /*0b10*/  MOV R16, UR20 ;  /* 0x0000001400107c02 */ /* 0x000fe20008000f00 */
[----:B------:R-:W5:Y:S04]  /*0b20*/  @P0 LDG.E R32, desc[UR12][R18.64] ;  /* 0x0000000c12200981 */ /* 0x000f68000c1e1900 */
[----:B------:R-:W-:-:S05]  /*0b30*/  FFMA.FTZ R17, -R16, UR20, R17 ;  /* 0x0000001410117c23 */ /* 0x000fca0008010111 */
[----:B------:R-:W-:-:S13]  /*0b40*/  FSETP.GTU.FTZ.AND P0, PT, R17, RZ, PT ;  /* 0x000000ff1100720b */ /* 0x000fda0003f1c000 */
[----:B------:R-:W-:Y:S01]  /*0b50*/  VOTEU.ANY UP0, P0 ;  /* 0x00000000003f7886 */ /* 0x000fe20000000100 */
[----:B------:R-:W-:-:S04]  /*0b60*/  PLOP3.LUT P0, PT, PT, PT, UP0, 0x80, 0x0 ;  /* 0x000000000000781c */ /* 0x000fc80003f0f008 */
[----:B------:R-:W-:-:S09]  /*0b70*/  @UP0 ULDC UR10, c[0x0][0x250] ;  /* 0x00009400000a0ab9 */ /* 0x000fd20000000800 */
[----:B------:R-:W-:-:S06]  /*0b80*/  @P0 FADD.FTZ R16, R17, UR10 ;  /* 0x0000000a11100e21 */ /* 0x000fcc0008010000 */
[----:B------:R-:W0:Y:S01]  /*0b90*/  @P0 MUFU.RSQ R16, R16 ;  /* 0x0000001000100308 */ /* 0x000e220000001400 */
[C---:B------:R-:W-:Y:S01]  /*0ba0*/  @P3 SHF.L.U32 R25, R24.reuse, 0x1, RZ ;  /* 0x0000000118193819 */ /* 0x040fe200000006ff */
[----:B------:R-:W-:Y:S01]  /*0bb0*/  HFMA2.MMA R34, -RZ, RZ, 0, 0 ;  /* 0x00000000ff227435 */ /* 0x000fe200000001ff */
[----:B------:R-:W-:Y:S02]  /*0bc0*/  @P3 SHF.L.U64.HI R24, R24, 0x1, R27 ;  /* 0x0000000118183819 */ /* 0x000fe4000001021b */
[C---:B-1----:R-:W-:Y:S02]  /*0bd0*/  @P3 IADD3 R10, P5, R25.reuse, R10, RZ ;  /* 0x0000000a190a3210 */ /* 0x042fe40007fbe0ff */
[----:B---3--:R-:W-:Y:S02]  /*0be0*/  @P3 IADD3 R12, P6, R25, R12, RZ ;  /* 0x0000000c190c3210 */ /* 0x008fe40007fde0ff */
[----:B0-----:R-:W-:Y:S02]  /*0bf0*/  @P0 R2UR UR10, R16 ;  /* 0x00000000100a02ca */ /* 0x001fe400000e0000 */
[----:B------:R-:W-:-:S02]  /*0c00*/  ISETP.GT.U32.AND P0, PT, R39, 0x1ff, PT ;  /* 0x000001ff2700780c */ /* 0x000fc40003f04070 */
[----:B------:R-:W-:Y:S02]  /*0c10*/  MOV R31, RZ ;  /* 0x000000ff001f7202 */ /* 0x000fe40000000f00 */
[C---:B------:R-:W-:Y:S02]  /*0c20*/  @P3 IADD3.X R11, R24.reuse, R11, RZ, P5, !PT ;  /* 0x0000000b180b3210 */ /* 0x040fe40002ffe4ff */
[----:B------:R-:W-:Y:S01]  /*0c30*/  @P3 IADD3.X R13, R24, R13, RZ, P6, !PT ;  /* 0x0000000d180d3210 */ /* 0x000fe200037fe4ff */
[----:B------:R-:W-:Y:S01]  /*0c40*/  UMOV UR18, 0x3f800000 ;  /* 0x3f80000000127882 */ /* 0x000fe20000000000 */
[----:B------:R-:W-:Y:S01]  /*0c50*/  BSSY B0, `(.L_x_708) ;  /* 0x0000015000007945 */ /* 0x000fe20003800000 */
[----:B------:R0:W5:Y:S02]  /*0c60*/  @P3 LDG.E R34, desc[UR12][R10.64] ;  /* 0x0000000c0a223981 */ /* 0x000164000c1e1900 */
[----:B------:R-:W-:Y:S01]  /*0c70*/  @UP0 UMOV UR18, UR10 ;  /* 0x0000000a00120c82 */ /* 0x000fe20008000000 */
[----:B------:R-:W-:Y:S01]  /*0c80*/  ISETP.NE.AND P4, PT, RZ, UR16, PT ;  /* 0x00000010ff007c0c */ /* 0x000fe2000bf85270 */
[----:B------:R1:W5:Y:S01]  /*0c90*/  @P3 LDG.E R31, desc[UR12][R12.64] ;  /* 0x0000000c0c1f3981 */ /* 0x000362000c1e1900 */
[----:B0-----:R-:W-:-:S02]  /*0ca0*/  CS2R R10, SRZ ;  /* 0x00000000000a7805 */ /* 0x001fc4000001ff00 */
[----:B-1----:R-:W-:Y:S01]  /*0cb0*/  CS2R R12, SRZ ;  /* 0x00000000000c7805 */ /* 0x002fe2000001ff00 */
[--C-:B----4-:R-:W-:Y:S02]  /*0cc0*/  HADD2.F32 R18, -RZ, R37.reuse.H0_H0 ;  /* 0x20000025ff127230 */ /* 0x110fe40000004100 */
[----:B------:R-:W-:Y:S01]  /*0cd0*/  HADD2.F32 R19, -RZ, R37.H1_H1 ;  /* 0x30000025ff137230 */ /* 0x000fe20000004100 */
[----:B------:R-:W-:Y:S06]  /*0ce0*/  @P0 BRA `(.L_x_709) ;  /* 0x00000000002c0947 */ /* 0x000fec0003800000 */
        /* <DEDUP_REMOVED lines=11> */
.L_x_709:
[----:B------:R-:W-:Y:S05]  /*0da0*/  BSYNC B0 ;  /* 0x0000000000007941 */ /* 0x000fea0003800000 */
.L_x_708:
[----:B0-----:R-:W-:Y:S01]  /*0db0*/  FADD.FTZ R15, R18, -UR20 ;  /* 0x80000014120f7e21 */ /* 0x001fe20008010000 */
[----:B------:R-:W-:Y:S01]  /*0dc0*/  FADD.FTZ R14, R19, -UR20 ;  /* 0x80000014130e7e21 */ /* 0x000fe20008010000 */
[--C-:B-----5:R-:W-:Y:S02]  /*0dd0*/  HADD2.F32 R17, -RZ, R36.reuse.H0_H0 ;  /* 0x20000024ff117230 */ /* 0x120fe40000004100 */
[----:B------:R-:W-:Y:S02]  /*0de0*/  HADD2.F32 R16, -RZ, R36.H1_H1 ;  /* 0x30000024ff107230 */ /* 0x000fe40000004100 */
        /* <DEDUP_REMOVED lines=21> */
.L_x_710:
[----:B------:R-:W-:Y:S01]  /*0f40*/  FMUL.FTZ R18, R17, R10 ;  /* 0x0000000a11127220 */ /* 0x000fe20000410000 */
[----:B------:R-:W-:Y:S01]  /*0f50*/  FMUL.FTZ R20, R16, R11 ;  /* 0x0000000b10147220 */ /* 0x000fe20000410000 */
[--C-:B------:R-:W-:Y:S02]  /*0f60*/  HADD2.F32 R22, -RZ, R38.reuse.H0_H0 ;  /* 0x20000026ff167230 */ /* 0x100fe40000004100 */
[C---:B------:R-:W-:Y:S01]  /*0f70*/  FFMA.FTZ R48, R15.reuse, R17, RZ ;  /* 0x000000110f307223 */ /* 0x040fe200000100ff */
[----:B------:R-:W-:Y:S01]  /*0f80*/  FFMA.FTZ R19, R15, R18, RZ ;  /* 0x000000120f137223 */ /* 0x000fe200000100ff */
[----:B------:R-:W-:Y:S01]  /*0f90*/  FADD.FTZ R21, RZ, R18 ;  /* 0x00000012ff157221 */ /* 0x000fe20000010000 */
[----:B------:R-:W-:Y:S02]  /*0fa0*/  HADD2.F32 R23, -RZ, R38.H1_H1 ;  /* 0x30000026ff177230 */ /* 0x000fe40000004100 */
[----:B------:R-:W-:Y:S01]  /*0fb0*/  FADD.FTZ R22, R22, -UR20 ;  /* 0x8000001416167e21 */ /* 0x000fe20008010000 */
[----:B------:R-:W-:Y:S01]  /*0fc0*/  FFMA.FTZ R18, R14, R20, R19 ;  /* 0x000000140e127223 */ /* 0x000fe20000010013 */
[----:B------:R-:W-:Y:S01]  /*0fd0*/  FADD.FTZ R19, R20, R21 ;  /* 0x0000001514137221 */ /* 0x000fe20000010000 */
[----:B------:R-:W-:-:S02]  /*0fe0*/  HADD2.F32 R25, -RZ, R35.H0_H0 ;  /* 0x20000023ff197230 */ /* 0x000fc40000004100 */
[----:B------:R-:W-:Y:S01]  /*0ff0*/  FADD.FTZ R20, R23, -UR20 ;  /* 0x8000001417147e21 */ /* 0x000fe20008010000 */
        /* <DEDUP_REMOVED lines=22> */
.L_x_711:
[----:B------:R-:W-:Y:S01]  /*1160*/  FADD.FTZ R22, RZ, R17 ;  /* 0x00000011ff167221 */ /* 0x000fe20000010000 */
[----:B------:R-:W-:Y:S01]  /*1170*/  FMUL.FTZ R23, R25, R10 ;  /* 0x0000000a19177220 */ /* 0x000fe20000410000 */
[C---:B------:R-:W-:Y:S01]  /*1180*/  FFMA.FTZ R15, R41.reuse, R25, R48 ;  /* 0x00000019290f7223 */ /* 0x040fe20000010030 */
[----:B------:R-:W-:Y:S01]  /*1190*/  FFMA.FTZ R27, R14, R16, RZ ;  /* 0x000000100e1b7223 */ /* 0x000fe200000100ff */
[----:B------:R-:W-:Y:S01]  /*11a0*/  FADD.FTZ R17, R22, R25 ;  /* 0x0000001916117221 */ /* 0x000fe20000010000 */
[----:B------:R-:W-:Y:S01]  /*11b0*/  FFMA.FTZ R25, R41, R23, R18 ;  /* 0x0000001729197223 */ /* 0x000fe20000010012 */
[----:B------:R-:W-:Y:S01]  /*11c0*/  FADD.FTZ R19, R19, R23 ;  /* 0x0000001713137221 */ /* 0x000fe20000010000 */
[--C-:B------:R-:W-:Y:S02]  /*11d0*/  HADD2.F32 R22, -RZ, R33.reuse.H0_H0 ;  /* 0x20000021ff167230 */ /* 0x100fe40000004100 */
[----:B------:R-:W-:Y:S01]  /*11e0*/  FADD.FTZ R16, RZ, R16 ;  /* 0x00000010ff107221 */ /* 0x000fe20000010000 */
[----:B------:R-:W-:-:S02]  /*11f0*/  HADD2.F32 R23, -RZ, R33.H1_H1 ;  /* 0x30000021ff177230 */ /* 0x000fc40000004100 */
[----:B------:R-:W-:Y:S01]  /*1200*/  FMUL.FTZ R18, R21, R11 ;  /* 0x0000000b15127220 */ /* 0x000fe20000410000 */
[----:B------:R-:W-:Y:S01]  /*1210*/  FFMA.FTZ R14, R20, R21, R27 ;  /* 0x00000015140e7223 */ /* 0x000fe2000001001b */
[----:B------:R-:W-:Y:S01]  /*1220*/  FADD.FTZ R21, R16, R21 ;  /* 0x0000001510157221 */ /* 0x000fe20000010000 */
[----:B------:R-:W-:Y:S01]  /*1230*/  FADD.FTZ R22, R22, -UR20 ;  /* 0x8000001416167e21 */ /* 0x000fe20008010000 */
[----:B------:R-:W-:Y:S01]  /*1240*/  FADD.FTZ R16, R23, -UR20 ;  /* 0x8000001417107e21 */ /* 0x000fe20008010000 */
[----:B------:R-:W-:Y:S01]  /*1250*/  FFMA.FTZ R20, R20, R18, R25 ;  /* 0x0000001214147223 */ /* 0x000fe20000010019 */
[----:B------:R-:W-:Y:S01]  /*1260*/  FADD.FTZ R18, R18, R19 ;  /* 0x0000001312127221 */ /* 0x000fe20000010000 */
[--C-:B------:R-:W-:Y:S02]  /*1270*/  HADD2.F32 R24, -RZ, R32.reuse.H0_H0 ;  /* 0x20000020ff187230 */ /* 0x100fe40000004100 */
[----:B------:R-:W-:Y:S01]  /*1280*/  FMUL.FTZ R47, R22, UR18 ;  /* 0x00000012162f7c20 */ /* 0x000fe20008410000 */
[----:B------:R-:W-:-:S02]  /*1290*/  HADD2.F32 R19, -RZ, R32.H1_H1 ;  /* 0x30000020ff137230 */ /* 0x000fc40000004100 */
        /* <DEDUP_REMOVED lines=15> */
[----:B-1----:R-:W-:Y:S01]  /*1390*/  FMUL.FTZ R19, R19, R46 ;  /* 0x0000002e13137220 */ /* 0x002fe20000410000 */
[----:B------:R-:W-:Y:S02]  /*13a0*/  FADD.FTZ R46, -R46, 1 ;  /* 0x3f8000002e2e7421 */ /* 0x000fe40000010100 */
[----:B------:R-:W-:Y:S02]  /*13b0*/  FMUL.FTZ R24, R24, R27 ;  /* 0x0000001b18187220 */ /* 0x000fe40000410000 */
[----:B------:R-:W-:-:S04]  /*13c0*/  FFMA.FTZ R46, R23, R46, 1 ;  /* 0x3f800000172e7423 */ /* 0x000fc8000001002e */
[----:B------:R-:W-:-:S07]  /*13d0*/  FMUL.FTZ R19, R19, R46 ;  /* 0x0000002e13137220 */ /* 0x000fce0000410000 */
.L_x_712:
[----:B------:R-:W-:Y:S01]  /*13e0*/  FMUL.FTZ R23, R24, R10 ;  /* 0x0000000a18177220 */ /* 0x000fe20000410000 */
[----:B------:R-:W-:Y:S01]  /*13f0*/  FADD.FTZ R22, R17, R24 ;  /* 0x0000001811167221 */ /* 0x000fe20000010000 */
[C---:B------:R-:W-:Y:S01]  /*1400*/  FFMA.FTZ R15, R47.reuse, R24, R15 ;  /* 0x000000182f0f7223 */ /* 0x040fe2000001000f */
[--C-:B------:R-:W-:Y:S02]  /*1410*/  HADD2.F32 R24, -RZ, R34.reuse.H1_H1 ;  /* 0x30000022ff187230 */ /* 0x100fe40000004100 */
[----:B------:R-:W-:Y:S01]  /*1420*/  FFMA.FTZ R17, R47, R23, R20 ;  /* 0x000000172f117223 */ /* 0x000fe20000010014 */
[----:B------:R-:W-:Y:S02]  /*1430*/  HADD2.F32 R20, -RZ, R34.H0_H0 ;  /* 0x20000022ff147230 */ /* 0x000fe40000004100 */
[----:B------:R-:W-:Y:S01]  /*1440*/  FADD.FTZ R23, R18, R23 ;  /* 0x0000001712177221 */ /* 0x000fe20000010000 */
[----:B------:R-:W-:Y:S01]  /*1450*/  FMUL.FTZ R18, R19, R11 ;  /* 0x0000000b13127220 */ /* 0x000fe20000410000 */
[----:B------:R-:W-:Y:S01]  /*1460*/  FADD.FTZ R26, R24, -UR20 ;  /* 0x80000014181a7e21 */ /* 0x000fe20008010000 */
[----:B------:R-:W-:-:S02]  /*1470*/  FADD.FTZ R25, R20, -UR20 ;  /* 0x8000001414197e21 */ /* 0x000fc40008010000 */
[----:B------:R-:W-:Y:S01]  /*1480*/  FFMA.FTZ R24, R16, R18, R17 ;  /* 0x0000001210187223 */ /* 0x000fe20000010011 */
[----:B------:R-:W-:Y:S01]  /*1490*/  FADD.FTZ R46, R18, R23 ;  /* 0x00000017122e7221 */ /* 0x000fe20000010000 */
[--C-:B------:R-:W-:Y:S02]  /*14a0*/  HADD2.F32 R20, -RZ, R31.reuse.H0_H0 ;  /* 0x2000001fff147230 */ /* 0x100fe40000004100 */
[----:B------:R-:W-:Y:S01]  /*14b0*/  FMUL.FTZ R17, R25, UR18 ;  /* 0x0000001219117c20 */ /* 0x000fe20008410000 */
[----:B------:R-:W-:Y:S01]  /*14c0*/  FMUL.FTZ R18, R26, UR18 ;  /* 0x000000121a127c20 */ /* 0x000fe20008410000 */
[----:B------:R-:W-:Y:S01]  /*14d0*/  HADD2.F32 R23, -RZ, R31.H1_H1 ;  /* 0x3000001fff177230 */ /* 0x000fe20000004100 */
        /* <DEDUP_REMOVED lines=19> */
.L_x_713:
[----:B------:R-:W-:Y:S01]  /*1610*/  FMUL.FTZ R25, R20, R10 ;  /* 0x0000000a14197220 */ /* 0x000fe20000410000 */
[----:B------:R-:W-:Y:S01]  /*1620*/  ISETP.GT.AND P0, PT, R29, 0x1e, PT ;  /* 0x0000001e1d00780c */ /* 0x000fe20003f04270 */
[----:B------:R-:W0:Y:S01]  /*1630*/  S2UR UR19, SR_CgaCtaId ;  /* 0x00000000001379c3 */ /* 0x000e220000008800 */
[----:B------:R-:W-:Y:S01]  /*1640*/  UMOV UR11, 0x400 ;  /* 0x00000400000b7882 */ /* 0x000fe20000000000 */
[----:B------:R-:W-:Y:S01]  /*1650*/  FFMA.FTZ R27, R17, R25, R24 ;  /* 0x00000019111b7223 */ /* 0x000fe20000010018 */
[----:B------:R-:W-:Y:S01]  /*1660*/  FMUL.FTZ R24, R23, R11 ;  /* 0x0000000b17187220 */ /* 0x000fe20000410000 */
[----:B------:R-:W-:Y:S01]  /*1670*/  FADD.FTZ R25, R46, R25 ;  /* 0x000000192e197221 */ /* 0x000fe20000010000 */
[----:B------:R-:W-:Y:S01]  /*1680*/  UIADD3 UR10, UR11, 0xa0, URZ ;  /* 0x000000a00b0a7890 */ /* 0x000fe2000fffe03f */
[----:B------:R-:W-:Y:S01]  /*1690*/  FFMA.FTZ R41, R16, R19, R14 ;  /* 0x0000001310297223 */ /* 0x000fe2000001000e */
[----:B------:R-:W-:Y:S01]  /*16a0*/  FFMA.FTZ R27, R18, R24, R27 ;  /* 0x00000018121b7223 */ /* 0x000fe2000001001b */
[----:B------:R-:W-:Y:S01]  /*16b0*/  FADD.FTZ R24, R24, R25 ;  /* 0x0000001918187221 */ /* 0x000fe20000010000 */
[----:B------:R-:W-:Y:S01]  /*16c0*/  ISETP.NE.AND P3, PT, R39, RZ, PT ;  /* 0x000000ff2700720c */ /* 0x000fe20003f65270 */
[----:B------:R-:W-:Y:S01]  /*16d0*/  FADD.FTZ R14, R21, R19 ;  /* 0x00000013150e7221 */ /* 0x000fe20000010000 */
[----:B------:R-:W-:Y:S01]  /*16e0*/  FFMA.FTZ R16, R17, R20, R15 ;  /* 0x0000001411107223 */ /* 0x000fe2000001000f */
[----:B------:R-:W1:Y:S01]  /*16f0*/  SHFL.DOWN PT, R26, R27, 0x1, 0x1f ;  /* 0x08201f001b1a7f89 */ /* 0x000e6200000e0000 */
[----:B------:R-:W-:Y:S01]  /*1700*/  FFMA.FTZ R17, R18, R23, R41 ;  /* 0x0000001712117223 */ /* 0x000fe20000010029 */
[----:B------:R-:W-:Y:S01]  /*1710*/  FADD.FTZ R18, R22, R20 ;  /* 0x0000001416127221 */ /* 0x000fe20000010000 */
[----:B------:R-:W-:Y:S01]  /*1720*/  FADD.FTZ R19, R14, R23 ;  /* 0x000000170e137221 */ /* 0x000fe20000010000 */
[----:B------:R-:W2:Y:S01]  /*1730*/  SHFL.DOWN PT, R25, R24, 0x1, 0x1f ;  /* 0x08201f0018197f89 */ /* 0x000ea200000e0000 */
[----:B------:R-:W-:Y:S01]  /*1740*/  BSSY B0, `(.L_x_714) ;  /* 0x0000048000007945 */ /* 0x000fe20003800000 */
[----:B------:R-:W-:Y:S01]  /*1750*/  ISETP.GT.U32.AND P5, PT, R39, 0xf, PT ;  /* 0x0000000f2700780c */ /* 0x000fe20003fa4070 */
[----:B0-----:R-:W-:-:S06]  /*1760*/  ULEA UR10, UR19, UR10, 0x18 ;  /* 0x0000000a130a7291 */ /* 0x001fcc000f8ec03f */
[----:B------:R-:W-:-:S05]  /*1770*/  LEA R40, R39, UR10, 0x4 ;  /* 0x0000000a27287c11 */ /* 0x000fca000f8e20ff */
[----:B------:R-:W-:Y:S01]  /*1780*/  STS.128 [R40], R16 ;  /* 0x0000001028007388 */ /* 0x000fe20000000c00 */
        /* <DEDUP_REMOVED lines=22> */
[----:B------:R-:W-:-:S03]  /*18f0*/  ISETP.NE.AND P0, PT, R29, RZ, PT ;  /* 0x000000ff1d00720c */ /* 0x000fc60003f05270 */
[----:B------:R-:W-:Y:S02]  /*1900*/  MOV R14, R27 ;  /* 0x0000001b000e7202 */ /* 0x000fe40000000f00 */
[----:B------:R-:W-:-:S08]  /*1910*/  MOV R15, R24 ;  /* 0x00000018000f7202 */ /* 0x000fd00000000f00 */
        /* <DEDUP_REMOVED lines=42> */
.L_x_715:
[----:B------:R-:W-:Y:S05]  /*1bc0*/  BSYNC B0 ;  /* 0x0000000000007941 */ /* 0x000fea0003800000 */
.L_x_714:
        /* <DEDUP_REMOVED lines=13> */
[----:B------:R-:W-:-:S02]  /*1ca0*/  FADD.FTZ R26, R22, R27 ;  /* 0x0000001b161a7221 */ /* 0x000fc40000010000 */
[----:B------:R-:W2:Y:S01]  /*1cb0*/  LDS.128 R20, [R40+0x400] ;  /* 0x0004000028147984 */ /* 0x000ea20000000c00 */
[----:B-1----:R-:W-:Y:S01]  /*1cc0*/  FADD.FTZ R41, R41, R16 ;  /* 0x0000001029297221 */ /* 0x002fe20000010000 */
[----:B------:R-:W-:Y:S01]  /*1cd0*/  FADD.FTZ R24, R24, R17 ;  /* 0x0000001118187221 */ /* 0x000fe20000010000 */
[----:B------:R-:W-:Y:S01]  /*1ce0*/  FADD.FTZ R25, R25, R18 ;  /* 0x0000001219197221 */ /* 0x000fe20000010000 */
[----:B------:R-:W-:Y:S02]  /*1cf0*/  FADD.FTZ R26, R26, R19 ;  /* 0x000000131a1a7221 */ /* 0x000fe40000010000 */
[----:B------:R-:W1:Y:S01]  /*1d00*/  LDS.128 R16, [R40+0x500] ;  /* 0x0005000028107984 */ /* 0x000e620000000c00 */
[----:B--2---:R-:W-:Y:S01]  /*1d10*/  FADD.FTZ R41, R41, R20 ;  /* 0x0000001429297221 */ /* 0x004fe20000010000 */
        /* <DEDUP_REMOVED lines=132> */
[----:B------:R-:W-:Y:S01]  /*2560*/  FADD.FTZ R26, R26, R23 ;  /* 0x000000171a1a7221 */ /* 0x000fe20000010000 */
[----:B-1----:R-:W-:Y:S01]  /*2570*/  FADD.FTZ R16, R41, R16 ;  /* 0x0000001029107221 */ /* 0x002fe20000010000 */
[----:B------:R-:W-:Y:S01]  /*2580*/  FADD.FTZ R17, R24, R17 ;  /* 0x0000001118117221 */ /* 0x000fe20000010000 */
[----:B------:R-:W-:Y:S01]  /*2590*/  FADD.FTZ R18, R25, R18 ;  /* 0x0000001219127221 */ /* 0x000fe20000010000 */
[----:B------:R-:W-:-:S07]  /*25a0*/  FADD.FTZ R19, R26, R19 ;  /* 0x000000131a137221 */ /* 0x000fce0000010000 */
.L_x_717:
[----:B------:R-:W-:Y:S05]  /*25b0*/  BSYNC B0 ;  /* 0x0000000000007941 */ /* 0x000fea0003800000 */
.L_x_716:
[----:B------:R-:W1:Y:S01]  /*25c0*/  LDC R20, c[0x0][0xc] ;  /* 0x00000300ff147b82 */ /* 0x000e620000000800 */
[----:B------:R-:W-:Y:S01]  /*25d0*/  LEA R21, R8, R39, 0x4 ;  /* 0x0000002708157211 */ /* 0x000fe200078e20ff */
[----:B------:R-:W-:Y:S06]  /*25e0*/  BSSY B0, `(.L_x_718) ;  /* 0x0000012000007945 */ /* 0x000fec0003800000 */
        /* <DEDUP_REMOVED lines=17> */
.L_x_719:
[----:B------:R-:W-:Y:S05]  /*2700*/  BSYNC B0 ;  /* 0x0000000000007941 */ /* 0x000fea0003800000 */
.L_x_718:
[----:B------:R-:W-:Y:S05]  /*2710*/  @!P0 BRA `(.L_x_720) ;  /* 0x0000001000948947 */ /* 0x000fea0003800000 */
[----:B--2---:R-:W1:Y:S01]  /*2720*/  LDC.64 R16, c[0x0][0x258] ;  /* 0x00009600ff107b82 */ /* 0x004e620000000a00 */
[----:B------:R-:W-:-:S04]  /*2730*/  ULOP3.LUT UR10, UR4, 0x1, URZ, 0xc0, !UPT ;  /* 0x00000001040a7892 */ /* 0x000fc8000f8ec03f */
[----:B------:R-:W-:-:S03]  /*2740*/  UIMAD UR10, UR10, UR17, URZ ;  /* 0x000000110a0a72a4 */ /* 0x000fc6000f8e023f */
[----:B------:R-:W2:Y:S03]  /*2750*/  LDC.64 R26, c[0x0][0x260] ;  /* 0x00009800ff1a7b82 */ /* 0x000ea60000000a00 */
[----:B------:R-:W-:Y:S01]  /*2760*/  IMAD R8, R20, UR10, RZ ;  /* 0x0000000a14087c24 */ /* 0x000fe2000f8e02ff */
[----:B------:R-:W-:-:S04]  /*2770*/  IADD3 R19, R30, UR10, RZ ;  /* 0x0000000a1e137c10 */ /* 0x000fc8000fffe0ff */
[----:B------:R-:W-:Y:S01]  /*2780*/  SHF.L.U32 R21, R8, 0x1, RZ ;  /* 0x0000000108157819 */ /* 0x000fe200000006ff */
[----:B-1----:R-:W-:-:S04]  /*2790*/  IMAD.WIDE.U32 R16, R19, 0x4, R16 ;  /* 0x0000000413107825 */ /* 0x002fc800078e0010 */
[----:B--2---:R-:W-:Y:S01]  /*27a0*/  IMAD.WIDE R26, R21, 0x4, R26 ;  /* 0x00000004151a7825 */ /* 0x004fe200078e021a */
[----:B------:R-:W-:Y:S06]  /*27b0*/  @P3 BRA `(.L_x_721) ;  /* 0x0000000000743947 */ /* 0x000fec0003800000 */
[----:B------:R-:W1:Y:S01]  /*27c0*/  S2R R29, SR_LANEID ;  /* 0x00000000001d7919 */ /* 0x000e620000000000 */
[----:B------:R-:W2:Y:S01]  /*27d0*/  S2UR UR21, SR_CTAID.Y ;  /* 0x00000000001579c3 */ /* 0x000ea20000002600 */
[----:B------:R-:W-:Y:S01]  /*27e0*/  VOTEU.ANY UR11, UPT, PT ;  /* 0x00000000000b7886 */ /* 0x000fe200038e0100 */
[----:B------:R-:W-:Y:S01]  /*27f0*/  ULOP3.LUT UP0, URZ, UR4, 0x2, URZ, 0xc0, !UPT ;  /* 0x00000002043f7892 */ /* 0x000fe2000f80c03f */
[----:B------:R-:W3:Y:S01]  /*2800*/  S2R R19, SR_CTAID.X ;  /* 0x0000000000137919 */ /* 0x000ee20000002500 */
[----:B------:R-:W-:Y:S01]  /*2810*/  UFLO.U32 UR19, UR11 ;  /* 0x0000000b001372bd */ /* 0x000fe200080e0000 */
[----:B------:R-:W-:Y:S01]  /*2820*/  UMOV UR10, 0x1 ;  /* 0x00000001000a7882 */ /* 0x000fe20000000000 */
[----:B------:R-:W-:Y:S02]  /*2830*/  UPOPC UR11, UR11 ;  /* 0x0000000b000b72bf */ /* 0x000fe40008000000 */
[----:B------:R-:W-:-:S04]  /*2840*/  USEL UR10, UR10, 0xffffffff, !UP0 ;  /* 0xffffffff0a0a7887 */ /* 0x000fc8000c000000 */
[----:B------:R-:W-:-:S06]  /*2850*/  UIMAD UR10, UR10, UR11, URZ ;  /* 0x0000000b0a0a72a4 */ /* 0x000fcc000f8e023f */
[----:B------:R-:W-:Y:S02]  /*2860*/  MOV R23, UR10 ;  /* 0x0000000a00177c02 */ /* 0x000fe40008000f00 */
[----:B--2---:R-:W-:Y:S02]  /*2870*/  MOV R30, UR21 ;  /* 0x00000015001e7c02 */ /* 0x004fe40008000f00 */
[----:B-1----:R-:W-:-:S03]  /*2880*/  ISETP.EQ.U32.AND P0, PT, R29, UR19, PT ;  /* 0x000000131d007c0c */ /* 0x002fc6000bf02070 */
[----:B---3--:R-:W-:-:S04]  /*2890*/  IMAD R19, R19, UR17, R30 ;  /* 0x0000001113137c24 */ /* 0x008fc8000f8e021e */
        /* <DEDUP_REMOVED lines=9> */
[----:B-1----:R-:W-:Y:S05]  /*2930*/  @!P0 BRA `(.L_x_721) ;  /* 0x0000000000148947 */ /* 0x002fea0003800000 */
.L_x_722:
[----:B------:R-:W2:Y:S04]  /*2940*/  LDG.E.STRONG.GPU R8, desc[UR12][R16.64] ;  /* 0x0000000c10087981 */ /* 0x000ea8000c1ef900 */
[----:B--2---:R-:W-:Y:S01]  /*2950*/  CCTL.IVALL ;  /* 0x00000000ff00798f */ /* 0x004fe20002000000 */
[----:B------:R-:W-:Y:S05]  /*2960*/  YIELD ;  /* 0x0000000000007946 */ /* 0x000fea0003800000 */
[----:B------:R-:W-:-:S13]  /*2970*/  ISETP.NE.AND P0, PT, R8, R21, PT ;  /* 0x000000150800720c */ /* 0x000fda0003f05270 */
[----:B------:R-:W-:Y:S05]  /*2980*/  @P0 BRA `(.L_x_722) ;  /* 0xfffffffc00ec0947 */ /* 0x000fea000383ffff */
.L_x_721:
        /* <DEDUP_REMOVED lines=8> */
[----:B------:R-:W-:-:S04]  /*2a10*/  LOP3.LUT R17, R20, 0x3, RZ, 0xc0, !PT ;  /* 0x0000000314117812 */ /* 0x000fc800078ec0ff */
[----:B------:R-:W-:Y:S02]  /*2a20*/  IADD3 R8, -R17, R20, RZ ;  /* 0x0000001411087210 */ /* 0x000fe40007ffe1ff */
[----:B------:R-:W-:Y:S02]  /*2a30*/  MOV R17, RZ ;  /* 0x000000ff00117202 */ /* 0x000fe40000000f00 */
[----:B------:R-:W-:-:S13]  /*2a40*/  ISETP.GT.AND P0, PT, R8, RZ, PT ;  /* 0x000000ff0800720c */ /* 0x000fda0003f04270 */
[----:B------:R-:W-:Y:S05]  /*2a50*/  @!P0 BRA `(.L_x_724) ;  /* 0x0000000800d88947 */ /* 0x000fea0003800000 */
[----:B------:R-:W-:Y:S02]  /*2a60*/  ISETP.GT.AND P5, PT, R8, 0xc, PT ;  /* 0x0000000c0800780c */ /* 0x000fe40003fa4270 */
[----:B------:R-:W-:-:S11]  /*2a70*/  PLOP3.LUT P0, PT, PT, PT, PT, 0x80, 0x0 ;  /* 0x000000000000781c */ /* 0x000fd60003f0f070 */
[----:B------:R-:W-:Y:S05]  /*2a80*/  @!P5 BRA `(.L_x_725) ;  /* 0x0000000400d0d947 */ /* 0x000fea0003800000 */
[----:B------:R-:W-:-:S13]  /*2a90*/  PLOP3.LUT P0, PT, PT, PT, PT, 0x8, 0x0 ;  /* 0x000000000000781c */ /* 0x000fda0003f0e170 */
.L_x_726:
[C---:B------:R-:W-:Y:S02]  /*2aa0*/  ISETP.EQ.OR P5, PT, R17.reuse, UR14, P3 ;  /* 0x0000000e11007c0c */ /* 0x040fe40009fa2670 */
[----:B------:R-:W-:-:S04]  /*2ab0*/  IADD3 R23, R17, 0x1, RZ ;  /* 0x0000000111177810 */ /* 0x000fc80007ffe0ff */
[----:B------:R-:W-:-:S07]  /*2ac0*/  ISETP.EQ.OR P6, PT, R23, UR14, P3 ;  /* 0x0000000e17007c0c */ /* 0x000fce0009fc2670 */
[----:B------:R-:W-:-:S04]  /*2ad0*/  @!P5 IMAD R19, R17, UR17, R30 ;  /* 0x000000111113dc24 */ /* 0x000fc8000f8e021e */
[----:B------:R-:W-:-:S04]  /*2ae0*/  @!P5 IMAD.WIDE.U32 R18, R19, 0x8, R26 ;  /* 0x000000081312d825 */ /* 0x000fc800078e001a */
[----:B------:R-:W-:Y:S02]  /*2af0*/  @!P6 IMAD R23, R23, UR17, R30 ;  /* 0x000000111717ec24 */ /* 0x000fe4000f8e021e */
[----:B------:R-:W0:Y:S02]  /*2b00*/  @!P5 LDG.E.64 R18, desc[UR12][R18.64] ;  /* 0x0000000c1212d981 */ /* 0x000e24000c1e1b00 */
[----:B------:R-:W-:-:S06]  /*2b10*/  @!P6 IMAD.WIDE.U32 R22, R23, 0x8, R26 ;  /* 0x000000081716e825 */ /* 0x000fcc00078e001a */
[----:B------:R-:W2:Y:S01]  /*2b20*/  @!P6 LDG.E.64 R22, desc[UR12][R22.64] ;  /* 0x0000000c1616e981 */ /* 0x000ea2000c1e1b00 */
[C---:B------:R-:W-:Y:S02]  /*2b30*/  IADD3 R21, R17.reuse, 0x2, RZ ;  /* 0x0000000211157810 */ /* 0x040fe40007ffe0ff */
[----:B------:R-:W-:Y:S01]  /*2b40*/  IADD3 R25, R17, 0x3, RZ ;  /* 0x0000000311197810 */ /* 0x000fe20007ffe0ff */
[----:B0-----:R-:W-:Y:S01]  /*2b50*/  @!P5 FADD.FTZ R14, R14, R18 ;  /* 0x000000120e0ed221 */ /* 0x001fe20000010000 */
[----:B------:R-:W-:Y:S01]  /*2b60*/  @!P5 FADD.FTZ R15, R15, R19 ;  /* 0x000000130f0fd221 */ /* 0x000fe20000010000 */
[----:B------:R-:W-:Y:S02]  /*2b70*/  ISETP.EQ.OR P5, PT, R21, UR14, P3 ;  /* 0x0000000e15007c0c */ /* 0x000fe40009fa2670 */
[----:B--2---:R-:W-:Y:S01]  /*2b80*/  @!P6 FADD.FTZ R14, R14, R22 ;  /* 0x000000160e0ee221 */ /* 0x004fe20000010000 */
        /* <DEDUP_REMOVED lines=100> */
.L_x_725:
        /* <DEDUP_REMOVED lines=12> */
[----:B------:R-:W-:Y:S02]  /*3290*/  IADD3 R41, R17, 0x3, RZ ;  /* 0x0000000311297810 */ /* 0x000fe40007ffe0ff */
[----:B------:R-:W-:Y:S02]  /*32a0*/  ISETP.EQ.OR P0, PT, R25, UR14, P3 ;  /* 0x0000000e19007c0c */ /* 0x000fe40009f02670 */
[----:B------:R-:W-:-:S11]  /*32b0*/  IADD3 R21, R17, 0x4, RZ ;  /* 0x0000000411157810 */ /* 0x000fd60007ffe0ff */
[----:B------:R-:W-:-:S04]  /*32c0*/  @!P0 IMAD R17, R25, UR17, R30 ;  /* 0x0000001119118c24 */ /* 0x000fc8000f8e021e */
[----:B------:R-:W-:-:S06]  /*32d0*/  @!P0 IMAD.WIDE.U32 R16, R17, 0x8, R26 ;  /* 0x0000000811108825 */ /* 0x000fcc00078e001a */
[----:B------:R-:W3:Y:S01]  /*32e0*/  @!P0 LDG.E.64 R16, desc[UR12][R16.64] ;  /* 0x0000000c10108981 */ /* 0x000ee2000c1e1b00 */
        /* <DEDUP_REMOVED lines=11> */
[----:B------:R-:W4:Y:S01]  /*33a0*/  @!P5 LDG.E.64 R22, desc[UR12][R22.64] ;  /* 0x0000000c1616d981 */ /* 0x000f22000c1e1b00 */
[----:B------:R-:W-:Y:S01]  /*33b0*/  IADD3 R25, R21, 0x1, RZ ;  /* 0x0000000115197810 */ /* 0x000fe20007ffe0ff */
[----:B---3--:R-:W-:Y:S01]  /*33c0*/  @!P0 FADD.FTZ R14, R14, R16 ;  /* 0x000000100e0e8221 */ /* 0x008fe20000010000 */
[----:B------:R-:W-:Y:S01]  /*33d0*/  @!P0 FADD.FTZ R15, R15, R17 ;  /* 0x000000110f0f8221 */ /* 0x000fe20000010000 */
[----:B------:R-:W-:Y:S02]  /*33e0*/  IADD3 R41, R21, 0x2, RZ ;  /* 0x0000000215297810 */ /* 0x000fe40007ffe0ff */
[----:B------:R-:W-:Y:S02]  /*33f0*/  ISETP.EQ.OR P0, PT, R25, UR14, P3 ;  /* 0x0000000e19007c0c */ /* 0x000fe40009f02670 */
[----:B------:R-:W-:-:S11]  /*3400*/  IADD3 R47, R21, 0x3, RZ ;  /* 0x00000003152f7810 */ /* 0x000fd60007ffe0ff */
[----:B------:R-:W-:-:S04]  /*3410*/  @!P0 IMAD R17, R25, UR17, R30 ;  /* 0x0000001119118c24 */ /* 0x000fc8000f8e021e */
        /* <DEDUP_REMOVED lines=14> */
[----:B------:R-:W-:Y:S01]  /*3500*/  IADD3 R8, R8, -0x4, RZ ;  /* 0xfffffffc08087810 */ /* 0x000fe20007ffe0ff */
[----:B---3--:R-:W-:Y:S01]  /*3510*/  @!P0 FADD.FTZ R14, R14, R16 ;  /* 0x000000100e0e8221 */ /* 0x008fe20000010000 */
[----:B------:R-:W-:Y:S01]  /*3520*/  @!P0 FADD.FTZ R15, R15, R17 ;  /* 0x000000110f0f8221 */ /* 0x000fe20000010000 */
[----:B------:R-:W-:Y:S02]  /*3530*/  PLOP3.LUT P0, PT, PT, PT, PT, 0x8, 0x0 ;  /* 0x000000000000781c */ /* 0x000fe40003f0e170 */
[----:B------:R-:W-:Y:S02]  /*3540*/  IADD3 R8, R8, -0x4, RZ ;  /* 0xfffffffc08087810 */ /* 0x000fe40007ffe0ff */
[----:B------:R-:W-:Y:S01]  /*3550*/  IADD3 R17, R21, 0x4, RZ ;  /* 0x0000000415117810 */ /* 0x000fe20007ffe0ff */
[----:B--2---:R-:W-:Y:S01]  /*3560*/  @!P6 FADD.FTZ R14, R14, R18 ;  /* 0x000000120e0ee221 */ /* 0x004fe20000010000 */
[----:B------:R-:W-:-:S03]  /*3570*/  @!P6 FADD.FTZ R15, R15, R19 ;  /* 0x000000130f0fe221 */ /* 0x000fc60000010000 */
[----:B----4-:R-:W-:Y:S01]  /*3580*/  @!P5 FADD.FTZ R14, R14, R22 ;  /* 0x000000160e0ed221 */ /* 0x010fe20000010000 */
[----:B------:R-:W-:-:S07]  /*3590*/  @!P5 FADD.FTZ R15, R15, R23 ;  /* 0x000000170f0fd221 */ /* 0x000fce0000010000 */
.L_x_727:
[----:B------:R-:W-:-:S13]  /*35a0*/  ISETP.NE.OR P0, PT, R8, RZ, P0 ;  /* 0x000000ff0800720c */ /* 0x000fda0000705670 */
[----:B------:R-:W-:Y:S05]  /*35b0*/  @!P0 BRA `(.L_x_723) ;  /* 0x00000000007c8947 */ /* 0x000fea0003800000 */
.L_x_724:
[----:B------:R-:W-:-:S13]  /*35c0*/  ISETP.EQ.OR P6, PT, R17, UR14, P3 ;  /* 0x0000000e11007c0c */ /* 0x000fda0009fc2670 */
[----:B------:R-:W-:-:S04]  /*35d0*/  @!P6 IMAD R19, R17, UR17, R30 ;  /* 0x000000111113ec24 */ /* 0x000fc8000f8e021e */
[----:B------:R-:W-:-:S06]  /*35e0*/  @!P6 IMAD.WIDE.U32 R18, R19, 0x8, R26 ;  /* 0x000000081312e825 */ /* 0x000fcc00078e001a */
[----:B------:R-:W0:Y:S01]  /*35f0*/  @!P6 LDG.E.64 R18, desc[UR12][R18.64] ;  /* 0x0000000c1212e981 */ /* 0x000e22000c1e1b00 */
[C---:B------:R-:W-:Y:S02]  /*3600*/  IADD3 R21, R17.reuse, 0x1, RZ ;  /* 0x0000000111157810 */ /* 0x040fe40007ffe0ff */
[----:B------:R-:W-:Y:S02]  /*3610*/  IADD3 R23, R17, 0x2, RZ ;  /* 0x0000000211177810 */ /* 0x000fe40007ffe0ff */
[----:B------:R-:W-:Y:S02]  /*3620*/  ISETP.EQ.OR P0, PT, R21, UR14, P3 ;  /* 0x0000000e15007c0c */ /* 0x000fe40009f02670 */
[----:B------:R-:W-:Y:S02]  /*3630*/  ISETP.EQ.OR P5, PT, R23, UR14, P3 ;  /* 0x0000000e17007c0c */ /* 0x000fe40009fa2670 */
[----:B------:R-:W-:-:S09]  /*3640*/  IADD3 R25, R17, 0x3, RZ ;  /* 0x0000000311197810 */ /* 0x000fd20007ffe0ff */
[--C-:B------:R-:W-:Y:S02]  /*3650*/  @!P0 IMAD R21, R21, UR17, R30.reuse ;  /* 0x0000001115158c24 */ /* 0x100fe4000f8e021e */
[----:B------:R-:W-:-:S04]  /*3660*/  @!P5 IMAD R23, R23, UR17, R30 ;  /* 0x000000111717dc24 */ /* 0x000fc8000f8e021e */
[----:B------:R-:W-:-:S06]  /*3670*/  @!P5 IMAD.WIDE.U32 R22, R23, 0x8, R26 ;  /* 0x000000081716d825 */ /* 0x000fcc00078e001a */
[----:B------:R-:W2:Y:S01]  /*3680*/  @!P5 LDG.E.64 R22, desc[UR12][R22.64] ;  /* 0x0000000c1616d981 */ /* 0x000ea2000c1e1b00 */
[----:B0-----:R-:W-:Y:S01]  /*3690*/  @!P6 FADD.FTZ R14, R14, R18 ;  /* 0x000000120e0ee221 */ /* 0x001fe20000010000 */
[----:B------:R-:W-:Y:S01]  /*36a0*/  @!P6 FADD.FTZ R15, R15, R19 ;  /* 0x000000130f0fe221 */ /* 0x000fe20000010000 */
[----:B------:R-:W-:Y:S01]  /*36b0*/  ISETP.EQ.OR P6, PT, R25, UR14, P3 ;  /* 0x0000000e19007c0c */ /* 0x000fe20009fc2670 */
[----:B------:R-:W-:-:S06]  /*36c0*/  @!P0 IMAD.WIDE.U32 R18, R21, 0x8, R26 ;  /* 0x0000000815128825 */ /* 0x000fcc00078e001a */
[----:B------:R-:W3:Y:S06]  /*36d0*/  @!P0 LDG.E.64 R18, desc[UR12][R18.64] ;  /* 0x0000000c12128981 */ /* 0x000eec000c1e1b00 */
[----:B------:R-:W-:-:S04]  /*36e0*/  @!P6 IMAD R25, R25, UR17, R30 ;  /* 0x000000111919ec24 */ /* 0x000fc8000f8e021e */
[----:B------:R-:W-:-:S06]  /*36f0*/  @!P6 IMAD.WIDE.U32 R24, R25, 0x8, R26 ;  /* 0x000000081918e825 */ /* 0x000fcc00078e001a */
[----:B------:R-:W4:Y:S01]  /*3700*/  @!P6 LDG.E.64 R24, desc[UR12][R24.64] ;  /* 0x0000000c1818e981 */ /* 0x000f22000c1e1b00 */
[----:B------:R-:W-:Y:S02]  /*3710*/  IADD3 R8, R8, -0x4, RZ ;  /* 0xfffffffc08087810 */ /* 0x000fe40007ffe0ff */
[----:B------:R-:W-:Y:S01]  /*3720*/  IADD3 R17, R17, 0x4, RZ ;  /* 0x0000000411117810 */ /* 0x000fe20007ffe0ff */
[----:B---3--:R-:W-:Y:S01]  /*3730*/  @!P0 FADD.FTZ R14, R14, R18 ;  /* 0x000000120e0e8221 */ /* 0x008fe20000010000 */
[----:B------:R-:W-:Y:S01]  /*3740*/  @!P0 FADD.FTZ R15, R15, R19 ;  /* 0x000000130f0f8221 */ /* 0x000fe20000010000 */
[----:B------:R-:W-:Y:S02]  /*3750*/  ISETP.NE.AND P0, PT, R8, RZ, PT ;  /* 0x000000ff0800720c */ /* 0x000fe40003f05270 */
[----:B--2---:R-:W-:Y:S01]  /*3760*/  @!P5 FADD.FTZ R14, R14, R22 ;  /* 0x000000160e0ed221 */ /* 0x004fe20000010000 */
[----:B------:R-:W-:-:S03]  /*3770*/  @!P5 FADD.FTZ R15, R15, R23 ;  /* 0x000000170f0fd221 */ /* 0x000fc60000010000 */
[----:B----4-:R-:W-:Y:S01]  /*3780*/  @!P6 FADD.FTZ R14, R14, R24 ;  /* 0x000000180e0ee221 */ /* 0x010fe20000010000 */
[----:B------:R-:W-:-:S06]  /*3790*/  @!P6 FADD.FTZ R15, R15, R25 ;  /* 0x000000190f0fe221 */ /* 0x000fcc0000010000 */
[----:B------:R-:W-:Y:S05]  /*37a0*/  @P0 BRA `(.L_x_724) ;  /* 0xfffffffc00840947 */ /* 0x000fea000383ffff */
.L_x_723:
        /* <DEDUP_REMOVED lines=8> */
[----:B------:R-:W0:Y:S02]  /*3830*/  LDG.E.64 R18, desc[UR12][R18.64] ;  /* 0x0000000c12127981 */ /* 0x000e24000c1e1b00 */
[----:B0-----:R-:W-:Y:S01]  /*3840*/  FADD.FTZ R14, R14, R18 ;  /* 0x000000120e0e7221 */ /* 0x001fe20000010000 */
[----:B------:R-:W-:-:S07]  /*3850*/  FADD.FTZ R15, R15, R19 ;  /* 0x000000130f0f7221 */ /* 0x000fce0000010000 */
.L_x_729:
[----:B------:R-:W-:Y:S05]  /*3860*/  BSYNC B0 ;  /* 0x0000000000007941 */ /* 0x000fea0003800000 */
.L_x_728:
        /* <DEDUP_REMOVED lines=10> */
[----:B------:R-:W0:Y:S04]  /*3910*/  @!P5 LDG.E.64 R16, desc[UR12][R16.64] ;  /* 0x0000000c1010d981 */ /* 0x000e28000c1e1b00 */
[----:B------:R-:W2:Y:S01]  /*3920*/  @!P0 LDG.E.64 R26, desc[UR12][R26.64] ;  /* 0x0000000c1a1a8981 */ /* 0x000ea2000c1e1b00 */
[----:B0-----:R-:W-:Y:S01]  /*3930*/  @!P5 FADD.FTZ R14, R14, R16 ;  /* 0x000000100e0ed221 */ /* 0x001fe20000010000 */
[----:B------:R-:W-:-:S03]  /*3940*/  @!P5 FADD.FTZ R15, R15, R17 ;  /* 0x000000110f0fd221 */ /* 0x000fc60000010000 */
[----:B--2---:R-:W-:Y:S01]  /*3950*/  @!P0 FADD.FTZ R14, R14, R26 ;  /* 0x0000001a0e0e8221 */ /* 0x004fe20000010000 */
[----:B------:R-:W-:-:S07]  /*3960*/  @!P0 FADD.FTZ R15, R15, R27 ;  /* 0x0000001b0f0f8221 */ /* 0x000fce0000010000 */
.L_x_720:
[----:B------:R-:W1:Y:S01]  /*3970*/  S2UR UR11, SR_CgaCtaId ;  /* 0x00000000000b79c3 */ /* 0x000e620000008800 */
[----:B------:R-:W-:Y:S01]  /*3980*/  UMOV UR10, 0x400 ;  /* 0x00000400000a7882 */ /* 0x000fe20000000000 */
[----:B------:R-:W-:-:S06]  /*3990*/  SHF.R.U32.HI R8, RZ, 0x4, R39 ;  /* 0x00000004ff087819 */ /* 0x000fcc0000011627 */
[----:B--2---:R-:W2:Y:S01]  /*39a0*/  LDC R19, c[0x0][0x2ac] ;  /* 0x0000ab00ff137b82 */ /* 0x004ea20000000800 */
[----:B-1----:R-:W-:Y:S01]  /*39b0*/  ULEA UR10, UR11, UR10, 0x18 ;  /* 0x0000000a0b0a7291 */ /* 0x002fe2000f8ec03f */
[----:B--2---:R-:W-:-:S08]  /*39c0*/  IMAD R8, R19, UR14, R8 ;  /* 0x0000000e13087c24 */ /* 0x004fd0000f8e0208 */
[----:B------:R0:W-:Y:S01]  /*39d0*/  @!P3 STS.64 [UR10+0x98], R14 ;  /* 0x0000980eff00b988 */ /* 0x0001e20008000a0a */
[----:B------:R-:W-:Y:S01]  /*39e0*/  BAR.SYNC.DEFER_BLOCKING 0x0 ;  /* 0x0000000000007b1d */ /* 0x000fe20000010000 */
[C---:B------:R-:W-:Y:S02]  /*39f0*/  IADD3 R18, R8.reuse, 0x40, RZ ;  /* 0x0000004008127810 */ /* 0x040fe40007ffe0ff */
[----:B------:R-:W-:Y:S01]  /*3a00*/  IADD3 R8, R8, 0x60, RZ ;  /* 0x0000006008087810 */ /* 0x000fe20007ffe0ff */
[--C-:B0-----:R-:W-:Y:S02]  /*3a10*/  HADD2.F32 R14, -RZ, R37.reuse.H0_H0 ;  /* 0x20000025ff0e7230 */ /* 0x101fe40000004100 */
[----:B------:R-:W-:-:S05]  /*3a20*/  HADD2.F32 R37, -RZ, R37.H1_H1 ;  /* 0x30000025ff257230 */ /* 0x000fca0000004100 */
[----:B------:R-:W-:-:S04]  /*3a30*/  FADD.FTZ R37, R37, -UR20 ;  /* 0x8000001425257e21 */ /* 0x000fc80008010000 */
[----:B------:R-:W-:Y:S01]  /*3a40*/  FMUL.FTZ R24, R37, UR18 ;  /* 0x0000001225187c20 */ /* 0x000fe20008410000 */
[----:B------:R-:W0:Y:S01]  /*3a50*/  LDS.64 R16, [UR10+0x98] ;  /* 0x0000980aff107984 */ /* 0x000e220008000a00 */
[----:B------:R-:W-:Y:S02]  /*3a60*/  ULDC.64 UR10, c[0x0][0x290] ;  /* 0x0000a400000a7ab9 */ /* 0x000fe40000000a00 */
[----:B------:R-:W-:Y:S02]  /*3a70*/  ISETP.GE.U32.AND P3, PT, R8, UR10, PT ;  /* 0x0000000a08007c0c */ /* 0x000fe4000bf66070 */
[----:B------:R-:W-:Y:S02]  /*3a80*/  SHF.R.S32.HI R8, RZ, 0x1f, R8 ;  /* 0x0000001fff087819 */ /* 0x000fe40000011408 */
[----:B------:R-:W-:Y:S01]  /*3a90*/  ISETP.GE.U32.AND P0, PT, R18, UR10, PT ;  /* 0x0000000a12007c0c */ /* 0x000fe2000bf06070 */
[----:B------:R-:W-:Y:S01]  /*3aa0*/  ULDC UR10, c[0x0][0x2bc] ;  /* 0x0000af00000a7ab9 */ /* 0x000fe20000000800 */
[----:B------:R-:W-:-:S02]  /*3ab0*/  ISETP.GE.AND.EX P3, PT, R8, UR11, PT, P3 ;  /* 0x0000000b08007c0c */ /* 0x000fc4000bf66330 */
[----:B------:R-:W-:-:S04]  /*3ac0*/  SHF.R.S32.HI R18, RZ, 0x1f, R18 ;  /* 0x0000001fff127819 */ /* 0x000fc80000011412 */
[----:B------:R-:W-:Y:S01]  /*3ad0*/  ISETP.GE.AND.EX P0, PT, R18, UR11, PT, P0 ;  /* 0x0000000b12007c0c */ /* 0x000fe2000bf06300 */
[----:B0-----:R-:W-:Y:S01]  /*3ae0*/  FMUL.FTZ R8, R16, UR10 ;  /* 0x0000000a10087c20 */ /* 0x001fe20008410000 */
[----:B------:R-:W-:Y:S01]  /*3af0*/  FADD.FTZ R16, R14, -UR20 ;  /* 0x800000140e107e21 */ /* 0x000fe20008010000 */
[----:B------:R-:W-:Y:S01]  /*3b00*/  FMUL.FTZ R15, R17, UR10 ;  /* 0x0000000a110f7c20 */ /* 0x000fe20008410000 */
[----:B------:R-:W-:Y:S02]  /*3b10*/  HADD2.F32 R17, -RZ, R36.H0_H0 ;  /* 0x20000024ff117230 */ /* 0x000fe40000004100 */
[----:B------:R-:W-:Y:S02]  /*3b20*/  HADD2.F32 R14, -RZ, R38.H0_H0 ;  /* 0x20000026ff0e7230 */ /* 0x000fe40000004100 */
[----:B------:R-:W-:Y:S01]  /*3b30*/  FMUL.FTZ R41, R16, UR18 ;  /* 0x0000001210297c20 */ /* 0x000fe20008410000 */
[----:B------:R-:W-:Y:S02]  /*3b40*/  HADD2.F32 R36, -RZ, R36.H1_H1 ;  /* 0x30000024ff247230 */ /* 0x000fe40000004100 */
        /* <DEDUP_REMOVED lines=20> */
.L_x_730:
        /* <DEDUP_REMOVED lines=10> */
[----:B------:R-:W-:Y:S02]  /*3d30*/  IMAD R23, R28, UR11, R21 ;  /* 0x0000000b1c177c24 */ /* 0x000fe4000f8e0215 */
[----:B------:R-:W-:Y:S01]  /*3d40*/  FMUL.FTZ R21, R18, UR18 ;  /* 0x0000001212157c20 */ /* 0x000fe20008410000 */
[----:B------:R-:W-:Y:S01]  /*3d50*/  FMUL.FTZ R20, R19, UR18 ;  /* 0x0000001213147c20 */ /* 0x000fe20008410000 */
[----:B------:R-:W-:Y:S01]  /*3d60*/  IMAD.WIDE.U32 R16, R28, UR10, R16 ;  /* 0x0000000a1c107c25 */ /* 0x000fe2000f8e0010 */
[----:B------:R-:W-:-:S02]  /*3d70*/  ULDC.64 UR10, c[0x0][0x210] ;  /* 0x00008400000a7ab9 */ /* 0x000fc40000000a00 */
[----:B------:R-:W-:Y:S02]  /*3d80*/  LEA R18, P5, R16, UR10, 0x1 ;  /* 0x0000000a10127c11 */ /* 0x000fe4000f8a08ff */
[----:B------:R-:W-:Y:S02]  /*3d90*/  IADD3 R23, R17, R23, RZ ;  /* 0x0000001711177210 */ /* 0x000fe40007ffe0ff */
[----:B------:R-:W-:Y:S02]  /*3da0*/  F2FP.F16.F32.PACK_AB R17, R20, R21 ;  /* 0x000000151411723e */ /* 0x000fe400000000ff */
[----:B------:R-:W-:-:S05]  /*3db0*/  LEA.HI.X R19, R16, UR11, R23, 0x1, P5 ;  /* 0x0000000b10137c11 */ /* 0x000fca000a8f0c17 */
[----:B------:R0:W-:Y:S02]  /*3dc0*/  STG.E desc[UR12][R18.64], R17 ;  /* 0x0000001112007986 */ /* 0x0001e4000c10190c */
.L_x_732:
[----:B------:R-:W-:Y:S05]  /*3dd0*/  BSYNC B0 ;  /* 0x0000000000007941 */ /* 0x000fea0003800000 */
.L_x_731:
[----:B------:R-:W-:Y:S01]  /*3de0*/  FADD.FTZ R16, R14, -UR20 ;  /* 0x800000140e107e21 */ /* 0x000fe20008010000 */
[----:B------:R-:W-:Y:S01]  /*3df0*/  FADD.FTZ R38, R38, -UR20 ;  /* 0x8000001426267e21 */ /* 0x000fe20008010000 */
[--C-:B0-----:R-:W-:Y:S02]  /*3e00*/  HADD2.F32 R17, -RZ, R35.reuse.H0_H0 ;  /* 0x20000023ff117230 */ /* 0x101fe40000004100 */
        /* <DEDUP_REMOVED lines=22> */
.L_x_733:
        /* <DEDUP_REMOVED lines=20> */
.L_x_735:
[----:B------:R-:W-:Y:S05]  /*40b0*/  BSYNC B0 ;  /* 0x0000000000007941 */ /* 0x000fea0003800000 */
.L_x_734:
[--C-:B------:R-:W-:Y:S01]  /*40c0*/  HADD2.F32 R14, -RZ, R33.reuse.H0_H0 ;  /* 0x20000021ff0e7230 */ /* 0x100fe20000004100 */
[C---:B------:R-:W-:Y:S01]  /*40d0*/  ISETP.LT.U32.AND P0, PT, R39.reuse, 0x200, !P0 ;  /* 0x000002002700780c */ /* 0x040fe20004701070 */
[----:B------:R-:W-:Y:S01]  /*40e0*/  HADD2.F32 R33, -RZ, R33.H1_H1 ;  /* 0x30000021ff217230 */ /* 0x000fe20000004100 */
[----:B------:R-:W-:Y:S01]  /*40f0*/  ISETP.LT.U32.AND P3, PT, R39, 0x200, !P3 ;  /* 0x000002002700780c */ /* 0x000fe20005f61070 */
[----:B0-----:R-:W-:Y:S02]  /*4100*/  HADD2.F32 R17, -RZ, R32.H0_H0 ;  /* 0x20000020ff117230 */ /* 0x001fe40000004100 */
[----:B------:R-:W-:Y:S01]  /*4110*/  FADD.FTZ R16, R14, -UR20 ;  /* 0x800000140e107e21 */ /* 0x000fe20008010000 */
[----:B------:R-:W-:Y:S02]  /*4120*/  HADD2.F32 R14, -RZ, R34.H0_H0 ;  /* 0x20000022ff0e7230 */ /* 0x000fe40000004100 */
[----:B------:R-:W-:Y:S01]  /*4130*/  FADD.FTZ R33, R33, -UR20 ;  /* 0x8000001421217e21 */ /* 0x000fe20008010000 */
[----:B------:R-:W-:-:S02]  /*4140*/  HADD2.F32 R32, -RZ, R32.H1_H1 ;  /* 0x30000020ff207230 */ /* 0x000fc40000004100 */
[----:B------:R-:W-:Y:S01]  /*4150*/  FMUL.FTZ R35, R16, UR18 ;  /* 0x0000001210237c20 */ /* 0x000fe20008410000 */
[----:B------:R-:W-:Y:S02]  /*4160*/  HADD2.F32 R34, -RZ, R34.H1_H1 ;  /* 0x30000022ff227230 */ /* 0x000fe40000004100 */
        /* <DEDUP_REMOVED lines=20> */
.L_x_736:
[----:B------:R-:W-:Y:S04]  /*42b0*/  BSSY B0, `(.L_x_737) ;  /* 0x0000014000007945 */ /* 0x000fe80003800000 */
[----:B------:R-:W-:Y:S05]  /*42c0*/  @!P0 BRA `(.L_x_738) ;  /* 0x0000000000488947 */ /* 0x000fea0003800000 */
[C-C-:B------:R-:W-:Y:S01]  /*42d0*/  FFMA.FTZ R16, R8.reuse, R35, R15.reuse ;  /* 0x0000002308107223 */ /* 0x140fe2000001000f */
[----:B------:R-:W-:Y:S01]  /*42e0*/  FFMA.FTZ R19, R8, R24, R15 ;  /* 0x0000001808137223 */ /* 0x000fe2000001000f */
[----:B------:R-:W-:Y:S02]  /*42f0*/  ULDC.64 UR10, c[0x0][0x288] ;  /* 0x0000a200000a7ab9 */ /* 0x000fe40000000a00 */
[----:B------:R-:W-:Y:S01]  /*4300*/  FFMA.FTZ R20, R17, R10, -R16 ;  /* 0x0000000a11147223 */ /* 0x000fe20000010810 */
[----:B------:R-:W-:Y:S01]  /*4310*/  MOV R16, R42 ;  /* 0x0000002a00107202 */ /* 0x000fe20000000f00 */
[----:B------:R-:W-:Y:S01]  /*4320*/  IMAD R21, R7, UR10, RZ ;  /* 0x0000000a07157c24 */ /* 0x000fe2000f8e02ff */
[----:B------:R-:W-:Y:S01]  /*4330*/  MOV R17, R45 ;  /* 0x0000002d00117202 */ /* 0x000fe20000000f00 */
[----:B------:R-:W-:Y:S02]  /*4340*/  FFMA.FTZ R32, R32, R11, -R19 ;  /* 0x0000000b20207223 */ /* 0x000fe40000010813 */
[----:B------:R-:W-:-:S04]  /*4350*/  IMAD.WIDE.U32 R18, R2, UR10, R16 ;  /* 0x0000000a02127c25 */ /* 0x000fc8000f8e0010 */
[----:B------:R-:W-:Y:S01]  /*4360*/  IMAD R17, R2, UR11, R21 ;  /* 0x0000000b02117c24 */ /* 0x000fe2000f8e0215 */
[----:B------:R-:W-:Y:S01]  /*4370*/  ULDC.64 UR10, c[0x0][0x210] ;  /* 0x00008400000a7ab9 */ /* 0x000fe20000000a00 */
[----:B------:R-:W-:Y:S01]  /*4380*/  FMUL.FTZ R21, R20, UR18 ;  /* 0x0000001214157c20 */ /* 0x000fe20008410000 */
[----:B------:R-:W-:Y:S01]  /*4390*/  FMUL.FTZ R20, R32, UR18 ;  /* 0x0000001220147c20 */ /* 0x000fe20008410000 */
[----:B------:R-:W-:Y:S02]  /*43a0*/  LEA R16, P0, R18, UR10, 0x1 ;  /* 0x0000000a12107c11 */ /* 0x000fe4000f8008ff */
[----:B------:R-:W-:Y:S02]  /*43b0*/  IADD3 R17, R19, R17, RZ ;  /* 0x0000001113117210 */ /* 0x000fe40007ffe0ff */
[----:B------:R-:W-:Y:S02]  /*43c0*/  F2FP.F16.F32.PACK_AB R19, R20, R21 ;  /* 0x000000151413723e */ /* 0x000fe400000000ff */
[----:B------:R-:W-:-:S05]  /*43d0*/  LEA.HI.X R17, R18, UR11, R17, 0x1, P0 ;  /* 0x0000000b12117c11 */ /* 0x000fca00080f0c11 */
[----:B------:R0:W-:Y:S02]  /*43e0*/  STG.E desc[UR12][R16.64], R19 ;  /* 0x0000001310007986 */ /* 0x0001e4000c10190c */
.L_x_738:
[----:B------:R-:W-:Y:S05]  /*43f0*/  BSYNC B0 ;  /* 0x0000000000007941 */ /* 0x000fea0003800000 */
.L_x_737:
[----:B0-----:R-:W-:Y:S01]  /*4400*/  FADD.FTZ R16, R14, -UR20 ;  /* 0x800000140e107e21 */ /* 0x001fe20008010000 */
[----:B------:R-:W-:Y:S01]  /*4410*/  FADD.FTZ R34, R34, -UR20 ;  /* 0x8000001422227e21 */ /* 0x000fe20008010000 */
[--C-:B------:R-:W-:Y:S02]  /*4420*/  HADD2.F32 R17, -RZ, R31.reuse.H0_H0 ;  /* 0x2000001fff117230 */ /* 0x100fe40000004100 */
        /* <DEDUP_REMOVED lines=22> */
.L_x_739:
        /* <DEDUP_REMOVED lines=19> */
.L_x_741:
[----:B------:R-:W-:Y:S05]  /*46c0*/  BSYNC B0 ;  /* 0x0000000000007941 */ /* 0x000fea0003800000 */
.L_x_740:
[----:B------:R-:W-:Y:S02]  /*46d0*/  UIADD3 UR15, UR17, UR15, URZ ;  /* 0x0000000f110f7290 */ /* 0x000fe4000fffe03f */
[----:B------:R-:W-:Y:S02]  /*46e0*/  UIADD3 UR4, UR4, 0x1, URZ ;  /* 0x0000000104047890 */ /* 0x000fe4000fffe03f */
[----:B------:R-:W-:-:S06]  /*46f0*/  UISETP.GE.AND UP0, UPT, UR15, UR5, UPT ;  /* 0x000000050f00728c */ /* 0x000fcc000bf06270 */
[----:B------:R-:W-:-:S13]  /*4700*/  PLOP3.LUT P0, PT, PT, PT, UP0, 0x80, 0x0 ;  /* 0x000000000000781c */ /* 0x000fda0003f0f008 */
[----:B------:R-:W-:Y:S05]  /*4710*/  @!P0 BRA `(.L_x_742) ;  /* 0xffffffbc000c8947 */ /* 0x000fea000383ffff */
.L_x_707:
        /* <DEDUP_REMOVED lines=23> */
.L_x_744:
[----:B------:R-:W-:Y:S05]  /*4890*/  BSYNC B0 ;  /* 0x0000000000007941 */ /* 0x000fea0003800000 */
.L_x_743:
[----:B------:R-:W-:Y:S05]  /*48a0*/  @P0 EXIT ;  /* 0x000000000000094d */ /* 0x000fea0003800000 */
[----:B------:R-:W-:Y:S05]  /*48b0*/  @P2 BRA `(.L_x_745) ;  /* 0x0000000000202947 */ /* 0x000fea0003800000 */
[----:B------:R-:W-:-:S05]  /*48c0*/  IMAD R0, R4, R7, RZ ;  /* 0x0000000704007224 */ /* 0x000fca00078e02ff */
[----:B------:R-:W-:-:S13]  /*48d0*/  ISETP.NE.AND P0, PT, R0, -0x1, PT ;  /* 0xffffffff0000780c */ /* 0x000fda0003f05270 */
[----:B------:R-:W-:Y:S05]  /*48e0*/  @!P0 BRA `(.L_x_745) ;  /* 0x0000000000148947 */ /* 0x000fea0003800000 */
.L_x_746:
[----:B-1----:R-:W2:Y:S04]  /*48f0*/  LDG.E.STRONG.GPU R5, desc[UR12][R2.64] ;  /* 0x0000000c02057981 */ /* 0x002ea8000c1ef900 */
[----:B--2---:R-:W-:Y:S01]  /*4900*/  CCTL.IVALL ;  /* 0x00000000ff00798f */ /* 0x004fe20002000000 */
[----:B------:R-:W-:Y:S05]  /*4910*/  YIELD ;  /* 0x0000000000007946 */ /* 0x000fea0003800000 */
[----:B------:R-:W-:-:S13]  /*4920*/  ISETP.NE.AND P0, PT, R5, R0, PT ;  /* 0x000000000500720c */ /* 0x000fda0003f05270 */
[----:B------:R-:W-:Y:S05]  /*4930*/  @P0 BRA `(.L_x_746) ;  /* 0xfffffffc00ec0947 */ /* 0x000fea000383ffff */
.L_x_745:
        /* <DEDUP_REMOVED lines=24> */
.L_x_747:
        /* <DEDUP_REMOVED lines=23> */
.L_x_748:
        /* <DEDUP_REMOVED lines=13> */
.L_x_3309:


//--------------------- .text._Z35group_norm_nhwc_bwd_one_pass_kernelI11Fp16IOFp32WLi256ELi32ELi512EEv26Group_norm_nhwc_bwd_params --------------------------
	.section	.text._Z35group_norm_nhwc_bwd_one_pass_kernelI11Fp16IOFp32WLi256ELi32ELi512EEv26Group_norm_nhwc_bwd_params,"ax",@progbits
	.align	128
        .global         _Z35group_norm_nhwc_bwd_one_pass_kernelI11Fp16IOFp32WLi256ELi32ELi512EEv26Group_norm_nhwc_bwd_params
        .type           _Z35group_norm_nhwc_bwd_one_pass_kernelI11Fp16IOFp32WLi256ELi32ELi512EEv26Group_norm_nhwc_bwd_params,@function
        .size           _Z35group_norm_nhwc_bwd_one_pass_kernelI11Fp16IOFp32WLi256ELi32ELi512EEv26Group_norm_nhwc_bwd_params,(.L_x_3310 - _Z35group_norm_nhwc_bwd_one_pass_kernelI11Fp16IOFp32WLi256ELi32ELi512EEv26Group_norm_nhwc_bwd_params)
        .other          _Z35group_norm_nhwc_bwd_one_pass_kernelI11Fp16IOFp32WLi256ELi32ELi512EEv26Group_norm_nhwc_bwd_params,@"STO_CUDA_ENTRY STV_DEFAULT"
_Z35group_norm_nhwc_bwd_one_pass_kernelI11Fp16IOFp32WLi256ELi32ELi512EEv26Group_norm_nhwc_bwd_params:
.text._Z35group_norm_nhwc_bwd_one_pass_kernelI11Fp16IOFp32WLi256ELi32ELi512EEv26Group_norm_nhwc_bwd_params:
[----:B------:R-:W0:Y:S08]  /*0000*/  LDC R1, c[0x0][0x28] ;  /* 0x00000a00ff017b82 */ /* 0x000e300000000800 */
[----:B------:R-:W1:Y:S01]  /*0010*/  S2UR UR6, SR_CTAID.Y ;  /* 0x00000000000679c3 */ /* 0x000e620000002600 */
[----:B------:R-:W-:Y:S01]  /*0020*/  ULDC UR4, c[0x0][0x2a0] ;  /* 0x0000a80000047ab9 */ /* 0x000fe20000000800 */
[----:B------:R-:W-:Y:S01]  /*0030*/  ULDC UR5, c[0x0][0x270] ;  /* 0x00009c0000057ab9 */ /* 0x000fe20000000800 */
[----:B------:R-:W2:Y:S01]  /*0040*/  S2R R39, SR_TID.X ;  /* 0x0000000000277919 */ /* 0x000ea20000002100 */
[----:B------:R-:W-:Y:S01]  /*0050*/  UIMAD UR4, UR4, UR5, URZ ;  /* 0x00000005040472a4 */ /* 0x000fe2000f8e023f */
[----:B0-----:R-:W-:Y:S01]  /*0060*/  IADD3 R1, R1, -0x8, RZ ;  /* 0xfffffff801017810 */ /* 0x001fe20007ffe0ff */
[----:B------:R-:W-:-:S02]  /*0070*/  ULDC.64 UR8, c[0x0][0x208] ;  /* 0x0000820000087ab9 */ /* 0x000fc40000000a00 */
[----:B------:R-:W0:Y:S01]  /*0080*/  S2UR UR7, SR_CTAID.X ;  /* 0x00000000000779c3 */ /* 0x000e220000002500 */
[----:B-1----:R-:W-:-:S04]  /*0090*/  MOV R0, UR6 ;  /* 0x0000000600007c02 */ /* 0x002fc80008000f00 */
[----:B------:R-:W-:-:S13]  /*00a0*/  ISETP.GE.AND P0, PT, R0, UR4, PT ;  /* 0x0000000400007c0c */ /* 0x000fda000bf06270 */
[----:B--2---:R-:W-:Y:S05]  /*00b0*/  @P0 BRA `(.L_x_749) ;  /* 0x0000006000840947 */ /* 0x004fea0003800000 */
[----:B------:R-:W0:Y:S01]  /*00c0*/  LDC R3, c[0x0][0x2ac] ;  /* 0x0000ab00ff037b82 */ /* 0x000e220000000800 */
[--C-:B------:R-:W-:Y:S01]  /*00d0*/  SHF.R.U32.HI R38, RZ, 0x4, R39.reuse ;  /* 0x00000004ff267819 */ /* 0x100fe20000011627 */
[----:B------:R-:W-:Y:S01]  /*00e0*/  ULDC.64 UR10, c[0x0][0x290] ;  /* 0x0000a400000a7ab9 */ /* 0x000fe20000000a00 */
[----:B------:R-:W-:Y:S01]  /*00f0*/  SHF.R.S32.HI R4, RZ, 0x1f, R39 ;  /* 0x0000001fff047819 */ /* 0x000fe20000011427 */
[----:B------:R-:W-:Y:S01]  /*0100*/  UMOV UR5, 0x400 ;  /* 0x0000040000057882 */ /* 0x000fe20000000000 */
[----:B------:R-:W-:Y:S01]  /*0110*/  LOP3.LUT R5, R5, 0xfffffffb, RZ, 0xc0, !PT ;  /* 0xfffffffb05057812 */ /* 0x000fe200078ec0ff */
[----:B------:R-:W-:Y:S01]  /*0120*/  HFMA2.MMA R57, -RZ, RZ, 0, 0 ;  /* 0x00000000ff397435 */ /* 0x000fe200000001ff */
[----:B------:R-:W-:Y:S01]  /*0130*/  LEA.HI R4, R4, R39, RZ, 0x5 ;  /* 0x0000002704047211 */ /* 0x000fe200078f28ff */
[----:B------:R-:W1:Y:S01]  /*0140*/  LDC.64 R60, c[0x0][0x288] ;  /* 0x0000a200ff3c7b82 */ /* 0x000e620000000a00 */
[----:B------:R-:W-:Y:S02]  /*0150*/  MOV R40, R0 ;  /* 0x0000000000287202 */ /* 0x000fe40000000f00 */
[----:B------:R-:W-:-:S05]  /*0160*/  SHF.R.S32.HI R4, RZ, 0x5, R4 ;  /* 0x00000005ff047819 */ /* 0x000fca0000011404 */
[----:B------:R-:W2:Y:S01]  /*0170*/  S2UR UR6, SR_CgaCtaId ;  /* 0x00000000000679c3 */ /* 0x000ea20000008800 */
[----:B0-----:R-:W-:-:S05]  /*0180*/  IMAD R38, R3, UR7, R38 ;  /* 0x0000000703267c24 */ /* 0x001fca000f8e0226 */
[----:B------:R-:W-:Y:S01]  /*0190*/  IADD3 R2, R38, 0xc0, RZ ;  /* 0x000000c026027810 */ /* 0x000fe20007ffe0ff */
[----:B-1----:R-:W-:Y:S01]  /*01a0*/  IMAD.WIDE.U32 R6, R60, 0x3, RZ ;  /* 0x000000033c067825 */ /* 0x002fe200078e00ff */
[----:B------:R-:W-:Y:S02]  /*01b0*/  LEA R3, R61, R61, 0x1 ;  /* 0x0000003d3d037211 */ /* 0x000fe400078e08ff */
[----:B------:R-:W-:Y:S02]  /*01c0*/  ISETP.GE.U32.AND P0, PT, R2, UR10, PT ;  /* 0x0000000a02007c0c */ /* 0x000fe4000bf06070 */
[----:B------:R-:W-:Y:S02]  /*01d0*/  IADD3 R3, R7, R3, RZ ;  /* 0x0000000307037210 */ /* 0x000fe40007ffe0ff */
[----:B------:R-:W-:Y:S01]  /*01e0*/  SHF.R.S32.HI R2, RZ, 0x1f, R2 ;  /* 0x0000001fff027819 */ /* 0x000fe20000011402 */
[----:B--2---:R-:W-:Y:S01]  /*01f0*/  ULEA UR5, UR6, UR5, 0x18 ;  /* 0x0000000506057291 */ /* 0x004fe2000f8ec03f */
[----:B------:R-:W-:-:S02]  /*0200*/  LEA.HI R59, P2, R3, R6, RZ, 0x1 ;  /* 0x00000006033b7211 */ /* 0x000fc400078508ff */
[----:B------:R-:W-:Y:S02]  /*0210*/  ISETP.GE.AND.EX P0, PT, R2, UR11, PT, P0 ;  /* 0x0000000b02007c0c */ /* 0x000fe4000bf06300 */
[----:B------:R-:W-:Y:S01]  /*0220*/  IADD3.X R6, RZ, R3, RZ, P2, !PT ;  /* 0x00000003ff067210 */ /* 0x000fe200017fe4ff */
[----:B------:R-:W0:Y:S01]  /*0230*/  LDC R2, c[0x0][0x10] ;  /* 0x00000400ff027b82 */ /* 0x000e220000000800 */
[----:B------:R-:W-:Y:S02]  /*0240*/  LEA.HI R58, P1, R61, R60, RZ, 0x1 ;  /* 0x0000003c3d3a7211 */ /* 0x000fe400078308ff */
[--C-:B------:R-:W-:Y:S02]  /*0250*/  SHF.R.S64 R59, R59, 0x1, R6.reuse ;  /* 0x000000013b3b7819 */ /* 0x100fe40000001006 */
[----:B------:R-:W-:Y:S02]  /*0260*/  SHF.R.S32.HI R6, RZ, 0x1, R6 ;  /* 0x00000001ff067819 */ /* 0x000fe40000011406 */
[----:B------:R-:W-:-:S02]  /*0270*/  ISETP.LT.U32.AND P0, PT, R39, 0x200, !P0 ;  /* 0x000002002700780c */ /* 0x000fc40004701070 */
[----:B------:R-:W-:Y:S02]  /*0280*/  SHF.L.U64.HI R3, R59, 0x2, R6 ;  /* 0x000000023b037819 */ /* 0x000fe40000010206 */
[----:B------:R-:W-:Y:S02]  /*0290*/  IADD3.X R61, RZ, R61, RZ, P1, !PT ;  /* 0x0000003dff3d7210 */ /* 0x000fe40000ffe4ff */
[----:B------:R-:W-:Y:S01]  /*02a0*/  LEA R60, R4, UR5, 0x3 ;  /* 0x00000005043c7c11 */ /* 0x000fe2000f8e18ff */
[----:B------:R1:W-:Y:S01]  /*02b0*/  STL [R1], R3 ;  /* 0x0000000301007387 */ /* 0x0003e20000100800 */
[--C-:B------:R-:W-:Y:S02]  /*02c0*/  SHF.R.S64 R58, R58, 0x1, R61.reuse ;  /* 0x000000013a3a7819 */ /* 0x100fe4000000103d */
[----:B------:R-:W-:-:S03]  /*02d0*/  SHF.R.S32.HI R61, RZ, 0x1, R61 ;  /* 0x00000001ff3d7819 */ /* 0x000fc6000001143d */
[----:B------:R-:W-:Y:S02]  /*02e0*/  @P0 LOP3.LUT R5, R5, 0x4, RZ, 0xfc, !PT ;  /* 0x0000000405050812 */ /* 0x000fe400078efcff */
[----:B------:R-:W-:-:S07]  /*02f0*/  SHF.L.U64.HI R61, R58, 0x2, R61 ;  /* 0x000000023a3d7819 */ /* 0x000fce000001023d */
.L_x_800:
[----:B------:R-:W2:Y:S01]  /*0300*/  LDC R11, c[0x0][0x2a0] ;  /* 0x0000a800ff0b7b82 */ /* 0x000ea20000000800 */
[----:B------:R-:W-:Y:S01]  /*0310*/  IABS R8, R40 ;  /* 0x0000002800087213 */ /* 0x000fe20000000000 */
[----:B------:R-:W-:Y:S01]  /*0320*/  ULDC.64 UR12, c[0x0][0x290] ;  /* 0x0000a400000c7ab9 */ /* 0x000fe20000000a00 */
[----:B------:R-:W-:Y:S01]  /*0330*/  LOP3.LUT P6, RZ, R5, 0x4, RZ, 0xc0, !PT ;  /* 0x0000000405ff7812 */ /* 0x000fe200078cc0ff */
[----:B------:R-:W-:Y:S01]  /*0340*/  ULDC.64 UR10, c[0x0][0x298] ;  /* 0x0000a600000a7ab9 */ /* 0x000fe20000000a00 */
[----:B------:R-:W-:Y:S02]  /*0350*/  ISETP.GE.AND P1, PT, R40, RZ, PT ;  /* 0x000000ff2800720c */ /* 0x000fe40003f26270 */
[----:B------:R-:W-:Y:S02]  /*0360*/  CS2R R54, SRZ ;  /* 0x0000000000367805 */ /* 0x000fe4000001ff00 */
[C---:B------:R-:W-:Y:S02]  /*0370*/  IADD3 R29, R38.reuse, 0x20, RZ ;  /* 0x00000020261d7810 */ /* 0x040fe40007ffe0ff */
[----:B------:R-:W-:-:S02]  /*0380*/  IADD3 R27, R38, 0x40, RZ ;  /* 0x00000040261b7810 */ /* 0x000fc40007ffe0ff */
[C---:B------:R-:W-:Y:S02]  /*0390*/  IADD3 R15, R38.reuse, 0xc0, RZ ;  /* 0x000000c0260f7810 */ /* 0x040fe40007ffe0ff */
[C---:B------:R-:W-:Y:S02]  /*03a0*/  IADD3 R23, R38.reuse, 0x60, RZ ;  /* 0x0000006026177810 */ /* 0x040fe40007ffe0ff */
[----:B----4-:R-:W-:Y:S01]  /*03b0*/  IADD3 R19, R38, 0x80, RZ ;  /* 0x0000008026137810 */ /* 0x010fe20007ffe0ff */
[----:B------:R-:W3:Y:S01]  /*03c0*/  @P6 LDC.64 R12, c[0x0][0x288] ;  /* 0x0000a200ff0c6b82 */ /* 0x000ee20000000a00 */
[----:B------:R-:W-:Y:S02]  /*03d0*/  ISETP.GE.U32.AND P5, PT, R29, UR12, PT ;  /* 0x0000000c1d007c0c */ /* 0x000fe4000bfa6070 */
[----:B------:R-:W-:Y:S02]  /*03e0*/  CS2R R52, SRZ ;  /* 0x0000000000347805 */ /* 0x000fe4000001ff00 */
[----:B------:R-:W-:-:S02]  /*03f0*/  SHF.R.S32.HI R31, RZ, 0x1f, R29 ;  /* 0x0000001fff1f7819 */ /* 0x000fc4000001141d */
[----:B------:R-:W-:Y:S02]  /*0400*/  CS2R R50, SRZ ;  /* 0x0000000000327805 */ /* 0x000fe4000001ff00 */
[----:B------:R-:W-:Y:S01]  /*0410*/  SHF.R.S32.HI R21, RZ, 0x1f, R27 ;  /* 0x0000001fff157819 */ /* 0x000fe2000001141b */
[----:B------:R-:W-:Y:S01]  /*0420*/  ULDC.U8 UR5, c[0x0][0x2a4] ;  /* 0x0000a90000057ab9 */ /* 0x000fe20000000000 */
[----:B------:R-:W-:Y:S01]  /*0430*/  SHF.R.S32.HI R25, RZ, 0x1f, R23 ;  /* 0x0000001fff197819 */ /* 0x000fe20000011417 */
[----:B------:R-:W4:Y:S01]  /*0440*/  @P6 LDC.64 R44, c[0x0][0x230] ;  /* 0x00008c00ff2c6b82 */ /* 0x000f220000000a00 */
[----:B--2---:R-:W-:Y:S02]  /*0450*/  IABS R4, R11 ;  /* 0x0000000b00047213 */ /* 0x004fe40000000000 */
[----:B------:R-:W-:Y:S02]  /*0460*/  LOP3.LUT R5, R5, 0xfffffffd, RZ, 0xc0, !PT ;  /* 0xfffffffd05057812 */ /* 0x000fe400078ec0ff */
[----:B01----:R-:W1:Y:S03]  /*0470*/  I2F.RP R3, R4 ;  /* 0x0000000400037306 */ /* 0x003e660000209400 */
[----:B------:R-:W2:Y:S05]  /*0480*/  @P6 LDC.64 R42, c[0x0][0x228] ;  /* 0x00008a00ff2a6b82 */ /* 0x000eaa0000000a00 */
[----:B-1----:R-:W1:Y:S02]  /*0490*/  MUFU.RCP R3, R3 ;  /* 0x0000000300037308 */ /* 0x002e640000001000 */
[----:B-1----:R-:W-:-:S06]  /*04a0*/  IADD3 R6, R3, 0xffffffe, RZ ;  /* 0x0ffffffe03067810 */ /* 0x002fcc0007ffe0ff */
[----:B------:R1:W0:Y:S02]  /*04b0*/  F2I.FTZ.U32.TRUNC.NTZ R7, R6 ;  /* 0x0000000600077305 */ /* 0x000224000021f000 */
[----:B-1----:R-:W-:Y:S02]  /*04c0*/  MOV R6, RZ ;  /* 0x000000ff00067202 */ /* 0x002fe40000000f00 */
[----:B0-----:R-:W-:-:S05]  /*04d0*/  IADD3 R9, RZ, -R7, RZ ;  /* 0x80000007ff097210 */ /* 0x001fca0007ffe0ff */
[----:B------:R-:W-:-:S04]  /*04e0*/  IMAD R9, R9, R4, RZ ;  /* 0x0000000409097224 */ /* 0x000fc800078e02ff */
[----:B------:R-:W-:Y:S01]  /*04f0*/  IMAD.HI.U32 R7, R7, R9, R6 ;  /* 0x0000000907077227 */ /* 0x000fe200078e0006 */
[----:B------:R-:W-:-:S04]  /*0500*/  LOP3.LUT R6, R40, R11, RZ, 0x3c, !PT ;  /* 0x0000000b28067212 */ /* 0x000fc800078e3cff */
[----:B------:R-:W-:Y:S01]  /*0510*/  ISETP.GE.AND P2, PT, R6, RZ, PT ;  /* 0x000000ff0600720c */ /* 0x000fe20003f46270 */
[----:B------:R-:W-:Y:S01]  /*0520*/  IMAD.HI.U32 R7, R7, R8, RZ ;  /* 0x0000000807077227 */ /* 0x000fe200078e00ff */
[----:B------:R-:W-:-:S04]  /*0530*/  SHF.L.U32 R6, R39, 0x1, RZ ;  /* 0x0000000127067819 */ /* 0x000fc800000006ff */
[----:B------:R-:W-:Y:S02]  /*0540*/  IADD3 R3, -R7, RZ, RZ ;  /* 0x000000ff07037210 */ /* 0x000fe40007ffe1ff */
[----:B------:R-:W-:-:S03]  /*0550*/  LOP3.LUT R17, R6, 0x1e, RZ, 0xc0, !PT ;  /* 0x0000001e06117812 */ /* 0x000fc600078ec0ff */
[----:B------:R-:W-:-:S05]  /*0560*/  IMAD R3, R4, R3, R8 ;  /* 0x0000000304037224 */ /* 0x000fca00078e0208 */
[----:B------:R-:W-:-:S13]  /*0570*/  ISETP.GT.U32.AND P4, PT, R4, R3, PT ;  /* 0x000000030400720c */ /* 0x000fda0003f84070 */
[-C--:B------:R-:W-:Y:S02]  /*0580*/  @!P4 IADD3 R3, R3, -R4.reuse, RZ ;  /* 0x800000040303c210 */ /* 0x080fe40007ffe0ff */
[----:B------:R-:W-:Y:S02]  /*0590*/  @!P4 IADD3 R7, R7, 0x1, RZ ;  /* 0x000000010707c810 */ /* 0x000fe40007ffe0ff */
[CC--:B------:R-:W-:Y:S02]  /*05a0*/  ISETP.GE.U32.AND P3, PT, R3.reuse, R4.reuse, PT ;  /* 0x000000040300720c */ /* 0x0c0fe40003f66070 */
[----:B------:R-:W-:Y:S02]  /*05b0*/  ISETP.GT.U32.AND P0, PT, R4, R3, PT ;  /* 0x000000030400720c */ /* 0x000fe40003f04070 */
[----:B------:R-:W-:Y:S02]  /*05c0*/  IADD3 R4, R3, -R4, RZ ;  /* 0x8000000403047210 */ /* 0x000fe40007ffe0ff */
[----:B------:R-:W-:-:S02]  /*05d0*/  ISETP.GE.U32.AND P4, PT, R27, UR12, PT ;  /* 0x0000000c1b007c0c */ /* 0x000fc4000bf86070 */
[----:B------:R-:W-:Y:S02]  /*05e0*/  SEL R3, R4, R3, !P0 ;  /* 0x0000000304037207 */ /* 0x000fe40004000000 */
[----:B------:R-:W-:Y:S02]  /*05f0*/  ISETP.GT.U32.AND P0, PT, R39, 0x1ff, PT ;  /* 0x000001ff2700780c */ /* 0x000fe40003f04070 */
[----:B------:R-:W-:Y:S02]  /*0600*/  LOP3.LUT R4, RZ, R11, RZ, 0x33, !PT ;  /* 0x0000000bff047212 */ /* 0x000fe400078e33ff */
[----:B------:R-:W-:Y:S02]  /*0610*/  @P3 IADD3 R7, R7, 0x1, RZ ;  /* 0x0000000107073810 */ /* 0x000fe40007ffe0ff */
[----:B------:R-:W-:Y:S02]  /*0620*/  ISETP.NE.AND P3, PT, R11, RZ, PT ;  /* 0x000000ff0b00720c */ /* 0x000fe40003f65270 */
[----:B------:R-:W-:-:S02]  /*0630*/  ISETP.GE.OR.EX P5, PT, R31, UR13, P0, P5 ;  /* 0x0000000d1f007c0c */ /* 0x000fc400087a6750 */
[----:B------:R-:W-:Y:S02]  /*0640*/  @!P2 IADD3 R7, -R7, RZ, RZ ;  /* 0x000000ff0707a210 */ /* 0x000fe40007ffe1ff */
[----:B------:R-:W-:Y:S02]  /*0650*/  @!P1 IADD3 R3, -R3, RZ, RZ ;  /* 0x000000ff03039210 */ /* 0x000fe40007ffe1ff */
[C---:B------:R-:W-:Y:S02]  /*0660*/  SEL R7, R4.reuse, R7, !P3 ;  /* 0x0000000704077207 */ /* 0x040fe40005800000 */
[----:B------:R-:W-:Y:S02]  /*0670*/  SEL R56, R4, R3, !P3 ;  /* 0x0000000304387207 */ /* 0x000fe40005800000 */
[----:B------:R-:W-:Y:S02]  /*0680*/  SHF.R.S32.HI R3, RZ, 0x1f, R7 ;  /* 0x0000001fff037819 */ /* 0x000fe40000011407 */
[----:B------:R-:W-:Y:S01]  /*0690*/  LEA R16, R56, R17, 0x5 ;  /* 0x0000001138107211 */ /* 0x000fe200078e28ff */
[----:B------:R-:W0:Y:S01]  /*06a0*/  @!P5 LDC.64 R10, c[0x0][0x288] ;  /* 0x0000a200ff0adb82 */ /* 0x000e220000000a00 */
[----:B------:R-:W-:Y:S01]  /*06b0*/  ISETP.GE.OR.EX P4, PT, R21, UR13, P0, P4 ;  /* 0x0000000d15007c0c */ /* 0x000fe20008786740 */
[----:B------:R-:W-:Y:S01]  /*06c0*/  IMAD R4, R3, UR10, RZ ;  /* 0x0000000a03047c24 */ /* 0x000fe2000f8e02ff */
[----:B------:R-:W-:-:S02]  /*06d0*/  SHF.R.S32.HI R17, RZ, 0x1f, R16 ;  /* 0x0000001fff117819 */ /* 0x000fc40000011410 */
[----:B------:R-:W-:Y:S01]  /*06e0*/  SHF.R.S32.HI R3, RZ, 0x1f, R15 ;  /* 0x0000001fff037819 */ /* 0x000fe2000001140f */
[----:B------:R-:W-:Y:S01]  /*06f0*/  IMAD R9, R7, UR11, R4 ;  /* 0x0000000b07097c24 */ /* 0x000fe2000f8e0204 */
[----:B------:R-:W-:Y:S01]  /*0700*/  ISETP.GE.U32.AND P3, PT, R23, UR12, PT ;  /* 0x0000000c17007c0c */ /* 0x000fe2000bf66070 */
[----:B------:R-:W-:Y:S01]  /*0710*/  IMAD.WIDE.U32 R6, R7, UR10, R16 ;  /* 0x0000000a07067c25 */ /* 0x000fe2000f8e0010 */
[----:B------:R-:W1:Y:S01]  /*0720*/  @!P5 LDC.64 R36, c[0x0][0x230] ;  /* 0x00008c00ff24db82 */ /* 0x000e620000000a00 */
[----:B------:R-:W-:Y:S02]  /*0730*/  ISETP.GE.U32.AND P2, PT, R19, UR12, PT ;  /* 0x0000000c13007c0c */ /* 0x000fe4000bf46070 */
[----:B---3--:R-:W-:Y:S01]  /*0740*/  @P6 IMAD R4, R3, R12, RZ ;  /* 0x0000000c03046224 */ /* 0x008fe200078e02ff */
[----:B------:R-:W-:Y:S02]  /*0750*/  IADD3 R9, R7, R9, RZ ;  /* 0x0000000907097210 */ /* 0x000fe40007ffe0ff */
[-C--:B------:R-:W-:Y:S01]  /*0760*/  @P6 MOV R8, R6.reuse ;  /* 0x0000000600086202 */ /* 0x080fe20000000f00 */
[----:B------:R-:W-:Y:S01]  /*0770*/  @P6 IMAD R3, R15, R13, R4 ;  /* 0x0000000d0f036224 */ /* 0x000fe200078e0204 */
[----:B------:R-:W-:Y:S01]  /*0780*/  ISETP.GE.OR.EX P3, PT, R25, UR13, P0, P3 ;  /* 0x0000000d19007c0c */ /* 0x000fe20008766730 */
[----:B------:R-:W3:Y:S01]  /*0790*/  @!P5 LDC.64 R34, c[0x0][0x228] ;  /* 0x00008a00ff22db82 */ /* 0x000ee20000000a00 */
[----:B------:R-:W-:Y:S01]  /*07a0*/  @!P4 MOV R20, R6 ;  /* 0x000000060014c202 */ /* 0x000fe20000000f00 */
        /* <DEDUP_REMOVED lines=10> */
[----:B----4-:R-:W-:Y:S01]  /*0850*/  @P6 IADD3 R44, P1, R31, R44, RZ ;  /* 0x0000002c1f2c6210 */ /* 0x010fe20007f3e0ff */
[----:B------:R-:W-:Y:S01]  /*0860*/  @!P5 IMAD.WIDE.U32 R10, R29, R10, R12 ;  /* 0x0000000a1d0ad225 */ /* 0x000fe200078e000c */
[----:B------:R-:W-:Y:S01]  /*0870*/  ISETP.GE.OR.EX P2, PT, R3, UR13, P0, P2 ;  /* 0x0000000d03007c0c */ /* 0x000fe20008746720 */
[----:B------:R-:W4:Y:S01]  /*0880*/  @!P3 LDC.64 R12, c[0x0][0x288] ;  /* 0x0000a200ff0cbb82 */ /* 0x000f220000000a00 */
[----:B------:R-:W-:Y:S02]  /*0890*/  @P6 IADD3.X R45, R4, R45, RZ, P1, !PT ;  /* 0x0000002d042d6210 */ /* 0x000fe40000ffe4ff */
[----:B--2---:R-:W-:Y:S02]  /*08a0*/  @P6 IADD3 R42, P1, R31, R42, RZ ;  /* 0x0000002a1f2a6210 */ /* 0x004fe40007f3e0ff */
[----:B------:R-:W-:Y:S02]  /*08b0*/  @!P5 IADD3 R11, R11, R33, RZ ;  /* 0x000000210b0bd210 */ /* 0x000fe40007ffe0ff */
[----:B------:R-:W-:Y:S01]  /*08c0*/  @!P5 SHF.L.U32 R29, R10, 0x1, RZ ;  /* 0x000000010a1dd819 */ /* 0x000fe200000006ff */
[----:B------:R-:W2:Y:S01]  /*08d0*/  @!P4 LDC.64 R32, c[0x0][0x230] ;  /* 0x00008c00ff20cb82 */ /* 0x000ea20000000a00 */
[----:B------:R-:W-:Y:S01]  /*08e0*/  @P6 IADD3.X R43, R4, R43, RZ, P1, !PT ;  /* 0x0000002b042b6210 */ /* 0x000fe20000ffe4ff */
[----:B0-----:R-:W-:Y:S01]  /*08f0*/  @!P4 IMAD R18, R21, R14, RZ ;  /* 0x0000000e1512c224 */ /* 0x001fe200078e02ff */
[----:B------:R-:W-:-:S02]  /*0900*/  @!P4 MOV R21, R9 ;  /* 0x000000090015c202 */ /* 0x000fc40000000f00 */
[----:B------:R-:W-:Y:S01]  /*0910*/  @!P5 SHF.L.U64.HI R4, R10, 0x1, R11 ;  /* 0x000000010a04d819 */ /* 0x000fe2000001020b */
[----:B------:R-:W-:Y:S01]  /*0920*/  @!P4 IMAD R41, R27, R15, R18 ;  /* 0x0000000f1b29c224 */ /* 0x000fe200078e0212 */
[----:B-1----:R-:W-:Y:S01]  /*0930*/  @!P5 IADD3 R36, P1, R29, R36, RZ ;  /* 0x000000241d24d210 */ /* 0x002fe20007f3e0ff */
[----:B------:R-:W-:Y:S01]  /*0940*/  @!P4 IMAD.WIDE.U32 R14, R27, R14, R20 ;  /* 0x0000000e1b0ec225 */ /* 0x000fe200078e0014 */
[----:B------:R-:W0:Y:S02]  /*0950*/  @!P4 LDC.64 R30, c[0x0][0x228] ;  /* 0x00008a00ff1ecb82 */ /* 0x000e240000000a00 */
[----:B------:R-:W-:Y:S02]  /*0960*/  @!P5 IADD3.X R37, R4, R37, RZ, P1, !PT ;  /* 0x000000250425d210 */ /* 0x000fe40000ffe4ff */
[----:B---3--:R-:W-:Y:S02]  /*0970*/  @!P5 IADD3 R34, P1, R29, R34, RZ ;  /* 0x000000221d22d210 */ /* 0x008fe40007f3e0ff */
[----:B------:R-:W-:Y:S01]  /*0980*/  @!P4 IADD3 R15, R15, R41, RZ ;  /* 0x000000290f0fc210 */ /* 0x000fe20007ffe0ff */
[----:B----4-:R-:W-:Y:S01]  /*0990*/  @!P3 IMAD R20, R25, R12, RZ ;  /* 0x0000000c1914b224 */ /* 0x010fe200078e02ff */
[----:B------:R-:W1:Y:S01]  /*09a0*/  @!P2 LDC.64 R10, c[0x0][0x288] ;  /* 0x0000a200ff0aab82 */ /* 0x000e620000000a00 */
[----:B------:R-:W-:-:S02]  /*09b0*/  @!P4 SHF.L.U32 R21, R14, 0x1, RZ ;  /* 0x000000010e15c819 */ /* 0x000fc400000006ff */
[----:B------:R-:W-:Y:S01]  /*09c0*/  @!P4 SHF.L.U64.HI R18, R14, 0x1, R15 ;  /* 0x000000010e12c819 */ /* 0x000fe2000001020f */
[----:B------:R-:W-:Y:S01]  /*09d0*/  @!P3 IMAD R41, R23, R13, R20 ;  /* 0x0000000d1729b224 */ /* 0x000fe200078e0214 */
[----:B------:R-:W-:Y:S02]  /*09e0*/  @!P3 MOV R14, R6 ;  /* 0x00000006000eb202 */ /* 0x000fe40000000f00 */
[----:B------:R-:W-:Y:S01]  /*09f0*/  @!P3 MOV R15, R9 ;  /* 0x00000009000fb202 */ /* 0x000fe20000000f00 */
[----:B------:R-:W3:Y:S01]  /*0a00*/  @!P3 LDC.64 R28, c[0x0][0x230] ;  /* 0x00008c00ff1cbb82 */ /* 0x000ee20000000a00 */
[----:B------:R-:W-:Y:S02]  /*0a10*/  @!P5 IADD3.X R35, R4, R35, RZ, P1, !PT ;  /* 0x000000230423d210 */ /* 0x000fe40000ffe4ff */
[----:B--2---:R-:W-:Y:S01]  /*0a20*/  @!P4 IADD3 R32, P1, R21, R32, RZ ;  /* 0x000000201520c210 */ /* 0x004fe20007f3e0ff */
[----:B------:R-:W-:Y:S01]  /*0a30*/  @!P3 IMAD.WIDE.U32 R12, R23, R12, R14 ;  /* 0x0000000c170cb225 */ /* 0x000fe200078e000e */
[----:B------:R-:W-:-:S02]  /*0a40*/  P2R R4, PR, RZ, 0x20 ;  /* 0x00000020ff047803 */ /* 0x000fc40000000000 */
[----:B------:R-:W-:Y:S01]  /*0a50*/  @!P4 IADD3.X R33, R18, R33, RZ, P1, !PT ;  /* 0x000000211221c210 */ /* 0x000fe20000ffe4ff */
[----:B------:R-:W2:Y:S01]  /*0a60*/  @!P3 LDC.64 R26, c[0x0][0x228] ;  /* 0x00008a00ff1abb82 */ /* 0x000ea20000000a00 */
[----:B------:R-:W-:Y:S02]  /*0a70*/  @!P3 IADD3 R13, R13, R41, RZ ;  /* 0x000000290d0db210 */ /* 0x000fe40007ffe0ff */
[C---:B------:R-:W-:Y:S02]  /*0a80*/  @!P3 SHF.L.U32 R15, R12.reuse, 0x1, RZ ;  /* 0x000000010c0fb819 */ /* 0x040fe400000006ff */
[----:B------:R-:W-:Y:S02]  /*0a90*/  @!P3 SHF.L.U64.HI R14, R12, 0x1, R13 ;  /* 0x000000010c0eb819 */ /* 0x000fe4000001020d */
[----:B0-----:R-:W-:Y:S01]  /*0aa0*/  @!P4 IADD3 R30, P1, R21, R30, RZ ;  /* 0x0000001e151ec210 */ /* 0x001fe20007f3e0ff */
[----:B------:R-:W0:Y:S01]  /*0ab0*/  @!P2 LDC.64 R24, c[0x0][0x230] ;  /* 0x00008c00ff18ab82 */ /* 0x000e220000000a00 */
[----:B------:R-:W-:Y:S01]  /*0ac0*/  @!P2 MOV R12, R6 ;  /* 0x00000006000ca202 */ /* 0x000fe20000000f00 */
[----:B-1----:R-:W-:Y:S01]  /*0ad0*/  @!P2 IMAD R20, R3, R10, RZ ;  /* 0x0000000a0314a224 */ /* 0x002fe200078e02ff */
[----:B------:R-:W-:-:S02]  /*0ae0*/  @!P2 MOV R13, R9 ;  /* 0x00000009000da202 */ /* 0x000fc40000000f00 */
[----:B------:R-:W-:Y:S01]  /*0af0*/  @!P4 IADD3.X R31, R18, R31, RZ, P1, !PT ;  /* 0x0000001f121fc210 */ /* 0x000fe20000ffe4ff */
[----:B------:R-:W-:Y:S01]  /*0b00*/  @!P2 IMAD R11, R19, R11, R20 ;  /* 0x0000000b130ba224 */ /* 0x000fe200078e0214 */
[----:B------:R-:W-:Y:S01]  /*0b10*/  IADD3 R41, R38, 0xe0, RZ ;  /* 0x000000e026297810 */ /* 0x000fe20007ffe0ff */
[----:B------:R-:W1:Y:S01]  /*0b20*/  @!P2 LDC.64 R22, c[0x0][0x228] ;  /* 0x00008a00ff16ab82 */ /* 0x000e620000000a00 */
[----:B---3--:R-:W-:Y:S01]  /*0b30*/  @!P3 IADD3 R28, P1, R15, R28, RZ ;  /* 0x0000001c0f1cb210 */ /* 0x008fe20007f3e0ff */
[----:B------:R-:W-:Y:S01]  /*0b40*/  @!P2 IMAD.WIDE.U32 R12, R19, R10, R12 ;  /* 0x0000000a130ca225 */ /* 0x000fe200078e000c */
[----:B------:R-:W-:Y:S02]  /*0b50*/  SHF.R.S32.HI R19, RZ, 0x1f, R38 ;  /* 0x0000001fff137819 */ /* 0x000fe40000011426 */
[----:B------:R-:W-:Y:S02]  /*0b60*/  @!P3 IADD3.X R29, R14, R29, RZ, P1, !PT ;  /* 0x0000001d0e1db210 */ /* 0x000fe40000ffe4ff */
[----:B------:R-:W-:-:S02]  /*0b70*/  @!P2 IADD3 R13, R13, R11, RZ ;  /* 0x0000000b0d0da210 */ /* 0x000fc40007ffe0ff */
[----:B--2---:R-:W-:Y:S02]  /*0b80*/  @!P3 IADD3 R26, P1, R15, R26, RZ ;  /* 0x0000001a0f1ab210 */ /* 0x004fe40007f3e0ff */
[----:B------:R-:W-:Y:S02]  /*0b90*/  @!P2 SHF.L.U32 R11, R12, 0x1, RZ ;  /* 0x000000010c0ba819 */ /* 0x000fe400000006ff */
[----:B------:R-:W-:Y:S02]  /*0ba0*/  @!P3 IADD3.X R27, R14, R27, RZ, P1, !PT ;  /* 0x0000001b0e1bb210 */ /* 0x000fe40000ffe4ff */
[----:B------:R-:W-:Y:S02]  /*0bb0*/  @!P2 SHF.L.U64.HI R12, R12, 0x1, R13 ;  /* 0x000000010c0ca819 */ /* 0x000fe4000001020d */
[----:B0-----:R-:W-:Y:S01]  /*0bc0*/  @!P2 IADD3 R24, P1, R11, R24, RZ ;  /* 0x000000180b18a210 */ /* 0x001fe20007f3e0ff */
[----:B------:R-:W5:Y:S01]  /*0bd0*/  @!P3 LDG.E R51, desc[UR8][R26.64] ;  /* 0x000000081a33b981 */ /* 0x000f62000c1e1900 */
[----:B------:R-:W-:-:S02]  /*0be0*/  IADD3 R15, R38, 0xa0, RZ ;  /* 0x000000a0260f7810 */ /* 0x000fc40007ffe0ff */
[C---:B------:R-:W-:Y:S02]  /*0bf0*/  @!P2 IADD3.X R25, R12.reuse, R25, RZ, P1, !PT ;  /* 0x000000190c19a210 */ /* 0x040fe40000ffe4ff */
[----:B------:R-:W-:Y:S02]  /*0c00*/  SHF.R.S32.HI R13, RZ, 0x1f, R15 ;  /* 0x0000001fff0d7819 */ /* 0x000fe4000001140f */
[----:B-1----:R-:W-:Y:S02]  /*0c10*/  @!P2 IADD3 R22, P1, R11, R22, RZ ;  /* 0x000000160b16a210 */ /* 0x002fe40007f3e0ff */
[----:B------:R-:W-:Y:S02]  /*0c20*/  SHF.R.S32.HI R49, RZ, 0x1f, R41 ;  /* 0x0000001fff317819 */ /* 0x000fe40000011429 */
[----:B------:R-:W-:Y:S02]  /*0c30*/  @!P2 IADD3.X R23, R12, R23, RZ, P1, !PT ;  /* 0x000000170c17a210 */ /* 0x000fe40000ffe4ff */
[----:B------:R-:W-:-:S02]  /*0c40*/  ISETP.GE.U32.AND P1, PT, R15, UR12, PT ;  /* 0x0000000c0f007c0c */ /* 0x000fc4000bf26070 */
[----:B------:R-:W-:Y:S01]  /*0c50*/  P2R R3, PR, RZ, 0x10 ;  /* 0x00000010ff037803 */ /* 0x000fe20000000000 */
[----:B------:R-:W5:Y:S01]  /*0c60*/  @!P2 LDG.E R50, desc[UR8][R22.64] ;  /* 0x000000081632a981 */ /* 0x000f62000c1e1900 */
        /* <DEDUP_REMOVED lines=34> */
[----:B------:R-:W-:Y:S02]  /*0e90*/  ISETP.GE.U32.AND P6, PT, R41, UR12, PT ;  /* 0x0000000c29007c0c */ /* 0x000fe4000bfc6070 */
[----:B------:R-:W-:Y:S02]  /*0ea0*/  LOP3.LUT P5, RZ, R5, 0x4, RZ, 0xc0, !PT ;  /* 0x0000000405ff7812 */ /* 0x000fe400078ac0ff */
        /* <DEDUP_REMOVED lines=8> */
[----:B------:R-:W-:-:S05]  /*0f30*/  @P6 IMAD.WIDE.U32 R48, R41, R46, R48 ;  /* 0x0000002e29306225 */ /* 0x000fca00078e0030 */
[----:B------:R-:W-:Y:S02]  /*0f40*/  @P6 IADD3 R47, R49, R47, RZ ;  /* 0x0000002f312f6210 */ /* 0x000fe40007ffe0ff */
[C---:B------:R-:W-:Y:S02]  /*0f50*/  @P6 SHF.L.U32 R41, R48.reuse, 0x1, RZ ;  /* 0x0000000130296819 */ /* 0x040fe400000006ff */
[----:B------:R-:W-:Y:S02]  /*0f60*/  @P6 SHF.L.U64.HI R46, R48, 0x1, R47 ;  /* 0x00000001302e6819 */ /* 0x000fe4000001022f */
[----:B-1----:R-:W-:Y:S01]  /*0f70*/  @P6 IADD3 R10, P4, R41, R10, RZ ;  /* 0x0000000a290a6210 */ /* 0x002fe20007f9e0ff */
[----:B------:R-:W0:Y:S01]  /*0f80*/  @P6 LDC.64 R48, c[0x0][0x228] ;  /* 0x00008a00ff306b82 */ /* 0x000e220000000a00 */
[----:B------:R-:W-:Y:S02]  /*0f90*/  MOV R47, RZ ;  /* 0x000000ff002f7202 */ /* 0x000fe40000000f00 */
[----:B------:R-:W-:-:S05]  /*0fa0*/  @P6 IADD3.X R11, R46, R11, RZ, P4, !PT ;  /* 0x0000000b2e0b6210 */ /* 0x000fca00027fe4ff */
[----:B------:R1:W5:Y:S02]  /*0fb0*/  @P6 LDG.E R47, desc[UR8][R10.64] ;  /* 0x000000080a2f6981 */ /* 0x000364000c1e1900 */
[----:B-1----:R-:W1:Y:S01]  /*0fc0*/  LDC.64 R10, c[0x0][0x248] ;  /* 0x00009200ff0a7b82 */ /* 0x002e620000000a00 */
[----:B0-----:R-:W-:-:S04]  /*0fd0*/  @P6 IADD3 R48, P4, R41, R48, RZ ;  /* 0x0000003029306210 */ /* 0x001fc80007f9e0ff */
[----:B------:R-:W-:Y:S02]  /*0fe0*/  @P6 IADD3.X R49, R46, R49, RZ, P4, !PT ;  /* 0x000000312e316210 */ /* 0x000fe400027fe4ff */
[----:B------:R-:W-:-:S03]  /*0ff0*/  ISETP.NE.AND P4, PT, R3, RZ, PT ;  /* 0x000000ff0300720c */ /* 0x000fc60003f85270 */
[----:B------:R0:W5:Y:S01]  /*1000*/  @P6 LDG.E R55, desc[UR8][R48.64] ;  /* 0x0000000830376981 */ /* 0x000162000c1e1900 */
[----:B-1----:R-:W-:Y:S01]  /*1010*/  IMAD.WIDE R10, R40, 0x8, R10 ;  /* 0x00000008280a7825 */ /* 0x002fe200078e020a */
[----:B------:R-:W-:-:S08]  /*1020*/  MOV R3, 0x3f800000 ;  /* 0x3f80000000037802 */ /* 0x000fd00000000f00 */
[----:B------:R-:W5:Y:S04]  /*1030*/  @!P4 LDG.E R52, desc[UR8][R30.64] ;  /* 0x000000081e34c981 */ /* 0x000f68000c1e1900 */
[----:B------:R-:W2:Y:S01]  /*1040*/  LDG.E.64 R10, desc[UR8][R10.64] ;  /* 0x000000080a0a7981 */ /* 0x000ea2000c1e1b00 */
[----:B0-----:R-:W-:-:S06]  /*1050*/  CS2R R48, SRZ ;  /* 0x0000000000307805 */ /* 0x001fcc000001ff00 */
[----:B------:R0:W5:Y:S01]  /*1060*/  @P5 LDG.E R48, desc[UR8][R42.64] ;  /* 0x000000082a305981 */ /* 0x000162000c1e1900 */
[----:B------:R-:W-:Y:S03]  /*1070*/  BSSY B0, `(.L_x_750) ;  /* 0x0000025000007945 */ /* 0x000fe60003800000 */
[----:B------:R-:W5:Y:S01]  /*1080*/  @!P1 LDG.E R49, desc[UR8][R12.64] ;  /* 0x000000080c319981 */ /* 0x000f62000c1e1900 */
[----:B0-----:R-:W-:-:S06]  /*1090*/  CS2R R42, SRZ ;  /* 0x00000000002a7805 */ /* 0x001fcc000001ff00 */
[----:B------:R-:W5:Y:S04]  /*10a0*/  @!P4 LDG.E R43, desc[UR8][R32.64] ;  /* 0x00000008202bc981 */ /* 0x000f68000c1e1900 */
[----:B------:R-:W5:Y:S01]  /*10b0*/  @!P1 LDG.E R42, desc[UR8][R20.64] ;  /* 0x00000008142a9981 */ /* 0x000f62000c1e1900 */
[----:B--2---:R-:W-:-:S05]  /*10c0*/  FFMA.FTZ R46, -R10, R10, R11 ;  /* 0x0000000a0a2e7223 */ /* 0x004fca000001010b */
[----:B------:R-:W-:-:S13]  /*10d0*/  FSETP.GTU.FTZ.AND P6, PT, R46, RZ, PT ;  /* 0x000000ff2e00720b */ /* 0x000fda0003fdc000 */
[----:B------:R-:W0:Y:S01]  /*10e0*/  @P6 LDC R41, c[0x0][0x250] ;  /* 0x00009400ff296b82 */ /* 0x000e220000000800 */
[----:B------:R-:W-:-:S06]  /*10f0*/  MOV R11, RZ ;  /* 0x000000ff000b7202 */ /* 0x000fcc0000000f00 */
[----:B------:R1:W5:Y:S01]  /*1100*/  @P5 LDG.E R11, desc[UR8][R44.64] ;  /* 0x000000082c0b5981 */ /* 0x000362000c1e1900 */
[----:B------:R-:W-:Y:S01]  /*1110*/  ISETP.NE.AND P5, PT, R4, RZ, PT ;  /* 0x000000ff0400720c */ /* 0x000fe20003fa5270 */
[----:B0-----:R-:W-:Y:S01]  /*1120*/  @P6 FADD.FTZ R41, R46, R41 ;  /* 0x000000292e296221 */ /* 0x001fe20000010000 */
[----:B-1----:R-:W-:-:S11]  /*1130*/  CS2R R44, SRZ ;  /* 0x00000000002c7805 */ /* 0x002fd6000001ff00 */
[----:B------:R-:W5:Y:S01]  /*1140*/  @!P5 LDG.E R53, desc[UR8][R34.64] ;  /* 0x000000082235d981 */ /* 0x000f62000c1e1900 */
[----:B------:R0:W1:Y:S01]  /*1150*/  @P6 MUFU.RSQ R3, R41 ;  /* 0x0000002900036308 */ /* 0x0000620000001400 */
[----:B------:R-:W-:Y:S02]  /*1160*/  LOP3.LUT P6, RZ, R5, 0x2, RZ, 0xc0, !PT ;  /* 0x0000000205ff7812 */ /* 0x000fe400078cc0ff */
[----:B------:R-:W-:Y:S01]  /*1170*/  MOV R46, RZ ;  /* 0x000000ff002e7202 */ /* 0x000fe20000000f00 */
[----:B------:R-:W5:Y:S01]  /*1180*/  @!P3 LDG.E R44, desc[UR8][R28.64] ;  /* 0x000000081c2cb981 */ /* 0x000f62000c1e1900 */
[----:B0-----:R-:W-:-:S04]  /*1190*/  MOV R41, RZ ;  /* 0x000000ff00297202 */ /* 0x001fc80000000f00 */
[----:B------:R-:W5:Y:S05]  /*11a0*/  @!P5 LDG.E R46, desc[UR8][R36.64] ;  /* 0x00000008242ed981 */ /* 0x000f6a000c1e1900 */
[----:B------:R-:W5:Y:S04]  /*11b0*/  @!P6 LDG.E R54, desc[UR8][R18.64] ;  /* 0x000000081236e981 */ /* 0x000f68000c1e1900 */
[----:B------:R-:W5:Y:S01]  /*11c0*/  @!P2 LDG.E R41, desc[UR8][R24.64] ;  /* 0x000000081829a981 */ /* 0x000f62000c1e1900 */
[----:B------:R-:W-:-:S03]  /*11d0*/  CS2R R12, SRZ ;  /* 0x00000000000c7805 */ /* 0x000fc6000001ff00 */
[----:B------:R0:W5:Y:S02]  /*11e0*/  @!P6 LDG.E R45, desc[UR8][R14.64] ;  /* 0x000000080e2de981 */ /* 0x000164000c1e1900 */
[----:B0-----:R-:W-:Y:S01]  /*11f0*/  CS2R R14, SRZ ;  /* 0x00000000000e7805 */ /* 0x001fe2000001ff00 */
[----:B-1----:R-:W-:Y:S06]  /*1200*/  @P0 BRA `(.L_x_751) ;  /* 0x00000000002c0947 */ /* 0x002fec0003800000 */
        /* <DEDUP_REMOVED lines=11> */
.L_x_751:
[----:B------:R-:W-:Y:S05]  /*12c0*/  BSYNC B0 ;  /* 0x0000000000007941 */ /* 0x000fea0003800000 */
.L_x_750:
[----:B------:R-:W-:Y:S01]  /*12d0*/  ISETP.NE.AND P0, PT, RZ, UR5, PT ;  /* 0x00000005ff007c0c */ /* 0x000fe2000bf05270 */
[--C-:B0----5:R-:W-:Y:S01]  /*12e0*/  HADD2.F32 R17, -RZ, R45.reuse.H0_H0 ;  /* 0x2000002dff117230 */ /* 0x121fe20000004100 */
[----:B------:R-:W-:Y:S01]  /*12f0*/  LOP3.LUT R5, R5, 0xfffffff7, RZ, 0xc0, !PT ;  /* 0xfffffff705057812 */ /* 0x000fe200078ec0ff */
[----:B------:R-:W-:Y:S02]  /*1300*/  HADD2.F32 R23, -RZ, R45.H1_H1 ;  /* 0x3000002dff177230 */ /* 0x000fe40000004100 */
[--C-:B------:R-:W-:Y:S02]  /*1310*/  HADD2.F32 R25, -RZ, R46.reuse.H0_H0 ;  /* 0x2000002eff197230 */ /* 0x100fe40000004100 */
[C---:B------:R-:W-:Y:S01]  /*1320*/  FADD.FTZ R4, -R10.reuse, R17 ;  /* 0x000000110a047221 */ /* 0x040fe20000010100 */
[----:B------:R-:W-:Y:S02]  /*1330*/  HADD2.F32 R27, -RZ, R46.H1_H1 ;  /* 0x3000002eff1b7230 */ /* 0x000fe40000004100 */
[----:B------:R-:W-:Y:S01]  /*1340*/  FADD.FTZ R16, -R10, R23 ;  /* 0x000000170a107221 */ /* 0x000fe20000010100 */
[----:B------:R-:W-:-:S02]  /*1350*/  HADD2.F32 R21, -RZ, R53.H0_H0 ;  /* 0x20000035ff157230 */ /* 0x000fc40000004100 */
[-C--:B------:R-:W-:Y:S01]  /*1360*/  FMUL.FTZ R17, R4, R3.reuse ;  /* 0x0000000304117220 */ /* 0x080fe20000410000 */
[----:B------:R-:W-:Y:S02]  /*1370*/  HADD2.F32 R18, -RZ, R53.H1_H1 ;  /* 0x30000035ff127230 */ /* 0x000fe40000004100 */
[C---:B------:R-:W-:Y:S01]  /*1380*/  FADD.FTZ R24, -R10.reuse, R25 ;  /* 0x000000190a187221 */ /* 0x040fe20000010100 */
[--C-:B------:R-:W-:Y:S02]  /*1390*/  HADD2.F32 R20, -RZ, R54.reuse.H0_H0 ;  /* 0x20000036ff147230 */ /* 0x100fe40000004100 */
[----:B------:R-:W-:Y:S01]  /*13a0*/  FADD.FTZ R22, -R10, R27 ;  /* 0x0000001b0a167221 */ /* 0x000fe20000010100 */
[----:B------:R-:W-:Y:S02]  /*13b0*/  HADD2.F32 R19, -RZ, R54.H1_H1 ;  /* 0x30000036ff137230 */ /* 0x000fe40000004100 */
[----:B------:R-:W-:Y:S01]  /*13c0*/  FMUL.FTZ R4, R16, R3 ;  /* 0x0000000310047220 */ /* 0x000fe20000410000 */
        /* <DEDUP_REMOVED lines=20> */
.L_x_752:
[----:B------:R-:W-:Y:S01]  /*1510*/  FMUL.FTZ R16, R20, R12 ;  /* 0x0000000c14107220 */ /* 0x000fe20000410000 */
[----:B------:R-:W-:Y:S01]  /*1520*/  FMUL.FTZ R23, R24, R3 ;  /* 0x0000000318177220 */ /* 0x000fe20000410000 */
[----:B------:R-:W-:Y:S01]  /*1530*/  FFMA.FTZ R24, R17, R20, RZ ;  /* 0x0000001411187223 */ /* 0x000fe200000100ff */
        /* <DEDUP_REMOVED lines=23> */
.L_x_753:
[----:B------:R-:W-:Y:S01]  /*16b0*/  FADD.FTZ R26, RZ, R20 ;  /* 0x00000014ff1a7221 */ /* 0x000fe20000010000 */
[C---:B------:R-:W-:Y:S01]  /*16c0*/  FFMA.FTZ R27, R4.reuse, R25, R17 ;  /* 0x00000019041b7223 */ /* 0x040fe20000010011 */
[----:B------:R-:W-:Y:S01]  /*16d0*/  FMUL.FTZ R20, R21, R12 ;  /* 0x0000000c15147220 */ /* 0x000fe20000410000 */
[----:B------:R-:W-:Y:S01]  /*16e0*/  FADD.FTZ R31, R25, R16 ;  /* 0x00000010191f7221 */ /* 0x000fe20000010000 */
[C---:B------:R-:W-:Y:S01]  /*16f0*/  FFMA.FTZ R17, R23.reuse, R21, R24 ;  /* 0x0000001517117223 */ /* 0x040fe20000010018 */
[--C-:B------:R-:W-:Y:S02]  /*1700*/  HADD2.F32 R25, -RZ, R43.reuse.H1_H1 ;  /* 0x3000002bff197230 */ /* 0x100fe40000004100 */
[----:B------:R-:W-:Y:S01]  /*1710*/  FFMA.FTZ R16, R23, R20, R27 ;  /* 0x0000001417107223 */ /* 0x000fe2000001001b */
[----:B------:R-:W-:Y:S02]  /*1720*/  HADD2.F32 R23, -RZ, R43.H0_H0 ;  /* 0x2000002bff177230 */ /* 0x000fe40000004100 */
[----:B------:R-:W-:Y:S01]  /*1730*/  FFMA.FTZ R27, R4, R19, RZ ;  /* 0x00000013041b7223 */ /* 0x000fe200000100ff */
[----:B------:R-:W-:Y:S01]  /*1740*/  FADD.FTZ R29, RZ, R19 ;  /* 0x00000013ff1d7221 */ /* 0x000fe20000010000 */
[----:B------:R-:W-:Y:S01]  /*1750*/  FADD.FTZ R4, R31, R20 ;  /* 0x000000141f047221 */ /* 0x000fe20000010000 */
[----:B------:R-:W-:Y:S01]  /*1760*/  FMUL.FTZ R19, R18, R13 ;  /* 0x0000000d12137220 */ /* 0x000fe20000410000 */
[C---:B------:R-:W-:Y:S01]  /*1770*/  FADD.FTZ R20, -R10.reuse, R23 ;  /* 0x000000170a147221 */ /* 0x040fe20000010100 */
[----:B------:R-:W-:Y:S01]  /*1780*/  FADD.FTZ R24, -R10, R25 ;  /* 0x000000190a187221 */ /* 0x000fe20000010100 */
[C---:B------:R-:W-:Y:S01]  /*1790*/  FFMA.FTZ R27, R22.reuse, R18, R27 ;  /* 0x00000012161b7223 */ /* 0x040fe2000001001b */
[----:B------:R-:W-:Y:S01]  /*17a0*/  FADD.FTZ R29, R29, R18 ;  /* 0x000000121d1d7221 */ /* 0x000fe20000010000 */
[----:B------:R-:W-:Y:S01]  /*17b0*/  FFMA.FTZ R22, R22, R19, R16 ;  /* 0x0000001316167223 */ /* 0x000fe20000010010 */
[----:B------:R-:W-:Y:S01]  /*17c0*/  FMUL.FTZ R23, R20, R3 ;  /* 0x0000000314177220 */ /* 0x000fe20000410000 */
[----:B------:R-:W-:Y:S01]  /*17d0*/  FADD.FTZ R21, R26, R21 ;  /* 0x000000151a157221 */ /* 0x000fe20000010000 */
[----:B------:R-:W-:-:S02]  /*17e0*/  HADD2.F32 R18, -RZ, R52.H0_H0 ;  /* 0x20000034ff127230 */ /* 0x000fc40000004100 */
[----:B------:R-:W-:Y:S01]  /*17f0*/  FMUL.FTZ R20, R24, R3 ;  /* 0x0000000318147220 */ /* 0x000fe20000410000 */
        /* <DEDUP_REMOVED lines=20> */
.L_x_754:
[----:B------:R-:W-:Y:S01]  /*1940*/  FMUL.FTZ R25, R18, R12 ;  /* 0x0000000c12197220 */ /* 0x000fe20000410000 */
[----:B------:R-:W-:Y:S01]  /*1950*/  FADD.FTZ R24, R19, R4 ;  /* 0x0000000413187221 */ /* 0x000fe20000010000 */
[----:B------:R-:W-:Y:S01]  /*1960*/  FFMA.FTZ R17, R23, R18, R17 ;  /* 0x0000001217117223 */ /* 0x000fe20000010011 */
[----:B------:R-:W-:Y:S01]  /*1970*/  FADD.FTZ R4, R21, R18 ;  /* 0x0000001215047221 */ /* 0x000fe20000010000 */
[----:B------:R-:W-:Y:S01]  /*1980*/  FFMA.FTZ R23, R23, R25, R22 ;  /* 0x0000001917177223 */ /* 0x000fe20000010016 */
[----:B------:R-:W-:Y:S01]  /*1990*/  FADD.FTZ R19, R24, R25 ;  /* 0x0000001918137221 */ /* 0x000fe20000010000 */
[----:B------:R-:W-:Y:S01]  /*19a0*/  FMUL.FTZ R18, R16, R13 ;  /* 0x0000000d10127220 */ /* 0x000fe20000410000 */
[--C-:B------:R-:W-:Y:S02]  /*19b0*/  HADD2.F32 R21, -RZ, R44.reuse.H0_H0 ;  /* 0x2000002cff157230 */ /* 0x100fe40000004100 */
[----:B------:R-:W-:Y:S01]  /*19c0*/  FFMA.FTZ R27, R20, R16, R27 ;  /* 0x00000010141b7223 */ /* 0x000fe2000001001b */
[----:B------:R-:W-:-:S02]  /*19d0*/  HADD2.F32 R25, -RZ, R44.H1_H1 ;  /* 0x3000002cff197230 */ /* 0x000fc40000004100 */
[----:B------:R-:W-:Y:S01]  /*19e0*/  FFMA.FTZ R23, R20, R18, R23 ;  /* 0x0000001214177223 */ /* 0x000fe20000010017 */
[----:B------:R-:W-:Y:S01]  /*19f0*/  FADD.FTZ R19, R18, R19 ;  /* 0x0000001312137221 */ /* 0x000fe20000010000 */
[C---:B------:R-:W-:Y:S01]  /*1a00*/  FADD.FTZ R22, -R10.reuse, R21 ;  /* 0x000000150a167221 */ /* 0x040fe20000010100 */
[--C-:B------:R-:W-:Y:S02]  /*1a10*/  HADD2.F32 R21, -RZ, R51.reuse.H0_H0 ;  /* 0x20000033ff157230 */ /* 0x100fe40000004100 */
[----:B------:R-:W-:Y:S01]  /*1a20*/  FADD.FTZ R18, -R10, R25 ;  /* 0x000000190a127221 */ /* 0x000fe20000010100 */
[----:B------:R-:W-:Y:S02]  /*1a30*/  HADD2.F32 R20, -RZ, R51.H1_H1 ;  /* 0x30000033ff147230 */ /* 0x000fe40000004100 */
        /* <DEDUP_REMOVED lines=21> */
.L_x_755:
[--C-:B------:R-:W-:Y:S02]  /*1b90*/  HADD2.F32 R25, -RZ, R41.reuse.H0_H0 ;  /* 0x20000029ff197230 */ /* 0x100fe40000004100 */
[----:B------:R-:W-:Y:S01]  /*1ba0*/  FMUL.FTZ R24, R21, R12 ;  /* 0x0000000c15187220 */ /* 0x000fe20000410000 */
[----:B------:R-:W-:Y:S02]  /*1bb0*/  HADD2.F32 R31, -RZ, R41.H1_H1 ;  /* 0x30000029ff1f7230 */ /* 0x000fe40000004100 */
[----:B------:R-:W-:Y:S01]  /*1bc0*/  FADD.FTZ R29, R29, R16 ;  /* 0x000000101d1d7221 */ /* 0x000fe20000010000 */
[C---:B------:R-:W-:Y:S01]  /*1bd0*/  FADD.FTZ R26, -R10.reuse, R25 ;  /* 0x000000190a1a7221 */ /* 0x040fe20000010100 */
[----:B------:R-:W-:Y:S01]  /*1be0*/  FADD.FTZ R16, R19, R24 ;  /* 0x0000001813107221 */ /* 0x000fe20000010000 */
[----:B------:R-:W-:Y:S01]  /*1bf0*/  FADD.FTZ R28, -R10, R31 ;  /* 0x0000001f0a1c7221 */ /* 0x000fe20000010100 */
[----:B------:R-:W-:Y:S01]  /*1c00*/  FFMA.FTZ R23, R22, R24, R23 ;  /* 0x0000001816177223 */ /* 0x000fe20000010017 */
[----:B------:R-:W-:Y:S01]  /*1c10*/  FMUL.FTZ R19, R26, R3 ;  /* 0x000000031a137220 */ /* 0x000fe20000410000 */
[----:B------:R-:W-:-:S02]  /*1c20*/  HADD2.F32 R25, -RZ, R50.H0_H0 ;  /* 0x20000032ff197230 */ /* 0x000fc40000004100 */
[----:B------:R-:W-:Y:S01]  /*1c30*/  FMUL.FTZ R31, R20, R13 ;  /* 0x0000000d141f7220 */ /* 0x000fe20000410000 */
[----:B------:R-:W-:Y:S02]  /*1c40*/  HADD2.F32 R24, -RZ, R50.H1_H1 ;  /* 0x30000032ff187230 */ /* 0x000fe40000004100 */
        /* <DEDUP_REMOVED lines=20> */
.L_x_756:
[----:B------:R-:W-:Y:S01]  /*1d90*/  FFMA.FTZ R32, R18, R31, R23 ;  /* 0x0000001f12207223 */ /* 0x000fe20000010017 */
[----:B------:R-:W-:Y:S01]  /*1da0*/  FMUL.FTZ R30, R25, R12 ;  /* 0x0000000c191e7220 */ /* 0x000fe20000410000 */
[----:B------:R-:W-:Y:S01]  /*1db0*/  FADD.FTZ R31, R31, R16 ;  /* 0x000000101f1f7221 */ /* 0x000fe20000010000 */
[----:B------:R-:W-:Y:S01]  /*1dc0*/  FFMA.FTZ R22, R22, R21, R17 ;  /* 0x0000001516167223 */ /* 0x000fe20000010011 */
[----:B------:R-:W-:Y:S01]  /*1dd0*/  FADD.FTZ R28, R4, R21 ;  /* 0x00000015041c7221 */ /* 0x000fe20000010000 */
[----:B------:R-:W-:Y:S01]  /*1de0*/  FFMA.FTZ R17, R19, R30, R32 ;  /* 0x0000001e13117223 */ /* 0x000fe20000010020 */
[----:B------:R-:W-:Y:S01]  /*1df0*/  FMUL.FTZ R21, R24, R13 ;  /* 0x0000000d18157220 */ /* 0x000fe20000410000 */
[----:B------:R-:W-:Y:S01]  /*1e00*/  FADD.FTZ R4, R31, R30 ;  /* 0x0000001e1f047221 */ /* 0x000fe20000010000 */
        /* <DEDUP_REMOVED lines=30> */
.L_x_757:
[----:B------:R-:W-:Y:S01]  /*1ff0*/  FMUL.FTZ R32, R18, R12 ;  /* 0x0000000c12207220 */ /* 0x000fe20000410000 */
[--C-:B------:R-:W-:Y:S02]  /*2000*/  HADD2.F32 R23, -RZ, R11.reuse.H0_H0 ;  /* 0x2000000bff177230 */ /* 0x100fe40000004100 */
[----:B------:R-:W-:Y:S01]  /*2010*/  FADD.FTZ R29, R29, R20 ;  /* 0x000000141d1d7221 */ /* 0x000fe20000010000 */
[----:B------:R-:W-:Y:S02]  /*2020*/  HADD2.F32 R31, -RZ, R11.H1_H1 ;  /* 0x3000000bff1f7230 */ /* 0x000fe40000004100 */
[----:B------:R-:W-:Y:S01]  /*2030*/  FFMA.FTZ R20, R19, R25, R22 ;  /* 0x0000001913147223 */ /* 0x000fe20000010016 */
[----:B------:R-:W-:Y:S01]  /*2040*/  FFMA.FTZ R19, R17, R32, R30 ;  /* 0x0000002011137223 */ /* 0x000fe2000001001e */
[----:B------:R-:W-:Y:S01]  /*2050*/  FMUL.FTZ R30, R16, R13 ;  /* 0x0000000d101e7220 */ /* 0x000fe20000410000 */
[----:B------:R-:W-:Y:S01]  /*2060*/  FADD.FTZ R21, R21, R32 ;  /* 0x0000002015157221 */ /* 0x000fe20000010000 */
[C---:B------:R-:W-:Y:S01]  /*2070*/  FADD.FTZ R22, -R10.reuse, R23 ;  /* 0x000000170a167221 */ /* 0x040fe20000010100 */
[----:B------:R-:W-:Y:S01]  /*2080*/  FADD.FTZ R32, -R10, R31 ;  /* 0x0000001f0a207221 */ /* 0x000fe20000010100 */
[----:B------:R-:W-:Y:S01]  /*2090*/  FADD.FTZ R25, R28, R25 ;  /* 0x000000191c197221 */ /* 0x000fe20000010000 */
[----:B------:R-:W-:Y:S01]  /*20a0*/  FFMA.FTZ R28, R4, R30, R19 ;  /* 0x0000001e041c7223 */ /* 0x000fe20000010013 */
[----:B------:R-:W-:Y:S01]  /*20b0*/  FADD.FTZ R30, R30, R21 ;  /* 0x000000151e1e7221 */ /* 0x000fe20000010000 */
[----:B------:R-:W-:Y:S01]  /*20c0*/  FMUL.FTZ R19, R22, R3 ;  /* 0x0000000316137220 */ /* 0x000fe20000410000 */
[----:B------:R-:W-:-:S02]  /*20d0*/  HADD2.F32 R23, -RZ, R48.H0_H0 ;  /* 0x20000030ff177230 */ /* 0x000fc40000004100 */
[----:B------:R-:W-:Y:S01]  /*20e0*/  FMUL.FTZ R22, R32, R3 ;  /* 0x0000000320167220 */ /* 0x000fe20000410000 */
[----:B------:R-:W-:Y:S01]  /*20f0*/  HADD2.F32 R21, -RZ, R48.H1_H1 ;  /* 0x30000030ff157230 */ /* 0x000fe20000004100 */
[----:B------:R-:W-:Y:S06]  /*2100*/  @!P0 BRA `(.L_x_758) ;  /* 0x0000000000488947 */ /* 0x000fec0003800000 */
[----:B------:R-:W-:Y:S01]  /*2110*/  FFMA.FTZ R32, R19, R12, R14 ;  /* 0x0000000c13207223 */ /* 0x000fe2000001000e */
[----:B------:R-:W-:-:S03]  /*2120*/  FFMA.FTZ R31, R22, R13, R15 ;  /* 0x0000000d161f7223 */ /* 0x000fc6000001000f */
[----:B------:R-:W-:Y:S01]  /*2130*/  FMUL.FTZ R35, R32, -1.4426950216293334961 ;  /* 0xbfb8aa3b20237820 */ /* 0x000fe20000410000 */
[----:B------:R-:W-:-:S04]  /*2140*/  FMUL.FTZ R37, R31, -1.4426950216293334961 ;  /* 0xbfb8aa3b1f257820 */ /* 0x000fc80000410000 */
        /* <DEDUP_REMOVED lines=14> */
.L_x_758:
[----:B------:R-:W-:Y:S01]  /*2230*/  FMUL.FTZ R31, R23, R12 ;  /* 0x0000000c171f7220 */ /* 0x000fe20000410000 */
[--C-:B------:R-:W-:Y:S02]  /*2240*/  HADD2.F32 R35, -RZ, R47.reuse.H0_H0 ;  /* 0x2000002fff237230 */ /* 0x100fe40000004100 */
[----:B------:R-:W-:Y:S01]  /*2250*/  FFMA.FTZ R27, R26, R24, R27 ;  /* 0x000000181a1b7223 */ /* 0x000fe2000001001b */
[----:B------:R-:W-:Y:S02]  /*2260*/  HADD2.F32 R37, -RZ, R47.H1_H1 ;  /* 0x3000002fff257230 */ /* 0x000fe40000004100 */
[----:B------:R-:W-:Y:S01]  /*2270*/  FFMA.FTZ R33, R19, R31, R28 ;  /* 0x0000001f13217223 */ /* 0x000fe2000001001c */
[----:B------:R-:W-:Y:S01]  /*2280*/  FADD.FTZ R31, R30, R31 ;  /* 0x0000001f1e1f7221 */ /* 0x000fe20000010000 */
[----:B------:R-:W-:Y:S01]  /*2290*/  FADD.FTZ R29, R29, R24 ;  /* 0x000000181d1d7221 */ /* 0x000fe20000010000 */
[----:B------:R-:W-:Y:S01]  /*22a0*/  FMUL.FTZ R30, R21, R13 ;  /* 0x0000000d151e7220 */ /* 0x000fe20000410000 */
[C---:B------:R-:W-:Y:S01]  /*22b0*/  FADD.FTZ R24, -R10.reuse, R35 ;  /* 0x000000230a187221 */ /* 0x040fe20000010100 */
[----:B------:R-:W-:-:S02]  /*22c0*/  FADD.FTZ R26, -R10, R37 ;  /* 0x000000250a1a7221 */ /* 0x000fc40000010100 */
[----:B------:R-:W-:Y:S01]  /*22d0*/  FFMA.FTZ R28, R22, R30, R33 ;  /* 0x0000001e161c7223 */ /* 0x000fe20000010021 */
[----:B------:R-:W-:Y:S01]  /*22e0*/  FADD.FTZ R30, R30, R31 ;  /* 0x0000001f1e1e7221 */ /* 0x000fe20000010000 */
[-C--:B------:R-:W-:Y:S01]  /*22f0*/  FMUL.FTZ R33, R24, R3.reuse ;  /* 0x0000000318217220 */ /* 0x080fe20000410000 */
[----:B------:R-:W-:Y:S01]  /*2300*/  FMUL.FTZ R26, R26, R3 ;  /* 0x000000031a1a7220 */ /* 0x000fe20000410000 */
[--C-:B------:R-:W-:Y:S02]  /*2310*/  HADD2.F32 R31, -RZ, R55.reuse.H0_H0 ;  /* 0x20000037ff1f7230 */ /* 0x100fe40000004100 */
        /* <DEDUP_REMOVED lines=20> */
.L_x_759:
[----:B------:R-:W0:Y:S01]  /*2460*/  S2R R32, SR_LANEID ;  /* 0x0000000000207919 */ /* 0x000e220000000000 */
[----:B------:R-:W-:Y:S01]  /*2470*/  FMUL.FTZ R35, R31, R12 ;  /* 0x0000000c1f237220 */ /* 0x000fe20000410000 */
[----:B------:R-:W1:Y:S01]  /*2480*/  S2UR UR10, SR_CgaCtaId ;  /* 0x00000000000a79c3 */ /* 0x000e620000008800 */
[----:B------:R-:W-:Y:S01]  /*2490*/  UMOV UR6, 0x400 ;  /* 0x0000040000067882 */ /* 0x000fe20000000000 */
[----:B------:R-:W-:Y:S01]  /*24a0*/  FFMA.FTZ R20, R17, R18, R20 ;  /* 0x0000001211147223 */ /* 0x000fe20000010014 */
[----:B------:R-:W-:Y:S01]  /*24b0*/  FFMA.FTZ R37, R33, R35, R28 ;  /* 0x0000002321257223 */ /* 0x000fe2000001001c */
[----:B------:R-:W-:Y:S01]  /*24c0*/  FMUL.FTZ R28, R24, R13 ;  /* 0x0000000d181c7220 */ /* 0x000fe20000410000 */
[----:B------:R-:W-:Y:S01]  /*24d0*/  FADD.FTZ R35, R30, R35 ;  /* 0x000000231e237221 */ /* 0x000fe20000010000 */
[----:B------:R-:W-:Y:S01]  /*24e0*/  UIADD3 UR5, UR6, 0xa0, URZ ;  /* 0x000000a006057890 */ /* 0x000fe2000fffe03f */
[----:B------:R-:W-:Y:S01]  /*24f0*/  FFMA.FTZ R27, R4, R16, R27 ;  /* 0x00000010041b7223 */ /* 0x000fe2000001001b */
[----:B------:R-:W-:Y:S01]  /*2500*/  FFMA.FTZ R36, R26, R28, R37 ;  /* 0x0000001c1a247223 */ /* 0x000fe20000010025 */
[----:B------:R-:W-:Y:S01]  /*2510*/  FADD.FTZ R37, R28, R35 ;  /* 0x000000231c257221 */ /* 0x000fe20000010000 */
[----:B------:R-:W-:Y:S01]  /*2520*/  FADD.FTZ R18, R25, R18 ;  /* 0x0000001219127221 */ /* 0x000fe20000010000 */
[----:B------:R-:W-:Y:S01]  /*2530*/  FADD.FTZ R16, R29, R16 ;  /* 0x000000101d107221 */ /* 0x000fe20000010000 */
[----:B------:R-:W-:Y:S01]  /*2540*/  FFMA.FTZ R20, R19, R23, R20 ;  /* 0x0000001713147223 */ /* 0x000fe20000010014 */
[----:B------:R-:W2:Y:S01]  /*2550*/  SHFL.DOWN PT, R35, R36, 0x1, 0x1f ;  /* 0x08201f0024237f89 */ /* 0x000ea200000e0000 */
[----:B------:R-:W-:Y:S01]  /*2560*/  FADD.FTZ R18, R18, R23 ;  /* 0x0000001712127221 */ /* 0x000fe20000010000 */
[----:B------:R-:W-:Y:S01]  /*2570*/  FFMA.FTZ R27, R22, R21, R27 ;  /* 0x00000015161b7223 */ /* 0x000fe2000001001b */
[----:B------:R-:W-:Y:S01]  /*2580*/  FADD.FTZ R19, R16, R21 ;  /* 0x0000001510137221 */ /* 0x000fe20000010000 */
[----:B------:R-:W3:Y:S01]  /*2590*/  SHFL.DOWN PT, R28, R37, 0x1, 0x1f ;  /* 0x08201f00251c7f89 */ /* 0x000ee200000e0000 */
[----:B------:R-:W-:Y:S01]  /*25a0*/  FFMA.FTZ R16, R33, R31, R20 ;  /* 0x0000001f21107223 */ /* 0x000fe20000010014 */
[----:B------:R-:W-:Y:S01]  /*25b0*/  FFMA.FTZ R17, R26, R24, R27 ;  /* 0x000000181a117223 */ /* 0x000fe2000001001b */
[----:B------:R-:W-:Y:S01]  /*25c0*/  FADD.FTZ R18, R18, R31 ;  /* 0x0000001f12127221 */ /* 0x000fe20000010000 */
[----:B------:R-:W-:Y:S01]  /*25d0*/  FADD.FTZ R19, R19, R24 ;  /* 0x0000001813137221 */ /* 0x000fe20000010000 */
[----:B------:R-:W-:Y:S01]  /*25e0*/  BSSY B0, `(.L_x_760) ;  /* 0x0000047000007945 */ /* 0x000fe20003800000 */
[----:B-1----:R-:W-:Y:S01]  /*25f0*/  ULEA UR5, UR10, UR5, 0x18 ;  /* 0x000000050a057291 */ /* 0x002fe2000f8ec03f */
[----:B0-----:R-:W-:-:S05]  /*2600*/  ISETP.GT.AND P0, PT, R32, 0x1e, PT ;  /* 0x0000001e2000780c */ /* 0x001fca0003f04270 */
[----:B------:R-:W-:-:S05]  /*2610*/  LEA R4, R39, UR5, 0x4 ;  /* 0x0000000527047c11 */ /* 0x000fca000f8e20ff */
[----:B------:R-:W-:Y:S03]  /*2620*/  STS.128 [R4], R16 ;  /* 0x0000001004007388 */ /* 0x000fe60000000c00 */
        /* <DEDUP_REMOVED lines=30> */
[----:B------:R-:W2:Y:S01]  /*2810*/  LDS.128 R24, [UR5+0x30] ;  /* 0x00003005ff187984 */ /* 0x000ea20008000c00 */
[----:B0-----:R-:W-:Y:S01]  /*2820*/  FADD.FTZ R31, R36, R28 ;  /* 0x0000001c241f7221 */ /* 0x001fe20000010000 */
[----:B------:R-:W-:-:S03]  /*2830*/  FADD.FTZ R32, R37, R29 ;  /* 0x0000001d25207221 */ /* 0x000fc60000010000 */
[----:B-1----:R-:W-:Y:S01]  /*2840*/  FADD.FTZ R33, R31, R20 ;  /* 0x000000141f217221 */ /* 0x002fe20000010000 */
[----:B------:R-:W-:Y:S01]  /*2850*/  FADD.FTZ R20, R32, R21 ;  /* 0x0000001520147221 */ /* 0x000fe20000010000 */
[----:B------:R-:W0:Y:S02]  /*2860*/  LDS.128 R28, [UR5+0x40] ;  /* 0x00004005ff1c7984 */ /* 0x000e240008000c00 */
[----:B------:R-:W-:Y:S01]  /*2870*/  FADD.FTZ R21, R33, R22 ;  /* 0x0000001621157221 */ /* 0x000fe20000010000 */
[----:B------:R-:W-:Y:S01]  /*2880*/  FADD.FTZ R20, R20, R23 ;  /* 0x0000001714147221 */ /* 0x000fe20000010000 */
[----:B------:R-:W1:Y:S02]  /*2890*/  LDS.128 R32, [UR5+0x50] ;  /* 0x00005005ff207984 */ /* 0x000e640008000c00 */
[----:B--2---:R-:W-:Y:S01]  /*28a0*/  FADD.FTZ R21, R21, R24 ;  /* 0x0000001815157221 */ /* 0x004fe20000010000 */
[----:B------:R-:W-:-:S03]  /*28b0*/  FADD.FTZ R20, R20, R25 ;  /* 0x0000001914147221 */ /* 0x000fc60000010000 */
[----:B------:R-:W-:Y:S01]  /*28c0*/  FADD.FTZ R21, R21, R26 ;  /* 0x0000001a15157221 */ /* 0x000fe20000010000 */
[----:B------:R-:W-:-:S03]  /*28d0*/  FADD.FTZ R20, R20, R27 ;  /* 0x0000001b14147221 */ /* 0x000fc60000010000 */
[----:B0-----:R-:W-:Y:S01]  /*28e0*/  FADD.FTZ R25, R21, R28 ;  /* 0x0000001c15197221 */ /* 0x001fe20000010000 */
[----:B------:R-:W-:Y:S02]  /*28f0*/  FADD.FTZ R24, R20, R29 ;  /* 0x0000001d14187221 */ /* 0x000fe40000010000 */
[----:B------:R-:W0:Y:S01]  /*2900*/  LDS.128 R20, [UR5+0x60] ;  /* 0x00006005ff147984 */ /* 0x000e220008000c00 */
[----:B------:R-:W-:Y:S01]  /*2910*/  FADD.FTZ R25, R25, R30 ;  /* 0x0000001e19197221 */ /* 0x000fe20000010000 */
[----:B------:R-:W-:-:S03]  /*2920*/  FADD.FTZ R28, R24, R31 ;  /* 0x0000001f181c7221 */ /* 0x000fc60000010000 */
[----:B-1----:R-:W-:Y:S01]  /*2930*/  FADD.FTZ R29, R25, R32 ;  /* 0x00000020191d7221 */ /* 0x002fe20000010000 */
[----:B------:R-:W-:Y:S01]  /*2940*/  FADD.FTZ R32, R28, R33 ;  /* 0x000000211c207221 */ /* 0x000fe20000010000 */
[----:B------:R-:W1:Y:S02]  /*2950*/  LDS.128 R24, [UR5+0x70] ;  /* 0x00007005ff187984 */ /* 0x000e640008000c00 */
[----:B------:R-:W-:Y:S01]  /*2960*/  FADD.FTZ R33, R29, R34 ;  /* 0x000000221d217221 */ /* 0x000fe20000010000 */
[----:B------:R-:W-:Y:S01]  /*2970*/  FADD.FTZ R32, R32, R35 ;  /* 0x0000002320207221 */ /* 0x000fe20000010000 */
[----:B------:R-:W2:Y:S02]  /*2980*/  LDS.128 R28, [UR5+0x80] ;  /* 0x00008005ff1c7984 */ /* 0x000ea40008000c00 */
        /* <DEDUP_REMOVED lines=12> */
.L_x_761:
[----:B------:R-:W-:Y:S05]  /*2a50*/  BSYNC B0 ;  /* 0x0000000000007941 */ /* 0x000fea0003800000 */
.L_x_760:
        /* <DEDUP_REMOVED lines=22> */
[----:B------:R-:W0:Y:S01]  /*2bc0*/  LDS.128 R16, [R4+0x500] ;  /* 0x0005000004107984 */ /* 0x000e220000000c00 */
[----:B---3--:R-:W-:Y:S01]  /*2bd0*/  FADD.FTZ R29, R21, R32 ;  /* 0x00000020151d7221 */ /* 0x008fe20000010000 */
[----:B------:R-:W-:Y:S01]  /*2be0*/  FADD.FTZ R30, R22, R33 ;  /* 0x00000021161e7221 */ /* 0x000fe20000010000 */
[----:B------:R-:W-:Y:S01]  /*2bf0*/  FADD.FTZ R31, R25, R34 ;  /* 0x00000022191f7221 */ /* 0x000fe20000010000 */
[----:B------:R-:W1:Y:S01]  /*2c00*/  LDS.128 R20, [R4+0x600] ;  /* 0x0006000004147984 */ /* 0x000e620000000c00 */
[----:B------:R-:W-:-:S03]  /*2c10*/  FADD.FTZ R28, R28, R35 ;  /* 0x000000231c1c7221 */ /* 0x000fc60000010000 */
[----:B------:R-:W2:Y:S01]  /*2c20*/  LDS.128 R24, [R4+0x700] ;  /* 0x0007000004187984 */ /* 0x000ea20000000c00 */
        /* <DEDUP_REMOVED lines=131> */
[----:B------:R-:W-:-:S07]  /*3460*/  FADD.FTZ R19, R32, R27 ;  /* 0x0000001b20137221 */ /* 0x000fce0000010000 */
.L_x_763:
[----:B------:R-:W-:Y:S05]  /*3470*/  BSYNC B0 ;  /* 0x0000000000007941 */ /* 0x000fea0003800000 */
.L_x_762:
[----:B------:R-:W0:Y:S01]  /*3480*/  LDC.64 R20, c[0x0][0x268] ;  /* 0x00009a00ff147b82 */ /* 0x000e220000000a00 */
[----:B------:R-:W-:Y:S01]  /*3490*/  LEA R23, R56, R39, 0x4 ;  /* 0x0000002738177211 */ /* 0x000fe200078e20ff */
[----:B------:R-:W-:Y:S06]  /*34a0*/  BSSY B0, `(.L_x_764) ;  /* 0x0000010000007945 */ /* 0x000fec0003800000 */
[----:B------:R-:W1:Y:S01]  /*34b0*/  LDC R4, c[0x0][0xc] ;  /* 0x00000300ff047b82 */ /* 0x000e620000000800 */
[----:B0-----:R-:W-:Y:S01]  /*34c0*/  IMAD.WIDE R20, R23, 0x4, R20 ;  /* 0x0000000417147825 */ /* 0x001fe200078e0214 */
[----:B------:R-:W-:Y:S06]  /*34d0*/  @P6 BRA `(.L_x_765) ;  /* 0x0000000000306947 */ /* 0x000fec0003800000 */
[----:B------:R-:W2:Y:S01]  /*34e0*/  LDL R26, [R1] ;  /* 0x00000000011a7983 */ /* 0x000ea20000100800 */
[----:B------:R-:W-:-:S03]  /*34f0*/  LEA R22, P6, R58, R20, 0x2 ;  /* 0x000000143a167211 */ /* 0x000fc600078c10ff */
[----:B------:R0:W-:Y:S01]  /*3500*/  REDG.E.ADD.F32.FTZ.RN.STRONG.GPU desc[UR8][R20.64], R16 ;  /* 0x00000010140079a6 */ /* 0x0001e2000c10f388 */
[----:B------:R-:W-:Y:S02]  /*3510*/  IADD3.X R23, R21, R61, RZ, P6, !PT ;  /* 0x0000003d15177210 */ /* 0x000fe400037fe4ff */
[----:B------:R-:W-:-:S03]  /*3520*/  LEA R24, P6, R59, R20, 0x2 ;  /* 0x000000143b187211 */ /* 0x000fc600078c10ff */
[----:B------:R0:W-:Y:S01]  /*3530*/  REDG.E.ADD.F32.FTZ.RN.STRONG.GPU desc[UR8][R22.64], R17 ;  /* 0x00000011160079a6 */ /* 0x0001e2000c10f388 */
[----:B--2---:R-:W-:Y:S02]  /*3540*/  IADD3.X R25, R21, R26, RZ, P6, !PT ;  /* 0x0000001a15197210 */ /* 0x004fe400037fe4ff */
[----:B------:R-:W2:Y:S02]  /*3550*/  LDC.64 R26, c[0x0][0x288] ;  /* 0x0000a200ff1a7b82 */ /* 0x000ea40000000a00 */
[----:B--2---:R-:W-:-:S04]  /*3560*/  LEA R28, P6, R26, R20, 0x2 ;  /* 0x000000141a1c7211 */ /* 0x004fc800078c10ff */
[----:B------:R-:W-:-:S05]  /*3570*/  LEA.HI.X R29, R26, R21, R27, 0x2, P6 ;  /* 0x000000151a1d7211 */ /* 0x000fca00030f141b */
[----:B------:R0:W-:Y:S04]  /*3580*/  REDG.E.ADD.F32.FTZ.RN.STRONG.GPU desc[UR8][R28.64], R18 ;  /* 0x000000121c0079a6 */ /* 0x0001e8000c10f388 */
[----:B------:R0:W-:Y:S02]  /*3590*/  REDG.E.ADD.F32.FTZ.RN.STRONG.GPU desc[UR8][R24.64], R19 ;  /* 0x00000013180079a6 */ /* 0x0001e4000c10f388 */
.L_x_765:
[----:B------:R-:W-:Y:S05]  /*35a0*/  BSYNC B0 ;  /* 0x0000000000007941 */ /* 0x000fea0003800000 */
.L_x_764:
[----:B-1----:R-:W-:-:S13]  /*35b0*/  ISETP.GE.U32.AND P6, PT, R4, 0x2, PT ;  /* 0x000000020400780c */ /* 0x002fda0003fc6070 */
[----:B------:R-:W-:Y:S05]  /*35c0*/  @!P6 BRA `(.L_x_766) ;  /* 0x0000001000b4e947 */ /* 0x000fea0003800000 */
[----:B0-----:R-:W0:Y:S01]  /*35d0*/  LDC.64 R16, c[0x0][0x258] ;  /* 0x00009600ff107b82 */ /* 0x001e220000000a00 */
        /* <DEDUP_REMOVED lines=9> */
[----:B------:R-:W0:Y:S01]  /*3670*/  S2UR UR5, SR_CTAID.Y ;  /* 0x00000000000579c3 */ /* 0x000e220000002600 */
[----:B------:R-:W1:Y:S01]  /*3680*/  S2R R25, SR_LANEID ;  /* 0x0000000000197919 */ /* 0x000e620000000000 */
[----:B------:R-:W-:Y:S01]  /*3690*/  HFMA2.MMA R22, -RZ, RZ, 0, 5.9604644775390625e-08 ;  /* 0x00000001ff167435 */ /* 0x000fe200000001ff */
[----:B------:R-:W-:Y:S02]  /*36a0*/  LOP3.LUT P6, RZ, R57, 0x2, RZ, 0xc0, !PT ;  /* 0x0000000239ff7812 */ /* 0x000fe400078cc0ff */
[----:B------:R-:W-:-:S07]  /*36b0*/  P2R R24, PR, RZ, 0x1 ;  /* 0x00000001ff187803 */ /* 0x000fce0000000000 */
[----:B------:R-:W-:Y:S02]  /*36c0*/  SEL R22, R22, 0xffffffff, !P6 ;  /* 0xffffffff16167807 */ /* 0x000fe40007000000 */
[----:B0-----:R-:W-:Y:S01]  /*36d0*/  MOV R0, UR5 ;  /* 0x0000000500007c02 */ /* 0x001fe20008000f00 */
[----:B------:R-:W-:Y:S02]  /*36e0*/  VOTEU.ANY UR5, UPT, PT ;  /* 0x0000000000057886 */ /* 0x000fe400038e0100 */
[----:B------:R-:W-:Y:S02]  /*36f0*/  UPOPC UR6, UR5 ;  /* 0x00000005000672bf */ /* 0x000fe40008000000 */
[----:B------:R-:W-:Y:S01]  /*3700*/  UFLO.U32 UR5, UR5 ;  /* 0x00000005000572bd */ /* 0x000fe200080e0000 */
[----:B------:R-:W-:-:S03]  /*3710*/  IMAD R21, R2, UR7, R0 ;  /* 0x0000000702157c24 */ /* 0x000fc6000f8e0200 */
[----:B------:R-:W-:Y:S02]  /*3720*/  IMAD R23, R22, UR6, RZ ;  /* 0x0000000616177c24 */ /* 0x000fe4000f8e02ff */
[----:B-1----:R-:W-:Y:S01]  /*3730*/  ISETP.EQ.U32.AND P0, PT, R25, UR5, PT ;  /* 0x0000000519007c0c */ /* 0x002fe2000bf02070 */
[----:B------:R-:W-:Y:S01]  /*3740*/  IMAD.WIDE.U32 R20, R21, 0x8, R18 ;  /* 0x0000000815147825 */ /* 0x000fe200078e0012 */
[----:B------:R-:W-:-:S04]  /*3750*/  SEL R25, R4, RZ, !P6 ;  /* 0x000000ff04197207 */ /* 0x000fc80007000000 */
[----:B------:R-:W-:Y:S01]  /*3760*/  ISETP.NE.AND P6, PT, R25, -0x1, PT ;  /* 0xffffffff1900780c */ /* 0x000fe20003fc5270 */
[----:B------:R0:W-:Y:S06]  /*3770*/  STG.E.64 desc[UR8][R20.64], R36 ;  /* 0x0000002414007986 */ /* 0x0001ec000c101b08 */
[----:B------:R-:W-:Y:S06]  /*3780*/  @P0 MEMBAR.ALL.GPU ;  /* 0x0000000000000992 */ /* 0x000fec000000a000 */
[----:B------:R-:W-:-:S00]  /*3790*/  @P0 ERRBAR ;  /* 0x00000000000009ab */ /* 0x000fc00000000000 */
[----:B------:R-:W-:Y:S06]  /*37a0*/  @P0 CGAERRBAR ;  /* 0x00000000000005ab */ /* 0x000fec0000000000 */
[----:B------:R0:W-:Y:S01]  /*37b0*/  @P0 REDG.E.ADD.S32.STRONG.GPU desc[UR8][R16.64], R23 ;  /* 0x000000171000098e */ /* 0x0001e2000c10e388 */
[----:B------:R-:W-:Y:S01]  /*37c0*/  ISETP.NE.AND P0, PT, R24, RZ, PT ;  /* 0x000000ff1800720c */ /* 0x000fe20003f05270 */
[----:B------:R-:W-:-:S12]  /*37d0*/  @!P6 BRA `(.L_x_767) ;  /* 0x000000000014e947 */ /* 0x000fd80003800000 */
.L_x_768:
[----:B0-----:R-:W2:Y:S04]  /*37e0*/  LDG.E.STRONG.GPU R20, desc[UR8][R16.64] ;  /* 0x0000000810147981 */ /* 0x001ea8000c1ef900 */
[----:B--2---:R-:W-:Y:S01]  /*37f0*/  CCTL.IVALL ;  /* 0x00000000ff00798f */ /* 0x004fe20002000000 */
[----:B------:R-:W-:Y:S05]  /*3800*/  YIELD ;  /* 0x0000000000007946 */ /* 0x000fea0003800000 */
[----:B------:R-:W-:-:S13]  /*3810*/  ISETP.NE.AND P6, PT, R20, R25, PT ;  /* 0x000000191400720c */ /* 0x000fda0003fc5270 */
[----:B------:R-:W-:Y:S05]  /*3820*/  @P6 BRA `(.L_x_768) ;  /* 0xfffffffc00ec6947 */ /* 0x000fea000383ffff */
.L_x_767:
[----:B------:R-:W-:Y:S01]  /*3830*/  ISETP.NE.AND P6, PT, R4, RZ, PT ;  /* 0x000000ff0400720c */ /* 0x000fe20003fc5270 */
[----:B------:R-:W-:Y:S05]  /*3840*/  WARPSYNC.ALL ;  /* 0x0000000000007948 */ /* 0x000fea0003800000 */
[----:B------:R-:W-:Y:S07]  /*3850*/  BAR.SYNC.DEFER_BLOCKING 0x0 ;  /* 0x0000000000007b1d */ /* 0x000fee0000010000 */
[----:B------:R-:W-:Y:S05]  /*3860*/  @!P6 BRA `(.L_x_766) ;  /* 0x00000010000ce947 */ /* 0x000fea0003800000 */
[----:B0-----:R-:W-:Y:S02]  /*3870*/  IADD3 R17, R4, -0x1, RZ ;  /* 0xffffffff04117810 */ /* 0x001fe40007ffe0ff */
[----:B------:R-:W-:Y:S02]  /*3880*/  MOV R16, RZ ;  /* 0x000000ff00107202 */ /* 0x000fe40000000f00 */
[----:B------:R-:W-:-:S13]  /*3890*/  ISETP.GE.U32.AND P6, PT, R17, 0x3, PT ;  /* 0x000000031100780c */ /* 0x000fda0003fc6070 */
[----:B------:R-:W-:Y:S05]  /*38a0*/  @!P6 BRA `(.L_x_769) ;  /* 0x0000000c008ce947 */ /* 0x000fea0003800000 */
[----:B------:R-:W-:Y:S01]  /*38b0*/  LOP3.LUT R17, R4, 0x3, RZ, 0xc0, !PT ;  /* 0x0000000304117812 */ /* 0x000fe200078ec0ff */
[----:B------:R-:W-:-:S03]  /*38c0*/  HFMA2.MMA R16, -RZ, RZ, 0, 0 ;  /* 0x00000000ff107435 */ /* 0x000fc600000001ff */
        /* <DEDUP_REMOVED lines=13> */
.L_x_772:
[----:B------:R-:W-:-:S13]  /*39a0*/  ISETP.EQ.OR P6, PT, R16, UR7, P0 ;  /* 0x0000000710007c0c */ /* 0x000fda00087c2670 */
[----:B------:R-:W-:-:S04]  /*39b0*/  @!P6 IMAD R21, R2, R16, R0 ;  /* 0x000000100215e224 */ /* 0x000fc800078e0200 */
[----:B------:R-:W-:-:S06]  /*39c0*/  @!P6 IMAD.WIDE.U32 R20, R21, 0x8, R18 ;  /* 0x000000081514e825 */ /* 0x000fcc00078e0012 */
[----:B------:R-:W2:Y:S01]  /*39d0*/  @!P6 LDG.E.64 R20, desc[UR8][R20.64] ;  /* 0x000000081414e981 */ /* 0x000ea2000c1e1b00 */
[----:B------:R-:W-:Y:S01]  /*39e0*/  IADD3 R23, R16, 0x1, RZ ;  /* 0x0000000110177810 */ /* 0x000fe20007ffe0ff */
[----:B--2---:R-:W-:Y:S01]  /*39f0*/  @!P6 FADD.FTZ R36, R36, R20 ;  /* 0x000000142424e221 */ /* 0x004fe20000010000 */
[----:B------:R-:W-:Y:S02]  /*3a00*/  @!P6 FADD.FTZ R37, R37, R21 ;  /* 0x000000152525e221 */ /* 0x000fe40000010000 */
        /* <DEDUP_REMOVED lines=108> */
.L_x_771:
[----:B------:R-:W-:-:S13]  /*40d0*/  ISETP.GT.AND P6, PT, R17, 0x4, PT ;  /* 0x000000041100780c */ /* 0x000fda0003fc4270 */
[----:B------:R-:W-:Y:S05]  /*40e0*/  @!P6 BRA `(.L_x_773) ;  /* 0x0000000000f4e947 */ /* 0x000fea0003800000 */
        /* <DEDUP_REMOVED lines=61> */
.L_x_773:
[----:B------:R-:W-:-:S04]  /*44c0*/  LOP3.LUT P6, RZ, R5, 0x1, RZ, 0xc0, !PT ;  /* 0x0000000105ff7812 */ /* 0x000fc800078cc0ff */
[----:B------:R-:W-:-:S13]  /*44d0*/  ISETP.NE.OR P6, PT, R17, RZ, P6 ;  /* 0x000000ff1100720c */ /* 0x000fda00037c5670 */
[----:B------:R-:W-:Y:S05]  /*44e0*/  @!P6 BRA `(.L_x_769) ;  /* 0x00000000007ce947 */ /* 0x000fea0003800000 */
.L_x_770:
        /* <DEDUP_REMOVED lines=31> */
.L_x_769:
[----:B------:R-:W-:-:S13]  /*46e0*/  LOP3.LUT P6, R4, R4, 0x3, RZ, 0xc0, !PT ;  /* 0x0000000304047812 */ /* 0x000fda00078cc0ff */
        /* <DEDUP_REMOVED lines=9> */
.L_x_775:
[----:B------:R-:W-:Y:S05]  /*4780*/  BSYNC B0 ;  /* 0x0000000000007941 */ /* 0x000fea0003800000 */
.L_x_774:
[----:B------:R-:W-:-:S13]  /*4790*/  ISETP.NE.AND P6, PT, R4, 0x1, PT ;  /* 0x000000010400780c */ /* 0x000fda0003fc5270 */
[----:B------:R-:W-:Y:S05]  /*47a0*/  @!P6 BRA `(.L_x_766) ;  /* 0x00000000003ce947 */ /* 0x000fea0003800000 */
[----:B------:R-:W-:-:S04]  /*47b0*/  IADD3 R21, R16, 0x1, RZ ;  /* 0x0000000110157810 */ /* 0x000fc80007ffe0ff */
[----:B------:R-:W-:-:S13]  /*47c0*/  ISETP.EQ.OR P6, PT, R21, UR7, P0 ;  /* 0x0000000715007c0c */ /* 0x000fda00087c2670 */
[----:B------:R-:W-:-:S04]  /*47d0*/  @!P6 IMAD R21, R21, R2, R0 ;  /* 0x000000021515e224 */ /* 0x000fc800078e0200 */
[----:B------:R-:W-:-:S06]  /*47e0*/  @!P6 IMAD.WIDE.U32 R20, R21, 0x8, R18 ;  /* 0x000000081514e825 */ /* 0x000fcc00078e0012 */
[----:B------:R-:W2:Y:S01]  /*47f0*/  @!P6 LDG.E.64 R20, desc[UR8][R20.64] ;  /* 0x000000081414e981 */ /* 0x000ea2000c1e1b00 */
[----:B------:R-:W-:Y:S01]  /*4800*/  IADD3 R17, R16, 0x2, RZ ;  /* 0x0000000210117810 */ /* 0x000fe20007ffe0ff */
[----:B--2---:R-:W-:Y:S01]  /*4810*/  @!P6 FADD.FTZ R36, R36, R20 ;  /* 0x000000142424e221 */ /* 0x004fe20000010000 */
[----:B------:R-:W-:Y:S02]  /*4820*/  @!P6 FADD.FTZ R37, R37, R21 ;  /* 0x000000152525e221 */ /* 0x000fe40000010000 */
[----:B------:R-:W-:-:S04]  /*4830*/  ISETP.EQ.OR P6, PT, R17, UR7, P0 ;  /* 0x0000000711007c0c */ /* 0x000fc800087c2670 */
[----:B------:R-:W-:-:S13]  /*4840*/  ISETP.EQ.OR P6, PT, R4, 0x2, P6 ;  /* 0x000000020400780c */ /* 0x000fda00037c2670 */
[----:B------:R-:W-:-:S04]  /*4850*/  @!P6 IMAD R17, R17, R2, R0 ;  /* 0x000000021111e224 */ /* 0x000fc800078e0200 */
[----:B------:R-:W-:-:S06]  /*4860*/  @!P6 IMAD.WIDE.U32 R18, R17, 0x8, R18 ;  /* 0x000000081112e825 */ /* 0x000fcc00078e0012 */
[----:B------:R-:W2:Y:S02]  /*4870*/  @!P6 LDG.E.64 R18, desc[UR8][R18.64] ;  /* 0x000000081212e981 */ /* 0x000ea4000c1e1b00 */
[----:B--2---:R-:W-:Y:S01]  /*4880*/  @!P6 FADD.FTZ R36, R36, R18 ;  /* 0x000000122424e221 */ /* 0x004fe20000010000 */
[----:B------:R-:W-:-:S07]  /*4890*/  @!P6 FADD.FTZ R37, R37, R19 ;  /* 0x000000132525e221 */ /* 0x000fce0000010000 */
.L_x_766:
[----:B------:R-:W1:Y:S01]  /*48a0*/  S2UR UR6, SR_CgaCtaId ;  /* 0x00000000000679c3 */ /* 0x000e620000008800 */
[----:B------:R-:W-:Y:S01]  /*48b0*/  UMOV UR5, 0x400 ;  /* 0x0000040000057882 */ /* 0x000fe20000000000 */
[----:B------:R-:W-:Y:S01]  /*48c0*/  LOP3.LUT P6, RZ, R5, 0x8, RZ, 0xc0, !PT ;  /* 0x0000000805ff7812 */ /* 0x000fe200078cc0ff */
[--C-:B0-----:R-:W-:Y:S02]  /*48d0*/  HADD2.F32 R21, -RZ, R45.reuse.H0_H0 ;  /* 0x2000002dff157230 */ /* 0x101fe40000004100 */
[----:B------:R-:W-:Y:S02]  /*48e0*/  HADD2.F32 R45, -RZ, R45.H1_H1 ;  /* 0x3000002dff2d7230 */ /* 0x000fe40000004100 */
[----:B------:R-:W-:Y:S02]  /*48f0*/  HADD2.F32 R25, -RZ, R11.H0_H0 ;  /* 0x2000000bff197230 */ /* 0x000fe40000004100 */
[----:B------:R-:W-:Y:S01]  /*4900*/  FADD.FTZ R22, -R10, R21 ;  /* 0x000000150a167221 */ /* 0x000fe20000010100 */
[----:B------:R-:W-:-:S02]  /*4910*/  HADD2.F32 R19, -RZ, R42.H0_H0 ;  /* 0x2000002aff137230 */ /* 0x000fc40000004100 */
[----:B------:R-:W-:Y:S02]  /*4920*/  HADD2.F32 R27, -RZ, R46.H0_H0 ;  /* 0x2000002eff1b7230 */ /* 0x000fe40000004100 */
[C---:B------:R-:W-:Y:S01]  /*4930*/  FADD.FTZ R18, -R10.reuse, R25 ;  /* 0x000000190a127221 */ /* 0x040fe20000010100 */
[----:B------:R-:W-:Y:S02]  /*4940*/  HADD2.F32 R33, -RZ, R43.H0_H0 ;  /* 0x2000002bff217230 */ /* 0x000fe40000004100 */
[C---:B------:R-:W-:Y:S01]  /*4950*/  FADD.FTZ R20, -R10.reuse, R19 ;  /* 0x000000130a147221 */ /* 0x040fe20000010100 */
[----:B------:R-:W-:Y:S02]  /*4960*/  HADD2.F32 R24, -RZ, R41.H0_H0 ;  /* 0x20000029ff187230 */ /* 0x000fe40000004100 */
[----:B------:R-:W-:Y:S02]  /*4970*/  HADD2.F32 R29, -RZ, R42.H1_H1 ;  /* 0x3000002aff1d7230 */ /* 0x000fe40000004100 */
[----:B------:R-:W-:Y:S01]  /*4980*/  FADD.FTZ R42, -R10, R45 ;  /* 0x0000002d0a2a7221 */ /* 0x000fe20000010100 */
[----:B------:R-:W-:-:S02]  /*4990*/  HADD2.F32 R31, -RZ, R46.H1_H1 ;  /* 0x3000002eff1f7230 */ /* 0x000fc40000004100 */
[C---:B------:R-:W-:Y:S01]  /*49a0*/  FADD.FTZ R32, -R10.reuse, R33 ;  /* 0x000000210a207221 */ /* 0x040fe20000010100 */
[----:B------:R-:W-:Y:S02]  /*49b0*/  HADD2.F32 R43, -RZ, R43.H1_H1 ;  /* 0x3000002bff2b7230 */ /* 0x000fe40000004100 */
[C---:B------:R-:W-:Y:S01]  /*49c0*/  FADD.FTZ R19, -R10.reuse, R29 ;  /* 0x0000001d0a137221 */ /* 0x040fe20000010100 */
[----:B------:R-:W-:Y:S01]  /*49d0*/  HADD2.F32 R35, -RZ, R44.H0_H0 ;  /* 0x2000002cff237230 */ /* 0x000fe20000004100 */
[----:B-1----:R-:W-:Y:S01]  /*49e0*/  ULEA UR5, UR6, UR5, 0x18 ;  /* 0x0000000506057291 */ /* 0x002fe2000f8ec03f */
[----:B------:R-:W-:Y:S02]  /*49f0*/  HADD2.F32 R41, -RZ, R41.H1_H1 ;  /* 0x30000029ff297230 */ /* 0x000fe40000004100 */
[C---:B------:R-:W-:Y:S01]  /*4a00*/  FADD.FTZ R34, -R10.reuse, R31 ;  /* 0x0000001f0a227221 */ /* 0x040fe20000010100 */
[----:B------:R-:W-:Y:S02]  /*4a10*/  HADD2.F32 R11, -RZ, R11.H1_H1 ;  /* 0x3000000bff0b7230 */ /* 0x000fe40000004100 */
[----:B------:R-:W-:Y:S01]  /*4a20*/  FADD.FTZ R30, -R10, R43 ;  /* 0x0000002b0a1e7221 */ /* 0x000fe20000010100 */
[----:B------:R-:W-:-:S02]  /*4a30*/  HADD2.F32 R23, -RZ, R47.H0_H0 ;  /* 0x2000002fff177230 */ /* 0x000fc40000004100 */
[C---:B------:R-:W-:Y:S01]  /*4a40*/  FADD.FTZ R24, -R10.reuse, R24 ;  /* 0x000000180a187221 */ /* 0x040fe20000010100 */
[----:B------:R-:W-:Y:S02]  /*4a50*/  HADD2.F32 R47, -RZ, R47.H1_H1 ;  /* 0x3000002fff2f7230 */ /* 0x000fe40000004100 */
[C---:B------:R-:W-:Y:S01]  /*4a60*/  FADD.FTZ R21, -R10.reuse, R41 ;  /* 0x000000290a157221 */ /* 0x040fe20000010100 */
[----:B------:R0:W-:Y:S01]  /*4a70*/  @!P0 STS.64 [UR5+0x98], R36 ;  /* 0x00009824ff008988 */ /* 0x0001e20008000a05 */
[C---:B------:R-:W-:Y:S01]  /*4a80*/  FADD.FTZ R11, -R10.reuse, R11 ;  /* 0x0000000b0a0b7221 */ /* 0x040fe20000010100 */
[----:B------:R-:W-:Y:S01]  /*4a90*/  FADD.FTZ R4, -R10, R23 ;  /* 0x000000170a047221 */ /* 0x000fe20000010100 */
[--C-:B------:R-:W-:Y:S01]  /*4aa0*/  HADD2.F32 R29, -RZ, R54.reuse.H0_H0 ;  /* 0x20000036ff1d7230 */ /* 0x100fe20000004100 */
[----:B------:R-:W-:Y:S01]  /*4ab0*/  BAR.SYNC.DEFER_BLOCKING 0x0 ;  /* 0x0000000000007b1d */ /* 0x000fe20000010000 */
[----:B------:R-:W-:Y:S02]  /*4ac0*/  HADD2.F32 R54, -RZ, R54.H1_H1 ;  /* 0x30000036ff367230 */ /* 0x000fe40000004100 */
[-C--:B------:R-:W-:Y:S01]  /*4ad0*/  FMUL.FTZ R31, R22, R3.reuse ;  /* 0x00000003161f7220 */ /* 0x080fe20000410000 */
[----:B------:R-:W-:Y:S01]  /*4ae0*/  FMUL.FTZ R42, R42, R3 ;  /* 0x000000032a2a7220 */ /* 0x000fe20000410000 */
[----:B0-----:R-:W-:-:S02]  /*4af0*/  HADD2.F32 R37, -RZ, R44.H1_H1 ;  /* 0x3000002cff257230 */ /* 0x001fc40000004100 */
[C---:B------:R-:W-:Y:S01]  /*4b00*/  FADD.FTZ R36, -R10.reuse, R27 ;  /* 0x0000001b0a247221 */ /* 0x040fe20000010100 */
[C---:B------:R-:W-:Y:S02]  /*4b10*/  FADD.FTZ R27, -R10.reuse, R35 ;  /* 0x000000230a1b7221 */ /* 0x040fe40000010100 */
[C---:B------:R-:W-:Y:S01]  /*4b20*/  FADD.FTZ R28, -R10.reuse, R37 ;  /* 0x000000250a1c7221 */ /* 0x040fe20000010100 */
[----:B------:R-:W-:Y:S01]  /*4b30*/  FADD.FTZ R10, -R10, R47 ;  /* 0x0000002f0a0a7221 */ /* 0x000fe20000010100 */
        /* <DEDUP_REMOVED lines=23> */
.L_x_776:
[----:B------:R-:W-:Y:S01]  /*4cb0*/  LOP3.LUT P0, RZ, R5, 0x2, RZ, 0xc0, !PT ;  /* 0x0000000205ff7812 */ /* 0x000fe2000780c0ff */
[----:B------:R-:W-:-:S12]  /*4cc0*/  BSSY B0, `(.L_x_777) ;  /* 0x0000015000007945 */ /* 0x000fd80003800000 */
[----:B------:R-:W-:Y:S05]  /*4cd0*/  @P0 BRA `(.L_x_778) ;  /* 0x00000000004c0947 */ /* 0x000fea0003800000 */
[----:B------:R-:W-:Y:S01]  /*4ce0*/  SHF.R.S32.HI R16, RZ, 0x1f, R38 ;  /* 0x0000001fff107819 */ /* 0x000fe20000011426 */
[----:B------:R-:W-:Y:S01]  /*4cf0*/  ULDC.64 UR10, c[0x0][0x288] ;  /* 0x0000a200000a7ab9 */ /* 0x000fe20000000a00 */
[----:B------:R-:W-:-:S03]  /*4d00*/  MOV R17, R9 ;  /* 0x0000000900117202 */ /* 0x000fc60000000f00 */
        /* <DEDUP_REMOVED lines=14> */
[----:B------:R-:W-:-:S05]  /*4df0*/  F2FP.F16.F32.PACK_AB R17, R16, R17 ;  /* 0x000000111011723e */ /* 0x000fca00000000ff */
[----:B------:R0:W-:Y:S02]  /*4e00*/  STG.E desc[UR8][R22.64], R17 ;  /* 0x0000001116007986 */ /* 0x0001e4000c101908 */
.L_x_778:
[----:B------:R-:W-:Y:S05]  /*4e10*/  BSYNC B0 ;  /* 0x0000000000007941 */ /* 0x000fea0003800000 */
.L_x_777:
[----:B------:R-:W-:Y:S01]  /*4e20*/  LOP3.LUT P6, RZ, R5, 0x8, RZ, 0xc0, !PT ;  /* 0x0000000805ff7812 */ /* 0x000fe200078cc0ff */
[--C-:B0-----:R-:W-:Y:S02]  /*4e30*/  HADD2.F32 R23, -RZ, R53.reuse.H0_H0 ;  /* 0x20000035ff177230 */ /* 0x101fe40000004100 */
[-C--:B------:R-:W-:Y:S01]  /*4e40*/  FMUL.FTZ R17, R36, R3.reuse ;  /* 0x0000000324117220 */ /* 0x080fe20000410000 */
[----:B------:R-:W-:Y:S02]  /*4e50*/  HADD2.F32 R16, -RZ, R53.H1_H1 ;  /* 0x30000035ff107230 */ /* 0x000fe40000004100 */
[----:B------:R-:W-:-:S07]  /*4e60*/  FMUL.FTZ R34, R34, R3 ;  /* 0x0000000322227220 */ /* 0x000fce0000410000 */
        /* <DEDUP_REMOVED lines=19> */
.L_x_779:
        /* <DEDUP_REMOVED lines=15> */
[-C--:B------:R-:W-:Y:S01]  /*5090*/  FMUL.FTZ R34, R22, R3.reuse ;  /* 0x0000000316227220 */ /* 0x080fe20000410000 */
[----:B------:R-:W-:Y:S01]  /*50a0*/  FMUL.FTZ R29, R36, R3 ;  /* 0x00000003241d7220 */ /* 0x000fe20000410000 */
[C---:B------:R-:W-:Y:S02]  /*50b0*/  LEA R22, P0, R16.reuse, UR10, 0x1 ;  /* 0x0000000a10167c11 */ /* 0x040fe4000f8008ff */
[----:B------:R-:W-:Y:S02]  /*50c0*/  IADD3 R23, R17, R23, RZ ;  /* 0x0000001711177210 */ /* 0x000fe40007ffe0ff */
[----:B------:R-:W-:Y:S02]  /*50d0*/  F2FP.F16.F32.PACK_AB R29, R29, R34 ;  /* 0x000000221d1d723e */ /* 0x000fe400000000ff */
[----:B------:R-:W-:-:S05]  /*50e0*/  LEA.HI.X R23, R16, UR11, R23, 0x1, P0 ;  /* 0x0000000b10177c11 */ /* 0x000fca00080f0c17 */
[----:B------:R0:W-:Y:S02]  /*50f0*/  STG.E desc[UR8][R22.64], R29 ;  /* 0x0000001d16007986 */ /* 0x0001e4000c101908 */
.L_x_781:
[----:B------:R-:W-:Y:S05]  /*5100*/  BSYNC B0 ;  /* 0x0000000000007941 */ /* 0x000fea0003800000 */
.L_x_780:
[--C-:B------:R-:W-:Y:S02]  /*5110*/  HADD2.F32 R17, -RZ, R52.reuse.H0_H0 ;  /* 0x20000034ff117230 */ /* 0x100fe40000004100 */
[-C--:B------:R-:W-:Y:S01]  /*5120*/  FMUL.FTZ R41, R32, R3.reuse ;  /* 0x0000000320297220 */ /* 0x080fe20000410000 */
[----:B------:R-:W-:Y:S02]  /*5130*/  HADD2.F32 R52, -RZ, R52.H1_H1 ;  /* 0x30000034ff347230 */ /* 0x000fe40000004100 */
[----:B------:R-:W-:Y:S01]  /*5140*/  FMUL.FTZ R30, R30, R3 ;  /* 0x000000031e1e7220 */ /* 0x000fe20000410000 */
[----:B------:R-:W-:Y:S06]  /*5150*/  @!P6 BRA `(.L_x_782) ;  /* 0x000000000048e947 */ /* 0x000fec0003800000 */
[----:B0-----:R-:W-:Y:S01]  /*5160*/  FFMA.FTZ R22, R30, R13, R15 ;  /* 0x0000000d1e167223 */ /* 0x001fe2000001000f */
        /* <DEDUP_REMOVED lines=17> */
.L_x_782:
        /* <DEDUP_REMOVED lines=22> */
.L_x_784:
[----:B------:R-:W-:Y:S05]  /*53e0*/  BSYNC B0 ;  /* 0x0000000000007941 */ /* 0x000fea0003800000 */
.L_x_783:
[--C-:B------:R-:W-:Y:S02]  /*53f0*/  HADD2.F32 R17, -RZ, R51.reuse.H0_H0 ;  /* 0x20000033ff117230 */ /* 0x100fe40000004100 */
[-C--:B------:R-:W-:Y:S01]  /*5400*/  FMUL.FTZ R35, R27, R3.reuse ;  /* 0x000000031b237220 */ /* 0x080fe20000410000 */
[----:B------:R-:W-:Y:S02]  /*5410*/  HADD2.F32 R16, -RZ, R51.H1_H1 ;  /* 0x30000033ff107230 */ /* 0x000fe40000004100 */
[----:B------:R-:W-:Y:S01]  /*5420*/  FMUL.FTZ R34, R28, R3 ;  /* 0x000000031c227220 */ /* 0x000fe20000410000 */
[----:B------:R-:W-:Y:S06]  /*5430*/  @!P6 BRA `(.L_x_785) ;  /* 0x000000000048e947 */ /* 0x000fec0003800000 */
[----:B01----:R-:W-:Y:S01]  /*5440*/  FFMA.FTZ R22, R35, R12, R14 ;  /* 0x0000000c23167223 */ /* 0x003fe2000001000e */
        /* <DEDUP_REMOVED lines=17> */
.L_x_785:
[----:B------:R-:W-:Y:S04]  /*5560*/  BSSY B0, `(.L_x_786) ;  /* 0x0000016000007945 */ /* 0x000fe80003800000 */
[----:B------:R-:W-:Y:S05]  /*5570*/  @P3 BRA `(.L_x_787) ;  /* 0x0000000000503947 */ /* 0x000fea0003800000 */
[----:B------:R-:W-:Y:S01]  /*5580*/  IADD3 R27, R38, 0x60, RZ ;  /* 0x00000060261b7810 */ /* 0x000fe20007ffe0ff */
[C-C-:B01----:R-:W-:Y:S01]  /*5590*/  FFMA.FTZ R22, R25.reuse, R35, R26.reuse ;  /* 0x0000002319167223 */ /* 0x143fe2000001001a */
        /* <DEDUP_REMOVED lines=18> */
.L_x_787:
[----:B------:R-:W-:Y:S05]  /*56c0*/  BSYNC B0 ;  /* 0x0000000000007941 */ /* 0x000fea0003800000 */
.L_x_786:
[--C-:B------:R-:W-:Y:S02]  /*56d0*/  HADD2.F32 R17, -RZ, R50.reuse.H0_H0 ;  /* 0x20000032ff117230 */ /* 0x100fe40000004100 */
[-C--:B------:R-:W-:Y:S01]  /*56e0*/  FMUL.FTZ R33, R24, R3.reuse ;  /* 0x0000000318217220 */ /* 0x080fe20000410000 */
[----:B------:R-:W-:Y:S02]  /*56f0*/  HADD2.F32 R50, -RZ, R50.H1_H1 ;  /* 0x30000032ff327230 */ /* 0x000fe40000004100 */
[----:B------:R-:W-:Y:S01]  /*5700*/  FMUL.FTZ R32, R21, R3 ;  /* 0x0000000315207220 */ /* 0x000fe20000410000 */
        /* <DEDUP_REMOVED lines=19> */
.L_x_788:
        /* <DEDUP_REMOVED lines=12> */
[----:B------:R-:W-:Y:S01]  /*5900*/  FMUL.FTZ R21, R50, R3 ;  /* 0x0000000332157220 */ /* 0x000fe20000410000 */
[----:B------:R-:W-:-:S04]  /*5910*/  IMAD.WIDE.U32 R16, R23, UR10, R16 ;  /* 0x0000000a17107c25 */ /* 0x000fc8000f8e0010 */
[----:B------:R-:W-:Y:S01]  /*5920*/  IMAD R23, R23, UR11, R24 ;  /* 0x0000000b17177c24 */ /* 0x000fe2000f8e0218 */
[----:B------:R-:W-:Y:S01]  /*5930*/  ULDC.64 UR10, c[0x0][0x210] ;  /* 0x00008400000a7ab9 */ /* 0x000fe20000000a00 */
[----:B------:R-:W-:Y:S01]  /*5940*/  FMUL.FTZ R24, R22, R3 ;  /* 0x0000000316187220 */ /* 0x000fe20000410000 */
[C---:B------:R-:W-:Y:S02]  /*5950*/  LEA R22, P0, R16.reuse, UR10, 0x1 ;  /* 0x0000000a10167c11 */ /* 0x040fe4000f8008ff */
[----:B------:R-:W-:Y:S02]  /*5960*/  IADD3 R23, R17, R23, RZ ;  /* 0x0000001711177210 */ /* 0x000fe40007ffe0ff */
[----:B------:R-:W-:Y:S02]  /*5970*/  F2FP.F16.F32.PACK_AB R21, R21, R24 ;  /* 0x000000181515723e */ /* 0x000fe400000000ff */
[----:B------:R-:W-:-:S05]  /*5980*/  LEA.HI.X R23, R16, UR11, R23, 0x1, P0 ;  /* 0x0000000b10177c11 */ /* 0x000fca00080f0c17 */
[----:B------:R3:W-:Y:S02]  /*5990*/  STG.E desc[UR8][R22.64], R21 ;  /* 0x0000001516007986 */ /* 0x0007e4000c101908 */
.L_x_790:
[----:B------:R-:W-:Y:S05]  /*59a0*/  BSYNC B0 ;  /* 0x0000000000007941 */ /* 0x000fea0003800000 */
.L_x_789:
[--C-:B------:R-:W-:Y:S02]  /*59b0*/  HADD2.F32 R17, -RZ, R49.reuse.H0_H0 ;  /* 0x20000031ff117230 */ /* 0x100fe40000004100 */
[-C--:B------:R-:W-:Y:S01]  /*59c0*/  FMUL.FTZ R31, R20, R3.reuse ;  /* 0x00000003141f7220 */ /* 0x080fe20000410000 */
[----:B------:R-:W-:Y:S02]  /*59d0*/  HADD2.F32 R16, -RZ, R49.H1_H1 ;  /* 0x30000031ff107230 */ /* 0x000fe40000004100 */
[----:B------:R-:W-:Y:S01]  /*59e0*/  FMUL.FTZ R30, R19, R3 ;  /* 0x00000003131e7220 */ /* 0x000fe20000410000 */
[----:B------:R-:W-:Y:S06]  /*59f0*/  @!P6 BRA `(.L_x_791) ;  /* 0x000000000048e947 */ /* 0x000fec0003800000 */
[----:B------:R-:W-:Y:S01]  /*5a00*/  FFMA.FTZ R19, R31, R12, R14 ;  /* 0x0000000c1f137223 */ /* 0x000fe2000001000e */
[----:B------:R-:W-:-:S03]  /*5a10*/  FFMA.FTZ R20, R30, R13, R15 ;  /* 0x0000000d1e147223 */ /* 0x000fc6000001000f */
[----:B---3--:R-:W-:Y:S01]  /*5a20*/  FMUL.FTZ R21, R19, -1.4426950216293334961 ;  /* 0xbfb8aa3b13157820 */ /* 0x008fe20000410000 */
[----:B012---:R-:W-:-:S05]  /*5a30*/  FMUL.FTZ R23, R20, -1.4426950216293334961 ;  /* 0xbfb8aa3b14177820 */ /* 0x007fca0000410000 */
        /* <DEDUP_REMOVED lines=14> */
.L_x_791:
[----:B------:R-:W-:Y:S04]  /*5b20*/  BSSY B0, `(.L_x_792) ;  /* 0x0000016000007945 */ /* 0x000fe80003800000 */
[----:B------:R-:W-:Y:S05]  /*5b30*/  @P1 BRA `(.L_x_793) ;  /* 0x0000000000501947 */ /* 0x000fea0003800000 */
[----:B---3--:R-:W-:Y:S01]  /*5b40*/  IADD3 R21, R38, 0xa0, RZ ;  /* 0x000000a026157810 */ /* 0x008fe20007ffe0ff */
[C-C-:B------:R-:W-:Y:S01]  /*5b50*/  FFMA.FTZ R20, R25.reuse, R31, R26.reuse ;  /* 0x0000001f19147223 */ /* 0x140fe2000001001a */
[----:B------:R-:W-:Y:S01]  /*5b60*/  FFMA.FTZ R19, R25, R30, R26 ;  /* 0x0000001e19137223 */ /* 0x000fe2000001001a */
[----:B------:R-:W-:Y:S01]  /*5b70*/  ULDC.64 UR10, c[0x0][0x288] ;  /* 0x0000a200000a7ab9 */ /* 0x000fe20000000a00 */
[----:B012---:R-:W-:Y:S01]  /*5b80*/  SHF.R.S32.HI R22, RZ, 0x1f, R21 ;  /* 0x0000001fff167819 */ /* 0x007fe20000011415 */
[----:B------:R-:W-:Y:S01]  /*5b90*/  FFMA.FTZ R20, R17, R12, -R20 ;  /* 0x0000000c11147223 */ /* 0x000fe20000010814 */
[----:B------:R-:W-:Y:S01]  /*5ba0*/  FFMA.FTZ R24, R16, R13, -R19 ;  /* 0x0000000d10187223 */ /* 0x000fe20000010813 */
[----:B------:R-:W-:Y:S02]  /*5bb0*/  MOV R16, R6 ;  /* 0x0000000600107202 */ /* 0x000fe40000000f00 */
[----:B------:R-:W-:Y:S01]  /*5bc0*/  MOV R17, R9 ;  /* 0x0000000900117202 */ /* 0x000fe20000000f00 */
[----:B------:R-:W-:-:S02]  /*5bd0*/  IMAD R22, R22, UR10, RZ ;  /* 0x0000000a16167c24 */ /* 0x000fc4000f8e02ff */
        /* <DEDUP_REMOVED lines=10> */
.L_x_793:
[----:B------:R-:W-:Y:S05]  /*5c80*/  BSYNC B0 ;  /* 0x0000000000007941 */ /* 0x000fea0003800000 */
.L_x_792:
[--C-:B------:R-:W-:Y:S02]  /*5c90*/  HADD2.F32 R17, -RZ, R48.reuse.H0_H0 ;  /* 0x20000030ff117230 */ /* 0x100fe40000004100 */
[-C--:B01----:R-:W-:Y:S01]  /*5ca0*/  FMUL.FTZ R29, R18, R3.reuse ;  /* 0x00000003121d7220 */ /* 0x083fe20000410000 */
[----:B------:R-:W-:Y:S02]  /*5cb0*/  HADD2.F32 R48, -RZ, R48.H1_H1 ;  /* 0x30000030ff307230 */ /* 0x000fe40000004100 */
[----:B------:R-:W-:Y:S01]  /*5cc0*/  FMUL.FTZ R28, R11, R3 ;  /* 0x000000030b1c7220 */ /* 0x000fe20000410000 */
[----:B------:R-:W-:Y:S06]  /*5cd0*/  @!P6 BRA `(.L_x_794) ;  /* 0x000000000048e947 */ /* 0x000fec0003800000 */
[----:B------:R-:W-:Y:S01]  /*5ce0*/  FFMA.FTZ R11, R29, R12, R14 ;  /* 0x0000000c1d0b7223 */ /* 0x000fe2000001000e */
[----:B------:R-:W-:-:S03]  /*5cf0*/  FFMA.FTZ R16, R28, R13, R15 ;  /* 0x0000000d1c107223 */ /* 0x000fc6000001000f */
[----:B------:R-:W-:Y:S01]  /*5d00*/  FMUL.FTZ R18, R11, -1.4426950216293334961 ;  /* 0xbfb8aa3b0b127820 */ /* 0x000fe20000410000 */
[----:B---34-:R-:W-:-:S05]  /*5d10*/  FMUL.FTZ R21, R16, -1.4426950216293334961 ;  /* 0xbfb8aa3b10157820 */ /* 0x018fca0000410000 */
[----:B------:R-:W0:Y:S08]  /*5d20*/  MUFU.EX2 R18, R18 ;  /* 0x0000001200127308 */ /* 0x000e300000000800 */
[----:B------:R-:W2:Y:S01]  /*5d30*/  MUFU.EX2 R21, R21 ;  /* 0x0000001500157308 */ /* 0x000ea20000000800 */
[----:B0-----:R-:W-:-:S07]  /*5d40*/  FADD.FTZ R19, R18, 1 ;  /* 0x3f80000012137421 */ /* 0x001fce0000010000 */
        /* <DEDUP_REMOVED lines=11> */
.L_x_794:
[----:B------:R-:W-:Y:S01]  /*5e00*/  LOP3.LUT P0, RZ, R5, 0x4, RZ, 0xc0, !PT ;  /* 0x0000000405ff7812 */ /* 0x000fe2000780c0ff */
[----:B------:R-:W-:-:S12]  /*5e10*/  BSSY B0, `(.L_x_795) ;  /* 0x0000016000007945 */ /* 0x000fd80003800000 */
[----:B------:R-:W-:Y:S05]  /*5e20*/  @!P0 BRA `(.L_x_796) ;  /* 0x0000000000508947 */ /* 0x000fea0003800000 */
[----:B----4-:R-:W-:Y:S01]  /*5e30*/  IADD3 R20, R38, 0xc0, RZ ;  /* 0x000000c026147810 */ /* 0x010fe20007ffe0ff */
        /* <DEDUP_REMOVED lines=19> */
.L_x_796:
[----:B------:R-:W-:Y:S05]  /*5f70*/  BSYNC B0 ;  /* 0x0000000000007941 */ /* 0x000fea0003800000 */
.L_x_795:
[--C-:B0-----:R-:W-:Y:S01]  /*5f80*/  HADD2.F32 R11, -RZ, R55.reuse.H0_H0 ;  /* 0x20000037ff0b7230 */ /* 0x101fe20000004100 */
[----:B--2---:R-:W-:Y:S01]  /*5f90*/  IADD3 R27, R38, 0xe0, RZ ;  /* 0x000000e0261b7810 */ /* 0x004fe20007ffe0ff */
[----:B------:R-:W-:Y:S02]  /*5fa0*/  HADD2.F32 R16, -RZ, R55.H1_H1 ;  /* 0x30000037ff107230 */ /* 0x000fe40000004100 */
[-C--:B---3--:R-:W-:Y:S01]  /*5fb0*/  FMUL.FTZ R23, R4, R3.reuse ;  /* 0x0000000304177220 */ /* 0x088fe20000410000 */
        /* <DEDUP_REMOVED lines=11> */
[----:B----4-:R-:W1:Y:S01]  /*6070*/  MUFU.RCP R19, R18 ;  /* 0x0000001200137308 */ /* 0x010e620000001000 */
        /* <DEDUP_REMOVED lines=8> */
.L_x_797:
        /* <DEDUP_REMOVED lines=13> */
[----:B------:R-:W-:-:S04]  /*61d0*/  IMAD.WIDE.U32 R8, R27, UR10, R6 ;  /* 0x0000000a1b087c25 */ /* 0x000fc8000f8e0006 */
[----:B------:R-:W-:Y:S01]  /*61e0*/  FFMA.FTZ R16, R16, R13, -R25 ;  /* 0x0000000d10107223 */ /* 0x000fe20000010819 */
[-C--:B------:R-:W-:Y:S01]  /*61f0*/  FMUL.FTZ R4, R4, R3.reuse ;  /* 0x0000000304047220 */ /* 0x080fe20000410000 */
        /* <DEDUP_REMOVED lines=8> */
.L_x_799:
[----:B------:R-:W-:Y:S05]  /*6280*/  BSYNC B0 ;  /* 0x0000000000007941 */ /* 0x000fea0003800000 */
.L_x_798:
[----:B------:R-:W-:Y:S02]  /*6290*/  IADD3 R40, R2, R40, RZ ;  /* 0x0000002802287210 */ /* 0x000fe40007ffe0ff */
[----:B------:R-:W-:Y:S02]  /*62a0*/  IADD3 R57, R57, 0x1, RZ ;  /* 0x0000000139397810 */ /* 0x000fe40007ffe0ff */
[----:B------:R-:W-:-:S13]  /*62b0*/  ISETP.GE.AND P0, PT, R40, UR4, PT ;  /* 0x0000000428007c0c */ /* 0x000fda000bf06270 */
[----:B------:R-:W-:Y:S05]  /*62c0*/  @!P0 BRA `(.L_x_800) ;  /* 0xffffffa0000c8947 */ /* 0x000fea000383ffff */
.L_x_749:
        /* <DEDUP_REMOVED lines=23> */
.L_x_802:
[----:B------:R-:W-:Y:S05]  /*6440*/  BSYNC B0 ;  /* 0x0000000000007941 */ /* 0x000fea0003800000 */
.L_x_801:
[----:B------:R-:W-:Y:S05]  /*6450*/  @P0 EXIT ;  /* 0x000000000000094d */ /* 0x000fea0003800000 */
[----:B------:R-:W-:Y:S05]  /*6460*/  @P2 BRA `(.L_x_803) ;  /* 0x0000000000202947 */ /* 0x000fea0003800000 */
[----:B------:R-:W-:-:S05]  /*6470*/  IMAD R0, R6, R7, RZ ;  /* 0x0000000706007224 */ /* 0x000fca00078e02ff */
[----:B------:R-:W-:-:S13]  /*6480*/  ISETP.NE.AND P0, PT, R0, -0x1, PT ;  /* 0xffffffff0000780c */ /* 0x000fda0003f05270 */
[----:B------:R-:W-:Y:S05]  /*6490*/  @!P0 BRA `(.L_x_803) ;  /* 0x0000000000148947 */ /* 0x000fea0003800000 */
.L_x_804:
[----:B0-----:R-:W2:Y:S04]  /*64a0*/  LDG.E.STRONG.GPU R5, desc[UR8][R2.64] ;  /* 0x0000000802057981 */ /* 0x001ea8000c1ef900 */
[----:B--2---:R-:W-:Y:S01]  /*64b0*/  CCTL.IVALL ;  /* 0x00000000ff00798f */ /* 0x004fe20002000000 */
[----:B------:R-:W-:Y:S05]  /*64c0*/  YIELD ;  /* 0x0000000000007946 */ /* 0x000fea0003800000 */
[----:B------:R-:W-:-:S13]  /*64d0*/  ISETP.NE.AND P0, PT, R5, R0, PT ;  /* 0x000000000500720c */ /* 0x000fda0003f05270 */
[----:B------:R-:W-:Y:S05]  /*64e0*/  @P0 BRA `(.L_x_804) ;  /* 0xfffffffc00ec0947 */ /* 0x000fea000383ffff */
.L_x_803:
        /* <DEDUP_REMOVED lines=24> */
.L_x_805:
        /* <DEDUP_REMOVED lines=9> */
[----:B----4-:R-:W2:Y:S04]  /*6700*/  LDG.E R19, desc[UR8][R8.64] ;  /* 0x0000000808137981 */ /* 0x010ea8000c1e1900 */
        /* <DEDUP_REMOVED lines=13> */
.L_x_806:
        /* <DEDUP_REMOVED lines=10> */
.L_x_3310:


//--------------------- .text._Z35group_norm_nhwc_bwd_one_pass_kernelI11Fp16IOFp32WLi512ELi32ELi512EEv26Group_norm_nhwc_bwd_params --------------------------
	.section	.text._Z35group_norm_nhwc_bwd_one_pass_kernelI11Fp16IOFp32WLi512ELi32ELi512EEv26Group_norm_nhwc_bwd_params,"ax",@progbits
	.align	128
        .global         _Z35group_norm_nhwc_bwd_one_pass_kernelI11Fp16IOFp32WLi512ELi32ELi512EEv26Group_norm_nhwc_bwd_params
        .type           _Z35group_norm_nhwc_bwd_one_pass_kernelI11Fp16IOFp32WLi512ELi32ELi512EEv26Group_norm_nhwc_bwd_params,@function
        .size           _Z35group_norm_nhwc_bwd_one_pass_kernelI11Fp16IOFp32WLi512ELi32ELi512EEv26Group_norm_nhwc_bwd_params,(.L_x_3311 - _Z35group_norm_nhwc_bwd_one_pass_kernelI11Fp16IOFp32WLi512ELi32ELi512EEv26Group_norm_nhwc_bwd_params)
        .other          _Z35group_norm_nhwc_bwd_one_pass_kernelI11Fp16IOFp32WLi512ELi32ELi512EEv26Group_norm_nhwc_bwd_params,@"STO_CUDA_ENTRY STV_DEFAULT"
_Z35group_norm_nhwc_bwd_one_pass_kernelI11Fp16IOFp32WLi512ELi32ELi512EEv26Group_norm_nhwc_bwd_params:
.text._Z35group_norm_nhwc_bwd_one_pass_kernelI11Fp16IOFp32WLi512ELi32ELi512EEv26Group_norm_nhwc_bwd_params:
        /* <DEDUP_REMOVED lines=14> */
[----:B------:R-:W-:Y:S01]  /*00e0*/  UMOV UR5, 0x400 ;  /* 0x0000040000057882 */ /* 0x000fe20000000000 */
[----:B------:R-:W-:Y:S01]  /*00f0*/  LOP3.LUT R6, R6, 0xffffff7f, RZ, 0xc0, !PT ;  /* 0xffffff7f06067812 */ /* 0x000fe200078ec0ff */
[----:B------:R-:W-:Y:S01]  /*0100*/  HFMA2.MMA R87, -RZ, RZ, 0, 0 ;  /* 0x00000000ff577435 */ /* 0x000fe200000001ff */
[----:B------:R-:W-:Y:S01]  /*0110*/  SHF.R.S32.HI R7, RZ, 0x1f, R2 ;  /* 0x0000001fff077819 */ /* 0x000fe20000011402 */
[----:B------:R-:W1:Y:S01]  /*0120*/  LDC.64 R4, c[0x0][0x288] ;  /* 0x0000a200ff047b82 */ /* 0x000e620000000a00 */
[----:B------:R-:W-:Y:S02]  /*0130*/  SHF.L.U32 R121, R2, 0x1, RZ ;  /* 0x0000000102797819 */ /* 0x000fe400000006ff */
[----:B------:R-:W-:-:S02]  /*0140*/  LEA.HI R7, R7, R2, RZ, 0x5 ;  /* 0x0000000207077211 */ /* 0x000fc400078f28ff */
[----:B------:R-:W-:Y:S02]  /*0150*/  LOP3.LUT R121, R121, 0x1e, RZ, 0xc0, !PT ;  /* 0x0000001e79797812 */ /* 0x000fe400078ec0ff */
[----:B------:R-:W-:Y:S01]  /*0160*/  SHF.R.S32.HI R7, RZ, 0x5, R7 ;  /* 0x00000005ff077819 */ /* 0x000fe20000011407 */
[----:B------:R-:W2:Y:S01]  /*0170*/  S2UR UR6, SR_CgaCtaId ;  /* 0x00000000000679c3 */ /* 0x000ea20000008800 */
[----:B0-----:R-:W-:-:S07]  /*0180*/  IMAD R86, R3, UR7, R86 ;  /* 0x0000000703567c24 */ /* 0x001fce000f8e0256 */
[----:B------:R-:W0:Y:S01]  /*0190*/  LDC R3, c[0x0][0x10] ;  /* 0x00000400ff037b82 */ /* 0x000e220000000800 */
[C---:B------:R-:W-:Y:S02]  /*01a0*/  ISETP.LT.U32.AND P0, PT, R86.reuse, UR10, PT ;  /* 0x0000000a56007c0c */ /* 0x040fe4000bf01070 */
[----:B------:R-:W-:Y:S02]  /*01b0*/  SHF.R.S32.HI R114, RZ, 0x1f, R86 ;  /* 0x0000001fff727819 */ /* 0x000fe40000011456 */
[----:B------:R-:W-:Y:S02]  /*01c0*/  IADD3 R97, R86, 0x20, RZ ;  /* 0x0000002056617810 */ /* 0x000fe40007ffe0ff */
[----:B------:R-:W-:Y:S02]  /*01d0*/  ISETP.LT.AND.EX P0, PT, R114, UR11, !P1, P0 ;  /* 0x0000000b72007c0c */ /* 0x000fe4000cf01300 */
[----:B------:R-:W-:Y:S02]  /*01e0*/  ISETP.LT.U32.AND P5, PT, R97, UR10, PT ;  /* 0x0000000a61007c0c */ /* 0x000fe4000bfa1070 */
[----:B------:R-:W-:Y:S01]  /*01f0*/  SHF.R.S32.HI R113, RZ, 0x1f, R97 ;  /* 0x0000001fff717819 */ /* 0x000fe20000011461 */
[----:B--2---:R-:W-:Y:S01]  /*0200*/  ULEA UR5, UR6, UR5, 0x18 ;  /* 0x0000000506057291 */ /* 0x004fe2000f8ec03f */
[----:B------:R-:W-:-:S02]  /*0210*/  IADD3 R96, R86, 0x40, RZ ;  /* 0x0000004056607810 */ /* 0x000fc40007ffe0ff */
[----:B------:R-:W-:Y:S02]  /*0220*/  ISETP.LT.AND.EX P6, PT, R113, UR11, !P1, P5 ;  /* 0x0000000b71007c0c */ /* 0x000fe4000cfc1350 */
[----:B------:R-:W-:Y:S02]  /*0230*/  ISETP.LT.U32.AND P4, PT, R96, UR10, PT ;  /* 0x0000000a60007c0c */ /* 0x000fe4000bf81070 */
[----:B------:R-:W-:Y:S02]  /*0240*/  SHF.R.S32.HI R112, RZ, 0x1f, R96 ;  /* 0x0000001fff707819 */ /* 0x000fe40000011460 */
[----:B------:R-:W-:Y:S01]  /*0250*/  @P0 LOP3.LUT R6, R6, 0x80, RZ, 0xfc, !PT ;  /* 0x0000008006060812 */ /* 0x000fe200078efcff */
[----:B0-----:R-:W-:Y:S01]  /*0260*/  IMAD R10, R3, UR7, R0 ;  /* 0x00000007030a7c24 */ /* 0x001fe2000f8e0200 */
[----:B------:R-:W-:Y:S02]  /*0270*/  ISETP.LT.AND.EX P5, PT, R112, UR11, !P1, P4 ;  /* 0x0000000b70007c0c */ /* 0x000fe4000cfa1340 */
[----:B------:R-:W-:-:S02]  /*0280*/  LOP3.LUT R6, R6, 0xffffffbf, RZ, 0xc0, !PT ;  /* 0xffffffbf06067812 */ /* 0x000fc400078ec0ff */
[----:B------:R-:W-:Y:S02]  /*0290*/  IADD3 R95, R86, 0x60, RZ ;  /* 0x00000060565f7810 */ /* 0x000fe40007ffe0ff */
[----:B------:R-:W-:Y:S02]  /*02a0*/  @P6 LOP3.LUT R6, R6, 0x40, RZ, 0xfc, !PT ;  /* 0x0000004006066812 */ /* 0x000fe400078efcff */
[----:B------:R-:W-:Y:S02]  /*02b0*/  IADD3 R94, R86, 0x80, RZ ;  /* 0x00000080565e7810 */ /* 0x000fe40007ffe0ff */
[----:B------:R-:W-:Y:S02]  /*02c0*/  ISETP.LT.U32.AND P3, PT, R95, UR10, PT ;  /* 0x0000000a5f007c0c */ /* 0x000fe4000bf61070 */
[----:B------:R-:W-:Y:S02]  /*02d0*/  SHF.R.S32.HI R111, RZ, 0x1f, R95 ;  /* 0x0000001fff6f7819 */ /* 0x000fe4000001145f */
[----:B------:R-:W-:-:S02]  /*02e0*/  LOP3.LUT R6, R6, 0xffffffdf, RZ, 0xc0, !PT ;  /* 0xffffffdf06067812 */ /* 0x000fc400078ec0ff */
[----:B------:R-:W-:Y:S02]  /*02f0*/  ISETP.LT.U32.AND P2, PT, R94, UR10, PT ;  /* 0x0000000a5e007c0c */ /* 0x000fe4000bf41070 */
[----:B------:R-:W-:Y:S02]  /*0300*/  SHF.R.S32.HI R110, RZ, 0x1f, R94 ;  /* 0x0000001fff6e7819 */ /* 0x000fe4000001145e */
[----:B------:R-:W-:Y:S02]  /*0310*/  ISETP.LT.AND.EX P4, PT, R111, UR11, !P1, P3 ;  /* 0x0000000b6f007c0c */ /* 0x000fe4000cf81330 */
[----:B------:R-:W-:Y:S02]  /*0320*/  @P5 LOP3.LUT R6, R6, 0x20, RZ, 0xfc, !PT ;  /* 0x0000002006065812 */ /* 0x000fe400078efcff */
[----:B------:R-:W-:Y:S02]  /*0330*/  IADD3 R93, R86, 0xa0, RZ ;  /* 0x000000a0565d7810 */ /* 0x000fe40007ffe0ff */
[----:B------:R-:W-:-:S02]  /*0340*/  ISETP.LT.AND.EX P3, PT, R110, UR11, !P1, P2 ;  /* 0x0000000b6e007c0c */ /* 0x000fc4000cf61320 */
[----:B------:R-:W-:Y:S02]  /*0350*/  LOP3.LUT R6, R6, 0xfffffff7, RZ, 0xc0, !PT ;  /* 0xfffffff706067812 */ /* 0x000fe400078ec0ff */
[----:B------:R-:W-:Y:S02]  /*0360*/  ISETP.LT.U32.AND P0, PT, R93, UR10, PT ;  /* 0x0000000a5d007c0c */ /* 0x000fe4000bf01070 */
[----:B------:R-:W-:Y:S02]  /*0370*/  SHF.R.S32.HI R109, RZ, 0x1f, R93 ;  /* 0x0000001fff6d7819 */ /* 0x000fe4000001145d */
[----:B------:R-:W-:Y:S02]  /*0380*/  LOP3.LUT R6, R6, 0xffffffef, RZ, 0xc0, !PT ;  /* 0xffffffef06067812 */ /* 0x000fe400078ec0ff */
[----:B------:R-:W-:Y:S02]  /*0390*/  IADD3 R92, R86, 0xc0, RZ ;  /* 0x000000c0565c7810 */ /* 0x000fe40007ffe0ff */
[----:B------:R-:W-:-:S02]  /*03a0*/  ISETP.LT.AND.EX P2, PT, R109, UR11, !P1, P0 ;  /* 0x0000000b6d007c0c */ /* 0x000fc4000cf41300 */
[----:B------:R-:W-:Y:S02]  /*03b0*/  @P4 LOP3.LUT R6, R6, 0x10, RZ, 0xfc, !PT ;  /* 0x0000001006064812 */ /* 0x000fe400078efcff */
[----:B------:R-:W-:Y:S02]  /*03c0*/  SHF.R.S32.HI R108, RZ, 0x1f, R92 ;  /* 0x0000001fff6c7819 */ /* 0x000fe4000001145c */
[----:B------:R-:W-:Y:S02]  /*03d0*/  ISETP.LT.U32.AND P0, PT, R92, UR10, PT ;  /* 0x0000000a5c007c0c */ /* 0x000fe4000bf01070 */
[----:B------:R-:W-:Y:S02]  /*03e0*/  @P3 LOP3.LUT R6, R6, 0x8, RZ, 0xfc, !PT ;  /* 0x0000000806063812 */ /* 0x000fe400078efcff */
[----:B------:R-:W-:Y:S02]  /*03f0*/  ISETP.LT.AND.EX P0, PT, R108, UR11, !P1, P0 ;  /* 0x0000000b6c007c0c */ /* 0x000fe4000cf01300 */
[----:B------:R-:W-:-:S02]  /*0400*/  LOP3.LUT R6, R6, 0xfffffffb, RZ, 0xc0, !PT ;  /* 0xfffffffb06067812 */ /* 0x000fc400078ec0ff */
[----:B------:R-:W-:Y:S02]  /*0410*/  IADD3 R91, R86, 0xe0, RZ ;  /* 0x000000e0565b7810 */ /* 0x000fe40007ffe0ff */
[----:B------:R-:W-:Y:S02]  /*0420*/  @P2 LOP3.LUT R6, R6, 0x4, RZ, 0xfc, !PT ;  /* 0x0000000406062812 */ /* 0x000fe400078efcff */
[C---:B------:R-:W-:Y:S02]  /*0430*/  IADD3 R90, R86.reuse, 0x100, RZ ;  /* 0x00000100565a7810 */ /* 0x040fe40007ffe0ff */
[C---:B------:R-:W-:Y:S02]  /*0440*/  IADD3 R89, R86.reuse, 0x120, RZ ;  /* 0x0000012056597810 */ /* 0x040fe40007ffe0ff */
[----:B------:R-:W-:Y:S02]  /*0450*/  IADD3 R88, R86, 0x140, RZ ;  /* 0x0000014056587810 */ /* 0x000fe40007ffe0ff */
[----:B------:R-:W-:-:S02]  /*0460*/  LOP3.LUT R6, R6, 0xfffffffd, RZ, 0xc0, !PT ;  /* 0xfffffffd06067812 */ /* 0x000fc400078ec0ff */
[----:B------:R-:W-:Y:S02]  /*0470*/  IADD3 R98, R86, 0x160, RZ ;  /* 0x0000016056627810 */ /* 0x000fe40007ffe0ff */
[----:B------:R-:W-:Y:S02]  /*0480*/  SHF.R.S32.HI R107, RZ, 0x1f, R91 ;  /* 0x0000001fff6b7819 */ /* 0x000fe4000001145b */
[----:B------:R-:W-:Y:S02]  /*0490*/  SHF.R.S32.HI R106, RZ, 0x1f, R90 ;  /* 0x0000001fff6a7819 */ /* 0x000fe4000001145a */
[----:B------:R-:W-:Y:S02]  /*04a0*/  SHF.R.S32.HI R105, RZ, 0x1f, R89 ;  /* 0x0000001fff697819 */ /* 0x000fe40000011459 */
[----:B------:R-:W-:Y:S02]  /*04b0*/  SHF.R.S32.HI R104, RZ, 0x1f, R88 ;  /* 0x0000001fff687819 */ /* 0x000fe40000011458 */
[----:B------:R-:W-:-:S02]  /*04c0*/  ISETP.LT.U32.AND P5, PT, R91, UR10, PT ;  /* 0x0000000a5b007c0c */ /* 0x000fc4000bfa1070 */
[----:B------:R-:W-:Y:S02]  /*04d0*/  @P0 LOP3.LUT R6, R6, 0x2, RZ, 0xfc, !PT ;  /* 0x0000000206060812 */ /* 0x000fe400078efcff */
[----:B------:R-:W-:Y:S02]  /*04e0*/  ISETP.LT.U32.AND P4, PT, R90, UR10, PT ;  /* 0x0000000a5a007c0c */ /* 0x000fe4000bf81070 */
[----:B------:R-:W-:Y:S02]  /*04f0*/  ISETP.LT.U32.AND P3, PT, R89, UR10, PT ;  /* 0x0000000a59007c0c */ /* 0x000fe4000bf61070 */
[----:B------:R-:W-:Y:S02]  /*0500*/  ISETP.LT.U32.AND P2, PT, R88, UR10, PT ;  /* 0x0000000a58007c0c */ /* 0x000fe4000bf41070 */
[----:B------:R-:W-:Y:S02]  /*0510*/  SHF.R.S32.HI R103, RZ, 0x1f, R98 ;  /* 0x0000001fff677819 */ /* 0x000fe40000011462 */
[----:B------:R-:W-:Y:S01]  /*0520*/  ISETP.LT.U32.AND P0, PT, R98, UR10, PT ;  /* 0x0000000a62007c0c */ /* 0x000fe2000bf01070 */
[----:B------:R-:W-:Y:S01]  /*0530*/  ULDC.U8 UR10, c[0x0][0x2a4] ;  /* 0x0000a900000a7ab9 */ /* 0x000fe20000000000 */
[----:B------:R-:W-:-:S02]  /*0540*/  ISETP.LT.AND.EX P5, PT, R107, UR11, !P1, P5 ;  /* 0x0000000b6b007c0c */ /* 0x000fc4000cfa1350 */
[----:B------:R-:W-:Y:S02]  /*0550*/  ISETP.LT.AND.EX P4, PT, R106, UR11, !P1, P4 ;  /* 0x0000000b6a007c0c */ /* 0x000fe4000cf81340 */
[----:B------:R-:W-:Y:S02]  /*0560*/  ISETP.LT.AND.EX P3, PT, R105, UR11, !P1, P3 ;  /* 0x0000000b69007c0c */ /* 0x000fe4000cf61330 */
[----:B------:R-:W-:Y:S02]  /*0570*/  ISETP.LT.AND.EX P2, PT, R104, UR11, !P1, P2 ;  /* 0x0000000b68007c0c */ /* 0x000fe4000cf41320 */
[----:B------:R-:W-:Y:S02]  /*0580*/  ISETP.LT.AND.EX P1, PT, R103, UR11, !P1, P0 ;  /* 0x0000000b67007c0c */ /* 0x000fe4000cf21300 */
[C---:B-1----:R-:W-:Y:S02]  /*0590*/  LEA.HI R119, P0, R5.reuse, R4, RZ, 0x1 ;  /* 0x0000000405777211 */ /* 0x042fe400078108ff */
[----:B------:R-:W-:-:S02]  /*05a0*/  LEA R9, R5, R5, 0x1 ;  /* 0x0000000505097211 */ /* 0x000fc400078e08ff */
[----:B------:R-:W-:Y:S01]  /*05b0*/  IADD3.X R8, RZ, R5, RZ, P0, !PT ;  /* 0x00000005ff087210 */ /* 0x000fe200007fe4ff */
[----:B------:R-:W-:Y:S01]  /*05c0*/  IMAD.WIDE.U32 R4, R4, 0x3, RZ ;  /* 0x0000000304047825 */ /* 0x000fe200078e00ff */
[----:B------:R-:W-:Y:S02]  /*05d0*/  LEA R122, R7, UR5, 0x3 ;  /* 0x00000005077a7c11 */ /* 0x000fe4000f8e18ff */
[----:B------:R-:W-:Y:S02]  /*05e0*/  SHF.R.S64 R119, R119, 0x1, R8 ;  /* 0x0000000177777819 */ /* 0x000fe40000001008 */
[----:B------:R-:W-:Y:S02]  /*05f0*/  IADD3 R9, R5, R9, RZ ;  /* 0x0000000905097210 */ /* 0x000fe40007ffe0ff */
[----:B------:R-:W-:Y:S02]  /*0600*/  IADD3 R102, R86, 0x180, RZ ;  /* 0x0000018056667810 */ /* 0x000fe40007ffe0ff */
[----:B------:R-:W-:-:S02]  /*0610*/  LEA.HI R120, P0, R9, R4, RZ, 0x1 ;  /* 0x0000000409787211 */ /* 0x000fc400078108ff */
[----:B------:R-:W0:Y:S01]  /*0620*/  LDC R4, c[0x0][0xc] ;  /* 0x00000300ff047b82 */ /* 0x000e220000000800 */
[C---:B------:R-:W-:Y:S02]  /*0630*/  IADD3 R101, R86.reuse, 0x1a0, RZ ;  /* 0x000001a056657810 */ /* 0x040fe40007ffe0ff */
[----:B------:R-:W-:Y:S02]  /*0640*/  IADD3.X R9, RZ, R9, RZ, P0, !PT ;  /* 0x00000009ff097210 */ /* 0x000fe400007fe4ff */
[C---:B------:R-:W-:Y:S02]  /*0650*/  IADD3 R100, R86.reuse, 0x1c0, RZ ;  /* 0x000001c056647810 */ /* 0x040fe40007ffe0ff */
[----:B------:R-:W-:Y:S02]  /*0660*/  IADD3 R99, R86, 0x1e0, RZ ;  /* 0x000001e056637810 */ /* 0x000fe40007ffe0ff */
[----:B------:R-:W-:Y:S02]  /*0670*/  SHF.R.S32.HI R8, RZ, 0x1, R8 ;  /* 0x00000001ff087819 */ /* 0x000fe40000011408 */
[----:B------:R-:W-:-:S02]  /*0680*/  SHF.R.S64 R120, R120, 0x1, R9 ;  /* 0x0000000178787819 */ /* 0x000fc40000001009 */
[----:B------:R-:W-:Y:S02]  /*0690*/  SHF.R.S32.HI R7, RZ, 0x1, R9 ;  /* 0x00000001ff077819 */ /* 0x000fe40000011409 */
[----:B------:R-:W-:Y:S02]  /*06a0*/  MOV R5, R0 ;  /* 0x0000000000057202 */ /* 0x000fe40000000f00 */
[----:B------:R-:W-:Y:S02]  /*06b0*/  SHF.R.S32.HI R118, RZ, 0x1f, R102 ;  /* 0x0000001fff767819 */ /* 0x000fe40000011466 */
[----:B------:R-:W-:Y:S02]  /*06c0*/  SHF.R.S32.HI R117, RZ, 0x1f, R101 ;  /* 0x0000001fff757819 */ /* 0x000fe40000011465 */
[----:B------:R-:W-:Y:S02]  /*06d0*/  SHF.R.S32.HI R116, RZ, 0x1f, R100 ;  /* 0x0000001fff747819 */ /* 0x000fe40000011464 */
[----:B------:R-:W-:-:S02]  /*06e0*/  SHF.R.S32.HI R115, RZ, 0x1f, R99 ;  /* 0x0000001fff737819 */ /* 0x000fc40000011463 */
[----:B0-----:R-:W-:Y:S02]  /*06f0*/  LOP3.LUT R125, R4, 0x3, RZ, 0xc0, !PT ;  /* 0x00000003047d7812 */ /* 0x001fe400078ec0ff */
[----:B------:R-:W-:Y:S02]  /*0700*/  SHF.L.U64.HI R123, R119, 0x2, R8 ;  /* 0x00000002777b7819 */ /* 0x000fe40000010208 */
[----:B------:R-:W-:-:S07]  /*0710*/  SHF.L.U64.HI R124, R120, 0x2, R7 ;  /* 0x00000002787c7819 */ /* 0x000fce0000010207 */
.L_x_890:
[----:B0-----:R-:W0:Y:S01]  /*0720*/  LDC R16, c[0x0][0x2a0] ;  /* 0x0000a800ff107b82 */ /* 0x001e220000000800 */
[----:B------:R-:W-:Y:S01]  /*0730*/  P2R R14, PR, RZ, 0x4 ;  /* 0x00000004ff0e7803 */ /* 0x000fe20000000000 */
[----:B------:R-:W-:Y:S01]  /*0740*/  ULDC.64 UR12, c[0x0][0x298] ;  /* 0x0000a600000c7ab9 */ /* 0x000fe20000000a00 */
[C---:B------:R-:W-:Y:S02]  /*0750*/  LOP3.LUT P2, RZ, R6.reuse, 0x80, RZ, 0xc0, !PT ;  /* 0x0000008006ff7812 */ /* 0x040fe4000784c0ff */
[----:B------:R-:W-:Y:S02]  /*0760*/  CS2R R84, SRZ ;  /* 0x0000000000547805 */ /* 0x000fe4000001ff00 */
[C---:B------:R-:W-:Y:S02]  /*0770*/  LOP3.LUT P6, RZ, R6.reuse, 0x40, RZ, 0xc0, !PT ;  /* 0x0000004006ff7812 */ /* 0x040fe400078cc0ff */
[----:B------:R-:W-:Y:S01]  /*0780*/  P2R R7, PR, RZ, 0x2 ;  /* 0x00000002ff077803 */ /* 0x000fe20000000000 */
[----:B------:R-:W1:Y:S01]  /*0790*/  @P5 LDC.64 R42, c[0x0][0x228] ;  /* 0x00008a00ff2a5b82 */ /* 0x000e620000000a00 */
[----:B------:R-:W-:-:S02]  /*07a0*/  LOP3.LUT P1, RZ, R6, 0x10, RZ, 0xc0, !PT ;  /* 0x0000001006ff7812 */ /* 0x000fc4000782c0ff */
[----:B------:R-:W-:Y:S02]  /*07b0*/  MOV R68, RZ ;  /* 0x000000ff00447202 */ /* 0x000fe40000000f00 */
[----:B------:R-:W-:-:S03]  /*07c0*/  P2R R37, PR, RZ, 0x20 ;  /* 0x00000020ff257803 */ /* 0x000fc60000000000 */
        /* <DEDUP_REMOVED lines=25> */
[----:B------:R-:W-:-:S13]  /*0960*/  ISETP.GE.U32.AND P0, PT, R10, R13, PT ;  /* 0x0000000d0a00720c */ /* 0x000fda0003f06070 */
[----:B------:R-:W-:Y:S02]  /*0970*/  @P0 IADD3 R9, R9, 0x1, RZ ;  /* 0x0000000109090810 */ /* 0x000fe40007ffe0ff */
[----:B------:R-:W-:-:S13]  /*0980*/  ISETP.GE.AND P0, PT, R5, RZ, PT ;  /* 0x000000ff0500720c */ /* 0x000fda0003f06270 */
[----:B------:R-:W-:Y:S02]  /*0990*/  @!P0 IADD3 R11, -R11, RZ, RZ ;  /* 0x000000ff0b0b8210 */ /* 0x000fe40007ffe1ff */
[----:B------:R-:W-:Y:S02]  /*09a0*/  ISETP.GE.AND P0, PT, R8, RZ, PT ;  /* 0x000000ff0800720c */ /* 0x000fe40003f06270 */
[----:B------:R-:W-:-:S11]  /*09b0*/  LOP3.LUT R8, RZ, R16, RZ, 0x33, !PT ;  /* 0x00000010ff087212 */ /* 0x000fd600078e33ff */
[----:B------:R-:W-:Y:S02]  /*09c0*/  @!P0 IADD3 R9, -R9, RZ, RZ ;  /* 0x000000ff09098210 */ /* 0x000fe40007ffe1ff */
[----:B------:R-:W-:Y:S02]  /*09d0*/  ISETP.NE.AND P0, PT, R16, RZ, PT ;  /* 0x000000ff1000720c */ /* 0x000fe40003f05270 */
[----:B------:R-:W1:Y:S02]  /*09e0*/  @P6 LDC.64 R16, c[0x0][0x230] ;  /* 0x00008c00ff106b82 */ /* 0x000e640000000a00 */
[C---:B------:R-:W-:Y:S02]  /*09f0*/  SEL R36, R8.reuse, R11, !P0 ;  /* 0x0000000b08247207 */ /* 0x040fe40004000000 */
[----:B------:R-:W-:Y:S02]  /*0a00*/  SEL R9, R8, R9, !P0 ;  /* 0x0000000908097207 */ /* 0x000fe40004000000 */
[----:B------:R-:W-:-:S02]  /*0a10*/  LEA R28, R36, R121, 0x5 ;  /* 0x00000079241c7211 */ /* 0x000fc400078e28ff */
[----:B------:R-:W3:Y:S01]  /*0a20*/  @P2 LDC.64 R10, c[0x0][0x288] ;  /* 0x0000a200ff0a2b82 */ /* 0x000ee20000000a00 */
[----:B------:R-:W-:Y:S02]  /*0a30*/  SHF.R.S32.HI R8, RZ, 0x1f, R9 ;  /* 0x0000001fff087819 */ /* 0x000fe40000011409 */
[----:B------:R-:W-:-:S03]  /*0a40*/  SHF.R.S32.HI R29, RZ, 0x1f, R28 ;  /* 0x0000001fff1d7819 */ /* 0x000fc6000001141c */
[----:B------:R-:W-:Y:S02]  /*0a50*/  IMAD R8, R8, UR12, RZ ;  /* 0x0000000c08087c24 */ /* 0x000fe4000f8e02ff */
[----:B------:R-:W-:-:S04]  /*0a60*/  IMAD.WIDE.U32 R18, R9, UR12, R28 ;  /* 0x0000000c09127c25 */ /* 0x000fc8000f8e001c */
[----:B------:R-:W-:Y:S01]  /*0a70*/  IMAD R21, R9, UR13, R8 ;  /* 0x0000000d09157c24 */ /* 0x000fe2000f8e0208 */
[----:B------:R-:W-:Y:S01]  /*0a80*/  @P2 MOV R20, R18 ;  /* 0x0000001200142202 */ /* 0x000fe20000000f00 */
[----:B------:R-:W-:-:S03]  /*0a90*/  ULDC.64 UR12, c[0x0][0x290] ;  /* 0x0000a400000c7ab9 */ /* 0x000fc60000000a00 */
[----:B------:R-:W-:-:S04]  /*0aa0*/  IADD3 R21, R19, R21, RZ ;  /* 0x0000001513157210 */ /* 0x000fc80007ffe0ff */
[-C--:B------:R-:W-:Y:S02]  /*0ab0*/  @P5 MOV R23, R21.reuse ;  /* 0x0000001500175202 */ /* 0x080fe40000000f00 */
[----:B------:R-:W-:Y:S01]  /*0ac0*/  @P3 MOV R25, R21 ;  /* 0x0000001500193202 */ /* 0x000fe20000000f00 */
[----:B---3--:R-:W-:-:S04]  /*0ad0*/  @P2 IMAD R8, R114, R10, RZ ;  /* 0x0000000a72082224 */ /* 0x008fc800078e02ff */
[C---:B------:R-:W-:Y:S02]  /*0ae0*/  @P2 IMAD R11, R86.reuse, R11, R8 ;  /* 0x0000000b560b2224 */ /* 0x040fe400078e0208 */
[----:B------:R-:W-:-:S05]  /*0af0*/  @P2 IMAD.WIDE.U32 R8, R86, R10, R20 ;  /* 0x0000000a56082225 */ /* 0x000fca00078e0014 */
[----:B------:R-:W-:Y:S02]  /*0b00*/  @P2 IADD3 R9, R9, R11, RZ ;  /* 0x0000000b09092210 */ /* 0x000fe40007ffe0ff */
[----:B------:R-:W3:Y:S01]  /*0b10*/  @P2 LDC.64 R10, c[0x0][0x228] ;  /* 0x00008a00ff0a2b82 */ /* 0x000ee20000000a00 */
[C---:B------:R-:W-:Y:S02]  /*0b20*/  @P2 SHF.L.U32 R63, R8.reuse, 0x1, RZ ;  /* 0x00000001083f2819 */ /* 0x040fe400000006ff */
[----:B------:R-:W-:Y:S02]  /*0b30*/  @P2 SHF.L.U64.HI R8, R8, 0x1, R9 ;  /* 0x0000000108082819 */ /* 0x000fe40000010209 */
[----:B--2---:R-:W-:Y:S02]  /*0b40*/  @P2 IADD3 R70, P0, R63, R70, RZ ;  /* 0x000000463f462210 */ /* 0x004fe40007f1e0ff */
[----:B------:R-:W-:Y:S02]  /*0b50*/  @P6 MOV R9, R21 ;  /* 0x0000001500096202 */ /* 0x000fe40000000f00 */
[----:B------:R-:W-:-:S02]  /*0b60*/  @P2 IADD3.X R71, R8, R71, RZ, P0, !PT ;  /* 0x0000004708472210 */ /* 0x000fc400007fe4ff */
[----:B---3--:R-:W-:-:S04]  /*0b70*/  @P2 IADD3 R62, P0, R63, R10, RZ ;  /* 0x0000000a3f3e2210 */ /* 0x008fc80007f1e0ff */
[----:B------:R-:W-:Y:S02]  /*0b80*/  @P2 IADD3.X R63, R8, R11, RZ, P0, !PT ;  /* 0x0000000b083f2210 */ /* 0x000fe400007fe4ff */
[----:B------:R-:W2:Y:S01]  /*0b90*/  @P6 LDC.64 R10, c[0x0][0x288] ;  /* 0x0000a200ff0a6b82 */ /* 0x000ea20000000a00 */
[----:B------:R-:W-:-:S13]  /*0ba0*/  LOP3.LUT P2, RZ, R6, 0x20, RZ, 0xc0, !PT ;  /* 0x0000002006ff7812 */ /* 0x000fda000784c0ff */
[----:B------:R-:W3:Y:S08]  /*0bb0*/  @P2 LDC.64 R58, c[0x0][0x230] ;  /* 0x00008c00ff3a2b82 */ /* 0x000ef00000000a00 */
[----:B------:R-:W0:Y:S01]  /*0bc0*/  @P2 LDC.64 R56, c[0x0][0x228] ;  /* 0x00008a00ff382b82 */ /* 0x000e220000000a00 */
[----:B--2---:R-:W-:-:S04]  /*0bd0*/  @P6 IMAD R8, R113, R10, RZ ;  /* 0x0000000a71086224 */ /* 0x004fc800078e02ff */
[----:B------:R-:W-:Y:S01]  /*0be0*/  @P6 IMAD R11, R97, R11, R8 ;  /* 0x0000000b610b6224 */ /* 0x000fe200078e0208 */
[----:B------:R-:W-:-:S05]  /*0bf0*/  @P6 MOV R8, R18 ;  /* 0x0000001200086202 */ /* 0x000fca0000000f00 */
[----:B------:R-:W-:-:S05]  /*0c00*/  @P6 IMAD.WIDE.U32 R8, R97, R10, R8 ;  /* 0x0000000a61086225 */ /* 0x000fca00078e0008 */
[----:B------:R-:W-:Y:S02]  /*0c10*/  @P6 IADD3 R9, R9, R11, RZ ;  /* 0x0000000b09096210 */ /* 0x000fe40007ffe0ff */
[----:B------:R-:W2:Y:S01]  /*0c20*/  @P6 LDC.64 R10, c[0x0][0x228] ;  /* 0x00008a00ff0a6b82 */ /* 0x000ea20000000a00 */
[C---:B------:R-:W-:Y:S02]  /*0c30*/  @P6 SHF.L.U32 R61, R8.reuse, 0x1, RZ ;  /* 0x00000001083d6819 */ /* 0x040fe400000006ff */
[----:B------:R-:W-:Y:S02]  /*0c40*/  @P6 SHF.L.U64.HI R8, R8, 0x1, R9 ;  /* 0x0000000108086819 */ /* 0x000fe40000010209 */
[----:B-1----:R-:W-:-:S04]  /*0c50*/  @P6 IADD3 R16, P0, R61, R16, RZ ;  /* 0x000000103d106210 */ /* 0x002fc80007f1e0ff */
[----:B------:R-:W-:Y:S02]  /*0c60*/  @P6 IADD3.X R17, R8, R17, RZ, P0, !PT ;  /* 0x0000001108116210 */ /* 0x000fe400007fe4ff */
[----:B--2---:R-:W-:-:S04]  /*0c70*/  @P6 IADD3 R60, P0, R61, R10, RZ ;  /* 0x0000000a3d3c6210 */ /* 0x004fc80007f1e0ff */
[----:B------:R-:W-:Y:S02]  /*0c80*/  @P6 IADD3.X R61, R8, R11, RZ, P0, !PT ;  /* 0x0000000b083d6210 */ /* 0x000fe400007fe4ff */
[----:B------:R-:W1:Y:S01]  /*0c90*/  @P2 LDC.64 R8, c[0x0][0x288] ;  /* 0x0000a200ff082b82 */ /* 0x000e620000000a00 */
[----:B------:R-:W-:Y:S02]  /*0ca0*/  @P2 MOV R11, R21 ;  /* 0x00000015000b2202 */ /* 0x000fe40000000f00 */
[----:B------:R-:W-:-:S13]  /*0cb0*/  LOP3.LUT P6, RZ, R6, 0x2, RZ, 0xc0, !PT ;  /* 0x0000000206ff7812 */ /* 0x000fda00078cc0ff */
[----:B------:R-:W2:Y:S01]  /*0cc0*/  @P6 LDC.64 R46, c[0x0][0x230] ;  /* 0x00008c00ff2e6b82 */ /* 0x000ea20000000a00 */
[----:B-1----:R-:W-:-:S07]  /*0cd0*/  @P2 IMAD R10, R112, R8, RZ ;  /* 0x00000008700a2224 */ /* 0x002fce00078e02ff */
[----:B------:R-:W1:Y:S01]  /*0ce0*/  @P6 LDC.64 R44, c[0x0][0x228] ;  /* 0x00008a00ff2c6b82 */ /* 0x000e620000000a00 */
[----:B------:R-:W-:Y:S01]  /*0cf0*/  @P2 IMAD R13, R96, R9, R10 ;  /* 0x00000009600d2224 */ /* 0x000fe200078e020a */
[----:B------:R-:W-:-:S05]  /*0d00*/  @P2 MOV R10, R18 ;  /* 0x00000012000a2202 */ /* 0x000fca0000000f00 */
[----:B------:R-:W-:-:S05]  /*0d10*/  @P2 IMAD.WIDE.U32 R8, R96, R8, R10 ;  /* 0x0000000860082225 */ /* 0x000fca00078e000a */
[----:B------:R-:W-:Y:S02]  /*0d20*/  @P2 IADD3 R11, R9, R13, RZ ;  /* 0x0000000d090b2210 */ /* 0x000fe40007ffe0ff */
[C---:B------:R-:W-:Y:S02]  /*0d30*/  @P2 SHF.L.U32 R9, R8.reuse, 0x1, RZ ;  /* 0x0000000108092819 */ /* 0x040fe400000006ff */
[----:B------:R-:W-:Y:S02]  /*0d40*/  @P2 SHF.L.U64.HI R8, R8, 0x1, R11 ;  /* 0x0000000108082819 */ /* 0x000fe4000001020b */
[----:B------:R-:W4:Y:S01]  /*0d50*/  @P1 LDC.64 R10, c[0x0][0x288] ;  /* 0x0000a200ff0a1b82 */ /* 0x000f220000000a00 */
[----:B---3--:R-:W-:Y:S02]  /*0d60*/  @P2 IADD3 R58, P0, R9, R58, RZ ;  /* 0x0000003a093a2210 */ /* 0x008fe40007f1e0ff */
[----:B------:R-:W-:Y:S02]  /*0d70*/  @P1 MOV R13, R21 ;  /* 0x00000015000d1202 */ /* 0x000fe40000000f00 */
[----:B------:R-:W-:-:S02]  /*0d80*/  @P2 IADD3.X R59, R8, R59, RZ, P0, !PT ;  /* 0x0000003b083b2210 */ /* 0x000fc400007fe4ff */
[----:B0-----:R-:W-:-:S04]  /*0d90*/  @P2 IADD3 R56, P0, R9, R56, RZ ;  /* 0x0000003809382210 */ /* 0x001fc80007f1e0ff */
[----:B------:R-:W-:Y:S02]  /*0da0*/  @P2 IADD3.X R57, R8, R57, RZ, P0, !PT ;  /* 0x0000003908392210 */ /* 0x000fe400007fe4ff */
[----:B------:R-:W0:Y:S01]  /*0db0*/  @P1 LDC.64 R8, c[0x0][0x230] ;  /* 0x00008c00ff081b82 */ /* 0x000e220000000a00 */
[----:B------:R-:W-:Y:S01]  /*0dc0*/  LOP3.LUT P2, RZ, R6, 0x8, RZ, 0xc0, !PT ;  /* 0x0000000806ff7812 */ /* 0x000fe2000784c0ff */
[----:B----4-:R-:W-:-:S12]  /*0dd0*/  @P1 IMAD R12, R111, R10, RZ ;  /* 0x0000000a6f0c1224 */ /* 0x010fd800078e02ff */
[----:B------:R-:W3:Y:S01]  /*0de0*/  @P2 LDC.64 R52, c[0x0][0x230] ;  /* 0x00008c00ff342b82 */ /* 0x000ee20000000a00 */
[----:B------:R-:W-:Y:S01]  /*0df0*/  @P1 IMAD R11, R95, R11, R12 ;  /* 0x0000000b5f0b1224 */ /* 0x000fe200078e020c */
[----:B------:R-:W-:-:S05]  /*0e00*/  @P1 MOV R12, R18 ;  /* 0x00000012000c1202 */ /* 0x000fca0000000f00 */
[----:B------:R-:W-:Y:S01]  /*0e10*/  @P1 IMAD.WIDE.U32 R12, R95, R10, R12 ;  /* 0x0000000a5f0c1225 */ /* 0x000fe200078e000c */
[----:B------:R-:W4:Y:S04]  /*0e20*/  @P2 LDC.64 R50, c[0x0][0x228] ;  /* 0x00008a00ff322b82 */ /* 0x000f280000000a00 */
[----:B------:R-:W-:Y:S02]  /*0e30*/  @P1 IADD3 R13, R13, R11, RZ ;  /* 0x0000000b0d0d1210 */ /* 0x000fe40007ffe0ff */
[C---:B------:R-:W-:Y:S02]  /*0e40*/  @P1 SHF.L.U32 R11, R12.reuse, 0x1, RZ ;  /* 0x000000010c0b1819 */ /* 0x040fe400000006ff */
[----:B------:R-:W-:Y:S02]  /*0e50*/  @P1 SHF.L.U64.HI R12, R12, 0x1, R13 ;  /* 0x000000010c0c1819 */ /* 0x000fe4000001020d */
[----:B0-----:R-:W-:-:S02]  /*0e60*/  @P1 IADD3 R8, P0, R11, R8, RZ ;  /* 0x000000080b081210 */ /* 0x001fc40007f1e0ff */
[----:B------:R-:W-:Y:S02]  /*0e70*/  @P2 MOV R13, R21 ;  /* 0x00000015000d2202 */ /* 0x000fe40000000f00 */
[C---:B------:R-:W-:Y:S02]  /*0e80*/  @P1 IADD3.X R9, R12.reuse, R9, RZ, P0, !PT ;  /* 0x000000090c091210 */ /* 0x040fe400007fe4ff */
[----:B------:R-:W-:Y:S02]  /*0e90*/  @P1 IADD3 R54, P0, R11, R54, RZ ;  /* 0x000000360b361210 */ /* 0x000fe40007f1e0ff */
[----:B------:R-:W0:Y:S02]  /*0ea0*/  @P2 LDC.64 R10, c[0x0][0x288] ;  /* 0x0000a200ff0a2b82 */ /* 0x000e240000000a00 */
[----:B------:R-:W-:Y:S02]  /*0eb0*/  @P1 IADD3.X R55, R12, R55, RZ, P0, !PT ;  /* 0x000000370c371210 */ /* 0x000fe400007fe4ff */
[----:B------:R-:W-:-:S13]  /*0ec0*/  LOP3.LUT P1, RZ, R6, 0x4, RZ, 0xc0, !PT ;  /* 0x0000000406ff7812 */ /* 0x000fda000782c0ff */
[----:B------:R-:W2:Y:S01]  /*0ed0*/  @P1 LDC.64 R48, c[0x0][0x228] ;  /* 0x00008a00ff301b82 */ /* 0x000ea20000000a00 */
[----:B------:R-:W-:Y:S01]  /*0ee0*/  @P1 MOV R15, R21 ;  /* 0x00000015000f1202 */ /* 0x000fe20000000f00 */
[----:B0-----:R-:W-:-:S04]  /*0ef0*/  @P2 IMAD R12, R110, R10, RZ ;  /* 0x0000000a6e0c2224 */ /* 0x001fc800078e02ff */
        /* <DEDUP_REMOVED lines=8> */
[----:B----4-:R-:W-:Y:S02]  /*0f80*/  @P2 IADD3 R50, P0, R11, R50, RZ ;  /* 0x000000320b322210 */ /* 0x010fe40007f1e0ff */
[----:B------:R-:W0:Y:S02]  /*0f90*/  @P1 LDC.64 R10, c[0x0][0x230] ;  /* 0x00008c00ff0a1b82 */ /* 0x000e240000000a00 */
[----:B------:R-:W-:Y:S02]  /*0fa0*/  @P2 IADD3.X R51, R12, R51, RZ, P0, !PT ;  /* 0x000000330c332210 */ /* 0x000fe400007fe4ff */
[----:B------:R-:W-:-:S04]  /*0fb0*/  ISETP.NE.AND P2, PT, R14, RZ, PT ;  /* 0x000000ff0e00720c */ /* 0x000fc80003f45270 */
[----:B------:R-:W3:Y:S09]  /*0fc0*/  @P1 LDC.64 R12, c[0x0][0x288] ;  /* 0x0000a200ff0c1b82 */ /* 0x000ef20000000a00 */
[----:B------:R-:W4:Y:S01]  /*0fd0*/  @P2 LDC.64 R32, c[0x0][0x230] ;  /* 0x00008c00ff202b82 */ /* 0x000f220000000a00 */
[----:B---3--:R-:W-:-:S04]  /*0fe0*/  @P1 IMAD R14, R109, R12, RZ ;  /* 0x0000000c6d0e1224 */ /* 0x008fc800078e02ff */
[----:B------:R-:W-:Y:S01]  /*0ff0*/  @P1 IMAD R13, R93, R13, R14 ;  /* 0x0000000d5d0d1224 */ /* 0x000fe200078e020e */
[----:B------:R-:W-:-:S05]  /*1000*/  @P1 MOV R14, R18 ;  /* 0x00000012000e1202 */ /* 0x000fca0000000f00 */
[----:B------:R-:W-:-:S05]  /*1010*/  @P1 IMAD.WIDE.U32 R14, R93, R12, R14 ;  /* 0x0000000c5d0e1225 */ /* 0x000fca00078e000e */
[----:B------:R-:W-:Y:S02]  /*1020*/  @P1 IADD3 R15, R15, R13, RZ ;  /* 0x0000000d0f0f1210 */ /* 0x000fe40007ffe0ff */
[C---:B------:R-:W-:Y:S02]  /*1030*/  @P1 SHF.L.U32 R13, R14.reuse, 0x1, RZ ;  /* 0x000000010e0d1819 */ /* 0x040fe400000006ff */
[----:B------:R-:W-:Y:S02]  /*1040*/  @P1 SHF.L.U64.HI R14, R14, 0x1, R15 ;  /* 0x000000010e0e1819 */ /* 0x000fe4000001020f */
[----:B0-----:R-:W-:Y:S02]  /*1050*/  @P1 IADD3 R10, P0, R13, R10, RZ ;  /* 0x0000000a0d0a1210 */ /* 0x001fe40007f1e0ff */
[----:B------:R-:W-:Y:S02]  /*1060*/  @P6 MOV R15, R21 ;  /* 0x00000015000f6202 */ /* 0x000fe40000000f00 */
[----:B------:R-:W-:-:S02]  /*1070*/  @P1 IADD3.X R11, R14, R11, RZ, P0, !PT ;  /* 0x0000000b0e0b1210 */ /* 0x000fc400007fe4ff */
[----:B--2---:R-:W-:Y:S02]  /*1080*/  @P1 IADD3 R48, P0, R13, R48, RZ ;  /* 0x000000300d301210 */ /* 0x004fe40007f1e0ff */
[----:B------:R-:W0:Y:S02]  /*1090*/  @P6 LDC.64 R12, c[0x0][0x288] ;  /* 0x0000a200ff0c6b82 */ /* 0x000e240000000a00 */
[----:B------:R-:W-:Y:S02]  /*10a0*/  @P1 IADD3.X R49, R14, R49, RZ, P0, !PT ;  /* 0x000000310e311210 */ /* 0x000fe400007fe4ff */
[----:B------:R-:W-:Y:S02]  /*10b0*/  ISETP.NE.AND P1, PT, R7, RZ, PT ;  /* 0x000000ff0700720c */ /* 0x000fe40003f25270 */
[----:B------:R-:W-:-:S11]  /*10c0*/  @P6 MOV R14, R18 ;  /* 0x00000012000e6202 */ /* 0x000fd60000000f00 */
[----:B------:R-:W-:Y:S01]  /*10d0*/  @P1 MOV R30, R18 ;  /* 0x00000012001e1202 */ /* 0x000fe20000000f00 */
[----:B------:R-:W2:Y:S01]  /*10e0*/  @P1 LDC.64 R26, c[0x0][0x230] ;  /* 0x00008c00ff1a1b82 */ /* 0x000ea20000000a00 */
[----:B------:R-:W-:Y:S01]  /*10f0*/  @P1 MOV R31, R21 ;  /* 0x00000015001f1202 */ /* 0x000fe20000000f00 */
[-C--:B0-----:R-:W-:Y:S02]  /*1100*/  @P6 IMAD R7, R108, R12.reuse, RZ ;  /* 0x0000000c6c076224 */ /* 0x081fe400078e02ff */
[----:B------:R-:W-:-:S04]  /*1110*/  @P6 IMAD.WIDE.U32 R14, R92, R12, R14 ;  /* 0x0000000c5c0e6225 */ /* 0x000fc800078e000e */
[----:B------:R-:W-:Y:S01]  /*1120*/  @P6 IMAD R13, R92, R13, R7 ;  /* 0x0000000d5c0d6224 */ /* 0x000fe200078e0207 */
[----:B------:R-:W-:-:S04]  /*1130*/  @P6 SHF.L.U32 R7, R14, 0x1, RZ ;  /* 0x000000010e076819 */ /* 0x000fc800000006ff */
[----:B------:R-:W-:Y:S02]  /*1140*/  @P6 IADD3 R13, R15, R13, RZ ;  /* 0x0000000d0f0d6210 */ /* 0x000fe40007ffe0ff */
[C---:B------:R-:W-:Y:S02]  /*1150*/  @P6 IADD3 R46, P0, R7.reuse, R46, RZ ;  /* 0x0000002e072e6210 */ /* 0x040fe40007f1e0ff */
[----:B------:R-:W-:Y:S02]  /*1160*/  @P6 SHF.L.U64.HI R14, R14, 0x1, R13 ;  /* 0x000000010e0e6819 */ /* 0x000fe4000001020d */
[----:B------:R-:W0:Y:S02]  /*1170*/  @P5 LDC.64 R12, c[0x0][0x230] ;  /* 0x00008c00ff0c5b82 */ /* 0x000e240000000a00 */
[----:B------:R-:W-:Y:S02]  /*1180*/  @P6 IADD3.X R47, R14, R47, RZ, P0, !PT ;  /* 0x0000002f0e2f6210 */ /* 0x000fe400007fe4ff */
[----:B-1----:R-:W-:-:S04]  /*1190*/  @P6 IADD3 R44, P0, R7, R44, RZ ;  /* 0x0000002c072c6210 */ /* 0x002fc80007f1e0ff */
[----:B------:R-:W-:Y:S02]  /*11a0*/  @P6 IADD3.X R45, R14, R45, RZ, P0, !PT ;  /* 0x0000002d0e2d6210 */ /* 0x000fe400007fe4ff */
[----:B------:R-:W1:Y:S02]  /*11b0*/  @P5 LDC.64 R14, c[0x0][0x288] ;  /* 0x0000a200ff0e5b82 */ /* 0x000e640000000a00 */
[----:B-1----:R-:W-:-:S04]  /*11c0*/  @P5 IMAD R22, R107, R14, RZ ;  /* 0x0000000e6b165224 */ /* 0x002fc800078e02ff */
[----:B------:R-:W-:Y:S01]  /*11d0*/  @P5 IMAD R15, R91, R15, R22 ;  /* 0x0000000f5b0f5224 */ /* 0x000fe200078e0216 */
[----:B------:R-:W-:-:S05]  /*11e0*/  @P5 MOV R22, R18 ;  /* 0x0000001200165202 */ /* 0x000fca0000000f00 */
[----:B------:R-:W-:-:S05]  /*11f0*/  @P5 IMAD.WIDE.U32 R22, R91, R14, R22 ;  /* 0x0000000e5b165225 */ /* 0x000fca00078e0016 */
[----:B------:R-:W-:Y:S02]  /*1200*/  @P5 IADD3 R15, R23, R15, RZ ;  /* 0x0000000f170f5210 */ /* 0x000fe40007ffe0ff */
[C---:B------:R-:W-:Y:S02]  /*1210*/  @P5 SHF.L.U32 R7, R22.reuse, 0x1, RZ ;  /* 0x0000000116075819 */ /* 0x040fe400000006ff */
[----:B------:R-:W-:Y:S02]  /*1220*/  @P5 SHF.L.U64.HI R22, R22, 0x1, R15 ;  /* 0x0000000116165819 */ /* 0x000fe4000001020f */
[----:B------:R-:W1:Y:S01]  /*1230*/  @P4 LDC.64 R14, c[0x0][0x288] ;  /* 0x0000a200ff0e4b82 */ /* 0x000e620000000a00 */
[----:B0-----:R-:W-:Y:S02]  /*1240*/  @P5 IADD3 R12, P0, R7, R12, RZ ;  /* 0x0000000c070c5210 */ /* 0x001fe40007f1e0ff */
[----:B------:R-:W-:Y:S02]  /*1250*/  @P4 MOV R23, R21 ;  /* 0x0000001500174202 */ /* 0x000fe40000000f00 */
[----:B------:R-:W-:-:S02]  /*1260*/  @P5 IADD3.X R13, R22, R13, RZ, P0, !PT ;  /* 0x0000000d160d5210 */ /* 0x000fc400007fe4ff */
[----:B------:R-:W-:-:S04]  /*1270*/  @P5 IADD3 R42, P0, R7, R42, RZ ;  /* 0x0000002a072a5210 */ /* 0x000fc80007f1e0ff */
[----:B------:R-:W-:Y:S02]  /*1280*/  @P5 IADD3.X R43, R22, R43, RZ, P0, !PT ;  /* 0x0000002b162b5210 */ /* 0x000fe400007fe4ff */
[----:B------:R-:W-:Y:S02]  /*1290*/  @P4 MOV R22, R18 ;  /* 0x0000001200164202 */ /* 0x000fe40000000f00 */
[----:B------:R-:W-:Y:S02]  /*12a0*/  CS2R R82, SRZ ;  /* 0x0000000000527805 */ /* 0x000fe4000001ff00 */
[----:B------:R-:W-:-:S04]  /*12b0*/  LOP3.LUT P5, RZ, R6, 0x8, RZ, 0xc0, !PT ;  /* 0x0000000806ff7812 */ /* 0x000fc800078ac0ff */
[----:B------:R-:W-:Y:S02]  /*12c0*/  P2R R72, PR, RZ, 0x20 ;  /* 0x00000020ff487803 */ /* 0x000fe40000000000 */
[----:B------:R-:W-:Y:S01]  /*12d0*/  LOP3.LUT P5, RZ, R6, 0x10, RZ, 0xc0, !PT ;  /* 0x0000001006ff7812 */ /* 0x000fe200078ac0ff */
[----:B-1----:R-:W-:-:S03]  /*12e0*/  @P4 IMAD R7, R106, R14, RZ ;  /* 0x0000000e6a074224 */ /* 0x002fc600078e02ff */
[----:B------:R-:W-:Y:S01]  /*12f0*/  P2R R73, PR, RZ, 0x20 ;  /* 0x00000020ff497803 */ /* 0x000fe20000000000 */
[----:B------:R-:W-:Y:S01]  /*1300*/  @P4 IMAD.WIDE.U32 R22, R90, R14, R22 ;  /* 0x0000000e5a164225 */ /* 0x000fe200078e0016 */
[----:B------:R-:W-:-:S03]  /*1310*/  LOP3.LUT P5, RZ, R6, 0x20, RZ, 0xc0, !PT ;  /* 0x0000002006ff7812 */ /* 0x000fc600078ac0ff */
[----:B------:R-:W-:Y:S01]  /*1320*/  @P4 IMAD R15, R90, R15, R7 ;  /* 0x0000000f5a0f4224 */ /* 0x000fe200078e0207 */
[C---:B------:R-:W-:Y:S02]  /*1330*/  @P4 SHF.L.U32 R7, R22.reuse, 0x1, RZ ;  /* 0x0000000116074819 */ /* 0x040fe400000006ff */
[----:B------:R-:W-:Y:S02]  /*1340*/  P2R R76, PR, RZ, 0x20 ;  /* 0x00000020ff4c7803 */ /* 0x000fe40000000000 */
[----:B------:R-:W-:Y:S02]  /*1350*/  @P4 IADD3 R15, R23, R15, RZ ;  /* 0x0000000f170f4210 */ /* 0x000fe40007ffe0ff */
[----:B------:R-:W-:Y:S02]  /*1360*/  @P4 IADD3 R40, P0, R7, R40, RZ ;  /* 0x0000002807284210 */ /* 0x000fe40007f1e0ff */
[----:B------:R-:W-:Y:S02]  /*1370*/  @P4 SHF.L.U64.HI R22, R22, 0x1, R15 ;  /* 0x0000000116164819 */ /* 0x000fe4000001020f */
[----:B------:R-:W0:Y:S01]  /*1380*/  @P3 LDC.64 R14, c[0x0][0x230] ;  /* 0x00008c00ff0e3b82 */ /* 0x000e220000000a00 */
[----:B------:R-:W-:-:S02]  /*1390*/  LOP3.LUT P5, RZ, R6, 0x40, RZ, 0xc0, !PT ;  /* 0x0000004006ff7812 */ /* 0x000fc400078ac0ff */
[C---:B------:R-:W-:Y:S02]  /*13a0*/  @P4 IADD3.X R41, R22.reuse, R41, RZ, P0, !PT ;  /* 0x0000002916294210 */ /* 0x040fe400007fe4ff */
[----:B------:R-:W-:Y:S02]  /*13b0*/  @P4 IADD3 R38, P0, R7, R38, RZ ;  /* 0x0000002607264210 */ /* 0x000fe40007f1e0ff */
[----:B------:R-:W-:Y:S02]  /*13c0*/  P2R R77, PR, RZ, 0x20 ;  /* 0x00000020ff4d7803 */ /* 0x000fe40000000000 */
[----:B------:R-:W-:Y:S02]  /*13d0*/  @P4 IADD3.X R39, R22, R39, RZ, P0, !PT ;  /* 0x0000002716274210 */ /* 0x000fe400007fe4ff */
[----:B------:R-:W1:Y:S01]  /*13e0*/  @P3 LDC.64 R22, c[0x0][0x288] ;  /* 0x0000a200ff163b82 */ /* 0x000e620000000a00 */
[----:B------:R-:W-:Y:S01]  /*13f0*/  LOP3.LUT P5, RZ, R6, 0x80, RZ, 0xc0, !PT ;  /* 0x0000008006ff7812 */ /* 0x000fe200078ac0ff */
        /* <DEDUP_REMOVED lines=13> */
[----:B------:R-:W-:Y:S01]  /*14d0*/  @P2 MOV R24, R18 ;  /* 0x0000001200182202 */ /* 0x000fe20000000f00 */
[----:B-1----:R-:W-:-:S04]  /*14e0*/  @P2 IMAD R7, R104, R22, RZ ;  /* 0x0000001668072224 */ /* 0x002fc800078e02ff */
[----:B------:R-:W-:-:S04]  /*14f0*/  @P2 IMAD.WIDE.U32 R24, R88, R22, R24 ;  /* 0x0000001658182225 */ /* 0x000fc800078e0018 */
[----:B------:R-:W-:Y:S01]  /*1500*/  @P2 IMAD R23, R88, R23, R7 ;  /* 0x0000001758172224 */ /* 0x000fe200078e0207 */
[----:B------:R-:W-:-:S04]  /*1510*/  @P2 SHF.L.U32 R7, R24, 0x1, RZ ;  /* 0x0000000118072819 */ /* 0x000fc800000006ff */
[----:B------:R-:W-:Y:S02]  /*1520*/  @P2 IADD3 R23, R25, R23, RZ ;  /* 0x0000001719172210 */ /* 0x000fe40007ffe0ff */
[C---:B----4-:R-:W-:Y:S02]  /*1530*/  @P2 IADD3 R32, P0, R7.reuse, R32, RZ ;  /* 0x0000002007202210 */ /* 0x050fe40007f1e0ff */
[----:B------:R-:W-:Y:S02]  /*1540*/  @P2 SHF.L.U64.HI R22, R24, 0x1, R23 ;  /* 0x0000000118162819 */ /* 0x000fe40000010217 */
[----:B------:R-:W0:Y:S02]  /*1550*/  @P2 LDC.64 R24, c[0x0][0x228] ;  /* 0x00008a00ff182b82 */ /* 0x000e240000000a00 */
[----:B------:R-:W-:Y:S02]  /*1560*/  @P2 IADD3.X R33, R22, R33, RZ, P0, !PT ;  /* 0x0000002116212210 */ /* 0x000fe400007fe4ff */
[----:B0-----:R-:W-:-:S04]  /*1570*/  @P2 IADD3 R24, P0, R7, R24, RZ ;  /* 0x0000001807182210 */ /* 0x001fc80007f1e0ff */
[----:B------:R-:W-:Y:S02]  /*1580*/  @P2 IADD3.X R25, R22, R25, RZ, P0, !PT ;  /* 0x0000001916192210 */ /* 0x000fe400007fe4ff */
[----:B------:R-:W0:Y:S02]  /*1590*/  @P1 LDC.64 R22, c[0x0][0x288] ;  /* 0x0000a200ff161b82 */ /* 0x000e240000000a00 */
[-C--:B0-----:R-:W-:Y:S02]  /*15a0*/  @P1 IMAD R7, R103, R22.reuse, RZ ;  /* 0x0000001667071224 */ /* 0x081fe400078e02ff */
[----:B------:R-:W-:-:S04]  /*15b0*/  @P1 IMAD.WIDE.U32 R30, R98, R22, R30 ;  /* 0x00000016621e1225 */ /* 0x000fc800078e001e */
[----:B------:R-:W-:Y:S01]  /*15c0*/  @P1 IMAD R23, R98, R23, R7 ;  /* 0x0000001762171224 */ /* 0x000fe200078e0207 */
[----:B------:R-:W-:-:S04]  /*15d0*/  @P1 SHF.L.U32 R7, R30, 0x1, RZ ;  /* 0x000000011e071819 */ /* 0x000fc800000006ff */
[----:B------:R-:W-:Y:S02]  /*15e0*/  @P1 IADD3 R23, R31, R23, RZ ;  /* 0x000000171f171210 */ /* 0x000fe40007ffe0ff */
[C---:B--2---:R-:W-:Y:S02]  /*15f0*/  @P1 IADD3 R26, P0, R7.reuse, R26, RZ ;  /* 0x0000001a071a1210 */ /* 0x044fe40007f1e0ff */
[----:B------:R-:W-:Y:S02]  /*1600*/  @P1 SHF.L.U64.HI R22, R30, 0x1, R23 ;  /* 0x000000011e161819 */ /* 0x000fe40000010217 */
[----:B------:R-:W0:Y:S02]  /*1610*/  @P1 LDC.64 R30, c[0x0][0x228] ;  /* 0x00008a00ff1e1b82 */ /* 0x000e240000000a00 */
[----:B------:R-:W-:Y:S02]  /*1620*/  @P1 IADD3.X R27, R22, R27, RZ, P0, !PT ;  /* 0x0000001b161b1210 */ /* 0x000fe400007fe4ff */
[----:B0-----:R-:W-:-:S02]  /*1630*/  @P1 IADD3 R30, P0, R7, R30, RZ ;  /* 0x0000001e071e1210 */ /* 0x001fc40007f1e0ff */
[----:B------:R-:W-:Y:S02]  /*1640*/  SHF.R.U32.HI R7, RZ, 0x4, R2 ;  /* 0x00000004ff077819 */ /* 0x000fe40000011602 */
[----:B------:R-:W-:Y:S02]  /*1650*/  @P1 IADD3.X R31, R22, R31, RZ, P0, !PT ;  /* 0x0000001f161f1210 */ /* 0x000fe400007fe4ff */
[----:B------:R-:W0:Y:S02]  /*1660*/  LDC R22, c[0x0][0x2ac] ;  /* 0x0000ab00ff167b82 */ /* 0x000e240000000800 */
[----:B0-----:R-:W-:-:S05]  /*1670*/  IMAD R7, R22, UR7, R7 ;  /* 0x0000000716077c24 */ /* 0x001fca000f8e0207 */
[----:B------:R-:W-:-:S04]  /*1680*/  IADD3 R22, R7, 0x180, RZ ;  /* 0x0000018007167810 */ /* 0x000fc80007ffe0ff */
[----:B------:R-:W-:Y:S02]  /*1690*/  SHF.R.S32.HI R23, RZ, 0x1f, R22 ;  /* 0x0000001fff177819 */ /* 0x000fe40000011416 */
[----:B------:R-:W-:-:S04]  /*16a0*/  ISETP.GE.U32.AND P0, PT, R22, UR12, PT ;  /* 0x0000000c16007c0c */ /* 0x000fc8000bf06070 */
        /* <DEDUP_REMOVED lines=14> */
[----:B------:R-:W-:-:S05]  /*1790*/  @P0 IADD3.X R23, R66, R23, RZ, P6, !PT ;  /* 0x0000001742170210 */ /* 0x000fca00037fe4ff */
[----:B------:R-:W5:Y:S01]  /*17a0*/  @P0 LDG.E R68, desc[UR8][R22.64] ;  /* 0x0000000816440981 */ /* 0x000f62000c1e1900 */
        /* <DEDUP_REMOVED lines=8> */
[----:B0-----:R-:W0:Y:S01]  /*1830*/  @P0 LDC.64 R64, c[0x0][0x288] ;  /* 0x0000a200ff400b82 */ /* 0x001e220000000a00 */
        /* <DEDUP_REMOVED lines=11> */
[----:B------:R-:W-:Y:S02]  /*18f0*/  @P0 IADD3.X R23, R66, R23, RZ, P6, !PT ;  /* 0x0000001742170210 */ /* 0x000fe400037fe4ff */
[----:B------:R-:W-:-:S06]  /*1900*/  MOV R69, RZ ;  /* 0x000000ff00457202 */ /* 0x000fcc0000000f00 */
        /* <DEDUP_REMOVED lines=22> */
[----:B------:R-:W-:Y:S02]  /*1a70*/  IADD3 R7, R7, 0x1e0, RZ ;  /* 0x000001e007077810 */ /* 0x000fe40007ffe0ff */
[----:B0-----:R-:W-:-:S04]  /*1a80*/  @P0 IADD3 R64, P6, R67, R64, RZ ;  /* 0x0000004043400210 */ /* 0x001fc80007fde0ff */
[----:B------:R-:W-:Y:S02]  /*1a90*/  @P0 IADD3.X R65, R66, R65, RZ, P6, !PT ;  /* 0x0000004142410210 */ /* 0x000fe400037fe4ff */
[----:B------:R-:W-:Y:S02]  /*1aa0*/  MOV R66, RZ ;  /* 0x000000ff00427202 */ /* 0x000fe40000000f00 */
[----:B------:R-:W-:Y:S01]  /*1ab0*/  SHF.R.S32.HI R67, RZ, 0x1f, R7 ;  /* 0x0000001fff437819 */ /* 0x000fe20000011407 */
[----:B------:R0:W5:Y:S04]  /*1ac0*/  @P0 LDG.E R83, desc[UR8][R64.64] ;  /* 0x0000000840530981 */ /* 0x000168000c1e1900 */
[----:B------:R1:W5:Y:S01]  /*1ad0*/  @P0 LDG.E R66, desc[UR8][R22.64] ;  /* 0x0000000816420981 */ /* 0x000362000c1e1900 */
[----:B------:R-:W-:-:S04]  /*1ae0*/  ISETP.GE.U32.AND P0, PT, R7, UR12, PT ;  /* 0x0000000c07007c0c */ /* 0x000fc8000bf06070 */
[----:B------:R-:W-:-:S04]  /*1af0*/  ISETP.GE.AND.EX P0, PT, R67, UR13, PT, P0 ;  /* 0x0000000d43007c0c */ /* 0x000fc8000bf06300 */
[----:B------:R-:W-:-:S13]  /*1b00*/  ISETP.LT.U32.AND P0, PT, R2, 0x200, !P0 ;  /* 0x000002000200780c */ /* 0x000fda0004701070 */
[----:B0-----:R-:W0:Y:S08]  /*1b10*/  @P0 LDC.64 R64, c[0x0][0x288] ;  /* 0x0000a200ff400b82 */ /* 0x001e300000000a00 */
[----:B-1----:R-:W1:Y:S01]  /*1b20*/  @P0 LDC.64 R22, c[0x0][0x230] ;  /* 0x00008c00ff160b82 */ /* 0x002e620000000a00 */
        /* <DEDUP_REMOVED lines=13> */
[----:B-1----:R-:W1:Y:S02]  /*1c00*/  LDC.64 R22, c[0x0][0x248] ;  /* 0x00009200ff167b82 */ /* 0x002e640000000a00 */
[----:B-1----:R-:W-:-:S06]  /*1c10*/  IMAD.WIDE R22, R5, 0x8, R22 ;  /* 0x0000000805167825 */ /* 0x002fcc00078e0216 */
[----:B------:R-:W2:Y:S01]  /*1c20*/  LDG.E.64 R22, desc[UR8][R22.64] ;  /* 0x0000000816167981 */ /* 0x000ea2000c1e1b00 */
[----:B0-----:R-:W-:-:S04]  /*1c30*/  @P0 IADD3 R64, P6, R7, R64, RZ ;  /* 0x0000004007400210 */ /* 0x001fc80007fde0ff */
[----:B------:R-:W-:Y:S02]  /*1c40*/  @P0 IADD3.X R65, R74, R65, RZ, P6, !PT ;  /* 0x000000414a410210 */ /* 0x000fe400037fe4ff */
[----:B------:R-:W-:-:S03]  /*1c50*/  CS2R R80, SRZ ;  /* 0x0000000000507805 */ /* 0x000fc6000001ff00 */
[----:B------:R0:W5:Y:S04]  /*1c60*/  @P0 LDG.E R82, desc[UR8][R64.64] ;  /* 0x0000000840520981 */ /* 0x000168000c1e1900 */
[----:B------:R-:W5:Y:S01]  /*1c70*/  @P5 LDG.E R81, desc[UR8][R62.64] ;  /* 0x000000083e515981 */ /* 0x000f62000c1e1900 */
[----:B0-----:R-:W-:-:S06]  /*1c80*/  CS2R R64, SRZ ;  /* 0x0000000000407805 */ /* 0x001fcc000001ff00 */
[----:B------:R-:W5:Y:S01]  /*1c90*/  @P5 LDG.E R64, desc[UR8][R70.64] ;  /* 0x0000000846405981 */ /* 0x000f62000c1e1900 */
[----:B------:R-:W-:Y:S02]  /*1ca0*/  ISETP.NE.AND P5, PT, R77, RZ, PT ;  /* 0x000000ff4d00720c */ /* 0x000fe40003fa5270 */
[----:B------:R-:W-:-:S11]  /*1cb0*/  CS2R R78, SRZ ;  /* 0x00000000004e7805 */ /* 0x000fd6000001ff00 */
[----:B------:R0:W5:Y:S04]  /*1cc0*/  @P5 LDG.E R65, desc[UR8][R16.64] ;  /* 0x0000000810415981 */ /* 0x000168000c1e1900 */
[----:B------:R-:W5:Y:S01]  /*1cd0*/  @P5 LDG.E R80, desc[UR8][R60.64] ;  /* 0x000000083c505981 */ /* 0x000f62000c1e1900 */
[----:B------:R-:W-:Y:S02]  /*1ce0*/  ISETP.NE.AND P5, PT, R76, RZ, PT ;  /* 0x000000ff4c00720c */ /* 0x000fe40003fa5270 */
[----:B0-----:R-:W-:-:S11]  /*1cf0*/  MOV R17, RZ ;  /* 0x000000ff00117202 */ /* 0x001fd60000000f00 */
[----:B------:R-:W5:Y:S04]  /*1d00*/  @P5 LDG.E R17, desc[UR8][R58.64] ;  /* 0x000000083a115981 */ /* 0x000f68000c1e1900 */
[----:B------:R-:W5:Y:S01]  /*1d10*/  @P5 LDG.E R79, desc[UR8][R56.64] ;  /* 0x00000008384f5981 */ /* 0x000f62000c1e1900 */
[----:B------:R-:W-:Y:S02]  /*1d20*/  ISETP.NE.AND P5, PT, R73, RZ, PT ;  /* 0x000000ff4900720c */ /* 0x000fe40003fa5270 */
[----:B------:R-:W-:-:S11]  /*1d30*/  CS2R R76, SRZ ;  /* 0x00000000004c7805 */ /* 0x000fd6000001ff00 */
[----:B------:R-:W5:Y:S01]  /*1d40*/  @P5 LDG.E R78, desc[UR8][R54.64] ;  /* 0x00000008364e5981 */ /* 0x000f62000c1e1900 */
[----:B------:R-:W-:Y:S02]  /*1d50*/  LOP3.LUT P6, RZ, R6, 0x2, RZ, 0xc0, !PT ;  /* 0x0000000206ff7812 */ /* 0x000fe400078cc0ff */
[----:B------:R-:W-:-:S06]  /*1d60*/  CS2R R70, SRZ ;  /* 0x0000000000467805 */ /* 0x000fcc000001ff00 */
[----:B------:R-:W5:Y:S01]  /*1d70*/  @P1 LDG.E R70, desc[UR8][R30.64] ;  /* 0x000000081e461981 */ /* 0x000f62000c1e1900 */
[----:B------:R-:W-:Y:S03]  /*1d80*/  BSSY B0, `(.L_x_808) ;  /* 0x0000030000007945 */ /* 0x000fe60003800000 */
[----:B------:R-:W5:Y:S01]  /*1d90*/  @P2 LDG.E R71, desc[UR8][R24.64] ;  /* 0x0000000818472981 */ /* 0x000f62000c1e1900 */
[----:B--2---:R-:W-:-:S05]  /*1da0*/  FFMA.FTZ R7, -R22, R22, R23 ;  /* 0x0000001616077223 */ /* 0x004fca0000010117 */
[----:B------:R-:W-:-:S13]  /*1db0*/  FSETP.GTU.FTZ.AND P0, PT, R7, RZ, PT ;  /* 0x000000ff0700720b */ /* 0x000fda0003f1c000 */
[----:B------:R-:W0:Y:S01]  /*1dc0*/  @P0 LDC R74, c[0x0][0x250] ;  /* 0x00009400ff4a0b82 */ /* 0x000e220000000800 */
[----:B------:R-:W-:-:S06]  /*1dd0*/  MOV R23, RZ ;  /* 0x000000ff00177202 */ /* 0x000fcc0000000f00 */
[----:B------:R1:W5:Y:S01]  /*1de0*/  @P5 LDG.E R23, desc[UR8][R8.64] ;  /* 0x0000000808175981 */ /* 0x000362000c1e1900 */
[----:B------:R-:W-:Y:S01]  /*1df0*/  ISETP.NE.AND P5, PT, R72, RZ, PT ;  /* 0x000000ff4800720c */ /* 0x000fe20003fa5270 */
[----:B0-----:R-:W-:Y:S01]  /*1e00*/  @P0 FADD.FTZ R74, R7, R74 ;  /* 0x0000004a074a0221 */ /* 0x001fe20000010000 */
[----:B------:R-:W-:Y:S02]  /*1e10*/  MOV R7, 0x3f800000 ;  /* 0x3f80000000077802 */ /* 0x000fe40000000f00 */
[----:B-1----:R-:W-:-:S09]  /*1e20*/  CS2R R8, SRZ ;  /* 0x0000000000087805 */ /* 0x002fd2000001ff00 */
[----:B------:R-:W5:Y:S01]  /*1e30*/  @P5 LDG.E R77, desc[UR8][R50.64] ;  /* 0x00000008324d5981 */ /* 0x000f62000c1e1900 */
[----:B------:R0:W1:Y:S01]  /*1e40*/  @P0 MUFU.RSQ R7, R74 ;  /* 0x0000004a00070308 */ /* 0x0000620000001400 */
[----:B------:R-:W-:Y:S02]  /*1e50*/  LOP3.LUT P0, RZ, R6, 0x4, RZ, 0xc0, !PT ;  /* 0x0000000406ff7812 */ /* 0x000fe4000780c0ff */
[----:B------:R-:W5:Y:S01]  /*1e60*/  @P5 LDG.E R8, desc[UR8][R52.64] ;  /* 0x0000000834085981 */ /* 0x000f62000c1e1900 */
[----:B------:R-:W-:-:S10]  /*1e70*/  ISETP.NE.AND P5, PT, R37, RZ, PT ;  /* 0x000000ff2500720c */ /* 0x000fd40003fa5270 */
[----:B------:R2:W5:Y:S01]  /*1e80*/  @P0 LDG.E R9, desc[UR8][R10.64] ;  /* 0x000000080a090981 */ /* 0x000562000c1e1900 */
[----:B0-----:R-:W-:Y:S02]  /*1e90*/  CS2R R74, SRZ ;  /* 0x00000000004a7805 */ /* 0x001fe4000001ff00 */
[----:B------:R-:W-:Y:S01]  /*1ea0*/  CS2R R72, SRZ ;  /* 0x0000000000487805 */ /* 0x000fe2000001ff00 */
[----:B------:R-:W5:Y:S04]  /*1eb0*/  @P0 LDG.E R76, desc[UR8][R48.64] ;  /* 0x00000008304c0981 */ /* 0x000f68000c1e1900 */
[----:B------:R-:W5:Y:S01]  /*1ec0*/  @P6 LDG.E R75, desc[UR8][R44.64] ;  /* 0x000000082c4b6981 */ /* 0x000f62000c1e1900 */
[----:B--2---:R-:W-:-:S03]  /*1ed0*/  CS2R R10, SRZ ;  /* 0x00000000000a7805 */ /* 0x004fc6000001ff00 */
[----:B------:R-:W5:Y:S04]  /*1ee0*/  @P5 LDG.E R74, desc[UR8][R42.64] ;  /* 0x000000082a4a5981 */ /* 0x000f68000c1e1900 */
[----:B------:R0:W5:Y:S04]  /*1ef0*/  @P5 LDG.E R11, desc[UR8][R12.64] ;  /* 0x000000080c0b5981 */ /* 0x000168000c1e1900 */
[----:B------:R-:W5:Y:S04]  /*1f00*/  @P6 LDG.E R10, desc[UR8][R46.64] ;  /* 0x000000082e0a6981 */ /* 0x000f68000c1e1900 */
[----:B------:R-:W5:Y:S01]  /*1f10*/  @P4 LDG.E R73, desc[UR8][R38.64] ;  /* 0x0000000826494981 */ /* 0x000f62000c1e1900 */
[----:B0-----:R-:W-:-:S03]  /*1f20*/  CS2R R12, SRZ ;  /* 0x00000000000c7805 */ /* 0x001fc6000001ff00 */
[----:B------:R-:W5:Y:S04]  /*1f30*/  @P3 LDG.E R72, desc[UR8][R34.64] ;  /* 0x0000000822483981 */ /* 0x000f68000c1e1900 */
[----:B------:R0:W5:Y:S04]  /*1f40*/  @P3 LDG.E R13, desc[UR8][R14.64] ;  /* 0x000000080e0d3981 */ /* 0x000168000c1e1900 */
[----:B------:R-:W5:Y:S01]  /*1f50*/  @P4 LDG.E R12, desc[UR8][R40.64] ;  /* 0x00000008280c4981 */ /* 0x000f62000c1e1900 */
[----:B0-----:R-:W-:-:S06]  /*1f60*/  CS2R R14, SRZ ;  /* 0x00000000000e7805 */ /* 0x001fcc000001ff00 */
[----:B------:R-:W5:Y:S01]  /*1f70*/  @P2 LDG.E R14, desc[UR8][R32.64] ;  /* 0x00000008200e2981 */ /* 0x000f62000c1e1900 */
[----:B------:R-:W-:Y:S02]  /*1f80*/  ISETP.GT.U32.AND P0, PT, R2, 0x1ff, PT ;  /* 0x000001ff0200780c */ /* 0x000fe40003f04070 */
[----:B------:R-:W-:Y:S01]  /*1f90*/  CS2R R24, SRZ ;  /* 0x0000000000187805 */ /* 0x000fe2000001ff00 */
[----:B------:R0:W5:Y:S02]  /*1fa0*/  @P1 LDG.E R15, desc[UR8][R26.64] ;  /* 0x000000081a0f1981 */ /* 0x000164000c1e1900 */
[----:B0-----:R-:W-:-:S08]  /*1fb0*/  CS2R R26, SRZ ;  /* 0x00000000001a7805 */ /* 0x001fd0000001ff00 */
[----:B-1----:R-:W-:Y:S05]  /*1fc0*/  @P0 BRA `(.L_x_809) ;  /* 0x00000000002c0947 */ /* 0x002fea0003800000 */
        /* <DEDUP_REMOVED lines=11> */
.L_x_809:
[----:B------:R-:W-:Y:S05]  /*2080*/  BSYNC B0 ;  /* 0x0000000000007941 */ /* 0x000fea0003800000 */
.L_x_808:
        /* <DEDUP_REMOVED lines=36> */
.L_x_810:
[----:B------:R-:W-:Y:S01]  /*22d0*/  FMUL.FTZ R28, R33, R24 ;  /* 0x00000018211c7220 */ /* 0x000fe20000410000 */
[C---:B------:R-:W-:Y:S01]  /*22e0*/  FFMA.FTZ R48, R29.reuse, R33, RZ ;  /* 0x000000211d307223 */ /* 0x040fe200000100ff */
        /* <DEDUP_REMOVED lines=24> */
.L_x_811:
[----:B------:R-:W-:Y:S01]  /*2470*/  FFMA.FTZ R39, R16, R34, R29 ;  /* 0x0000002210277223 */ /* 0x000fe2000001001d */
[----:B------:R-:W-:Y:S01]  /*2480*/  FMUL.FTZ R40, R31, R24 ;  /* 0x000000181f287220 */ /* 0x000fe20000410000 */
[----:B------:R-:W-:Y:S01]  /*2490*/  FADD.FTZ R38, RZ, R33 ;  /* 0x00000021ff267221 */ /* 0x000fe20000010000 */
[----:B------:R-:W-:Y:S01]  /*24a0*/  FADD.FTZ R43, R34, R37 ;  /* 0x00000025222b7221 */ /* 0x000fe20000010000 */
[--C-:B------:R-:W-:Y:S02]  /*24b0*/  HADD2.F32 R37, -RZ, R17.reuse.H0_H0 ;  /* 0x20000011ff257230 */ /* 0x100fe40000004100 */
[C---:B------:R-:W-:Y:S01]  /*24c0*/  FFMA.FTZ R34, R35.reuse, R40, R39 ;  /* 0x0000002823227223 */ /* 0x040fe20000010027 */
[----:B------:R-:W-:Y:S01]  /*24d0*/  FFMA.FTZ R41, R16, R32, RZ ;  /* 0x0000002010297223 */ /* 0x000fe200000100ff */
[----:B------:R-:W-:Y:S01]  /*24e0*/  FMUL.FTZ R33, R30, R25 ;  /* 0x000000191e217220 */ /* 0x000fe20000410000 */
[----:B------:R-:W-:Y:S02]  /*24f0*/  HADD2.F32 R39, -RZ, R17.H1_H1 ;  /* 0x30000011ff277230 */ /* 0x000fe40000004100 */
[----:B------:R-:W-:Y:S01]  /*2500*/  FFMA.FTZ R29, R35, R31, R48 ;  /* 0x0000001f231d7223 */ /* 0x000fe20000010030 */
[----:B------:R-:W-:Y:S01]  /*2510*/  FADD.FTZ R35, RZ, R32 ;  /* 0x00000020ff237221 */ /* 0x000fe20000010000 */
[C---:B------:R-:W-:Y:S01]  /*2520*/  FFMA.FTZ R16, R28.reuse, R30, R41 ;  /* 0x0000001e1c107223 */ /* 0x040fe20000010029 */
[----:B------:R-:W-:Y:S01]  /*2530*/  FFMA.FTZ R32, R28, R33, R34 ;  /* 0x000000211c207223 */ /* 0x000fe20000010022 */
[C---:B------:R-:W-:Y:S01]  /*2540*/  FADD.FTZ R28, -R22.reuse, R37 ;  /* 0x00000025161c7221 */ /* 0x040fe20000010100 */
[----:B------:R-:W-:Y:S01]  /*2550*/  FADD.FTZ R34, -R22, R39 ;  /* 0x0000002716227221 */ /* 0x000fe20000010100 */
[----:B------:R-:W-:Y:S01]  /*2560*/  FADD.FTZ R31, R38, R31 ;  /* 0x0000001f261f7221 */ /* 0x000fe20000010000 */
[----:B------:R-:W-:Y:S01]  /*2570*/  FADD.FTZ R30, R35, R30 ;  /* 0x0000001e231e7221 */ /* 0x000fe20000010000 */
        /* <DEDUP_REMOVED lines=24> */
.L_x_812:
[----:B------:R-:W-:Y:S01]  /*2700*/  FMUL.FTZ R37, R38, R24 ;  /* 0x0000001826257220 */ /* 0x000fe20000410000 */
[----:B------:R-:W-:Y:S01]  /*2710*/  FADD.FTZ R34, R33, R40 ;  /* 0x0000002821227221 */ /* 0x000fe20000010000 */
[--C-:B------:R-:W-:Y:S02]  /*2720*/  HADD2.F32 R39, -RZ, R23.reuse.H0_H0 ;  /* 0x20000017ff277230 */ /* 0x100fe40000004100 */
[----:B------:R-:W-:Y:S01]  /*2730*/  FMUL.FTZ R33, R35, R25 ;  /* 0x0000001923217220 */ /* 0x000fe20000410000 */
[----:B------:R-:W-:Y:S01]  /*2740*/  FFMA.FTZ R32, R47, R37, R32 ;  /* 0x000000252f207223 */ /* 0x000fe20000010020 */
[----:B------:R-:W-:Y:S02]  /*2750*/  HADD2.F32 R41, -RZ, R23.H1_H1 ;  /* 0x30000017ff297230 */ /* 0x000fe40000004100 */
[C---:B------:R-:W-:Y:S01]  /*2760*/  FFMA.FTZ R16, R28.reuse, R35, R16 ;  /* 0x000000231c107223 */ /* 0x040fe20000010010 */
[----:B------:R-:W-:Y:S01]  /*2770*/  FADD.FTZ R31, R31, R38 ;  /* 0x000000261f1f7221 */ /* 0x000fe20000010000 */
[----:B------:R-:W-:Y:S01]  /*2780*/  FFMA.FTZ R32, R28, R33, R32 ;  /* 0x000000211c207223 */ /* 0x000fe20000010020 */
[----:B------:R-:W-:Y:S01]  /*2790*/  FFMA.FTZ R29, R47, R38, R29 ;  /* 0x000000262f1d7223 */ /* 0x000fe2000001001d */
[C---:B------:R-:W-:Y:S01]  /*27a0*/  FADD.FTZ R28, -R22.reuse, R39 ;  /* 0x00000027161c7221 */ /* 0x040fe20000010100 */
[----:B------:R-:W-:Y:S01]  /*27b0*/  FADD.FTZ R38, -R22, R41 ;  /* 0x0000002916267221 */ /* 0x000fe20000010100 */
[----:B------:R-:W-:Y:S01]  /*27c0*/  FADD.FTZ R30, R30, R35 ;  /* 0x000000231e1e7221 */ /* 0x000fe20000010000 */
        /* <DEDUP_REMOVED lines=24> */
.L_x_813:
[----:B------:R-:W-:Y:S01]  /*2950*/  FMUL.FTZ R37, R40, R24 ;  /* 0x0000001828257220 */ /* 0x000fe20000410000 */
[----:B------:R-:W-:Y:S01]  /*2960*/  FADD.FTZ R34, R33, R34 ;  /* 0x0000002221227221 */ /* 0x000fe20000010000 */
[--C-:B------:R-:W-:Y:S02]  /*2970*/  HADD2.F32 R39, -RZ, R8.reuse.H0_H0 ;  /* 0x20000008ff277230 */ /* 0x100fe40000004100 */
[----:B------:R-:W-:Y:S01]  /*2980*/  FMUL.FTZ R33, R35, R25 ;  /* 0x0000001923217220 */ /* 0x000fe20000410000 */
[C---:B------:R-:W-:Y:S01]  /*2990*/  FFMA.FTZ R32, R47.reuse, R37, R32 ;  /* 0x000000252f207223 */ /* 0x040fe20000010020 */
[----:B------:R-:W-:Y:S02]  /*29a0*/  HADD2.F32 R41, -RZ, R8.H1_H1 ;  /* 0x30000008ff297230 */ /* 0x000fe40000004100 */
[----:B------:R-:W-:Y:S01]  /*29b0*/  FADD.FTZ R38, R34, R37 ;  /* 0x0000002522267221 */ /* 0x000fe20000010000 */
[C---:B------:R-:W-:Y:S01]  /*29c0*/  FFMA.FTZ R16, R28.reuse, R35, R16 ;  /* 0x000000231c107223 */ /* 0x040fe20000010010 */
[----:B------:R-:W-:Y:S01]  /*29d0*/  FFMA.FTZ R34, R28, R33, R32 ;  /* 0x000000211c227223 */ /* 0x000fe20000010020 */
[C---:B------:R-:W-:Y:S01]  /*29e0*/  FADD.FTZ R28, -R22.reuse, R39 ;  /* 0x00000027161c7221 */ /* 0x040fe20000010100 */
[----:B------:R-:W-:Y:S01]  /*29f0*/  FADD.FTZ R32, -R22, R41 ;  /* 0x0000002916207221 */ /* 0x000fe20000010100 */
[----:B------:R-:W-:Y:S01]  /*2a00*/  FFMA.FTZ R29, R47, R40, R29 ;  /* 0x000000282f1d7223 */ /* 0x000fe2000001001d */
        /* <DEDUP_REMOVED lines=25> */
.L_x_814:
[----:B------:R-:W-:Y:S01]  /*2ba0*/  FMUL.FTZ R37, R40, R24 ;  /* 0x0000001828257220 */ /* 0x000fe20000410000 */
[----:B------:R-:W-:Y:S01]  /*2bb0*/  FADD.FTZ R38, R33, R38 ;  /* 0x0000002621267221 */ /* 0x000fe20000010000 */
[--C-:B------:R-:W-:Y:S02]  /*2bc0*/  HADD2.F32 R39, -RZ, R9.reuse.H0_H0 ;  /* 0x20000009ff277230 */ /* 0x100fe40000004100 */
[----:B------:R-:W-:Y:S01]  /*2bd0*/  FMUL.FTZ R33, R35, R25 ;  /* 0x0000001923217220 */ /* 0x000fe20000410000 */
[C---:B------:R-:W-:Y:S01]  /*2be0*/  FFMA.FTZ R34, R47.reuse, R37, R34 ;  /* 0x000000252f227223 */ /* 0x040fe20000010022 */
[----:B------:R-:W-:Y:S02]  /*2bf0*/  HADD2.F32 R41, -RZ, R9.H1_H1 ;  /* 0x30000009ff297230 */ /* 0x000fe40000004100 */
[----:B------:R-:W-:Y:S01]  /*2c00*/  FFMA.FTZ R32, R47, R40, R29 ;  /* 0x000000282f207223 */ /* 0x000fe2000001001d */
[C---:B------:R-:W-:Y:S01]  /*2c10*/  FFMA.FTZ R29, R28.reuse, R35, R16 ;  /* 0x000000231c1d7223 */ /* 0x040fe20000010010 */
[----:B------:R-:W-:Y:S01]  /*2c20*/  FFMA.FTZ R28, R28, R33, R34 ;  /* 0x000000211c1c7223 */ /* 0x000fe20000010022 */
[----:B------:R-:W-:Y:S01]  /*2c30*/  FADD.FTZ R31, R31, R40 ;  /* 0x000000281f1f7221 */ /* 0x000fe20000010000 */
[C---:B------:R-:W-:Y:S01]  /*2c40*/  FADD.FTZ R34, -R22.reuse, R39 ;  /* 0x0000002716227221 */ /* 0x040fe20000010100 */
[----:B------:R-:W-:Y:S01]  /*2c50*/  FADD.FTZ R40, -R22, R41 ;  /* 0x0000002916287221 */ /* 0x000fe20000010100 */
[----:B------:R-:W-:Y:S01]  /*2c60*/  FADD.FTZ R38, R38, R37 ;  /* 0x0000002526267221 */ /* 0x000fe20000010000 */
[----:B------:R-:W-:-:S02]  /*2c70*/  HADD2.F32 R37, -RZ, R76.H0_H0 ;  /* 0x2000004cff257230 */ /* 0x000fc40000004100 */
[-C--:B------:R-:W-:Y:S01]  /*2c80*/  FMUL.FTZ R49, R34, R7.reuse ;  /* 0x0000000722317220 */ /* 0x080fe20000410000 */
        /* <DEDUP_REMOVED lines=21> */
.L_x_815:
[----:B------:R-:W-:Y:S01]  /*2de0*/  FMUL.FTZ R39, R37, R24 ;  /* 0x0000001825277220 */ /* 0x000fe20000410000 */
[----:B------:R-:W-:Y:S01]  /*2df0*/  FADD.FTZ R38, R33, R38 ;  /* 0x0000002621267221 */ /* 0x000fe20000010000 */
[--C-:B------:R-:W-:Y:S02]  /*2e00*/  HADD2.F32 R41, -RZ, R10.reuse.H0_H0 ;  /* 0x2000000aff297230 */ /* 0x100fe40000004100 */
[----:B------:R-:W-:Y:S01]  /*2e10*/  FADD.FTZ R35, R30, R35 ;  /* 0x000000231e237221 */ /* 0x000fe20000010000 */
[----:B------:R-:W-:Y:S02]  /*2e20*/  HADD2.F32 R43, -RZ, R10.H1_H1 ;  /* 0x3000000aff2b7230 */ /* 0x000fe40000004100 */
[C---:B------:R-:W-:Y:S01]  /*2e30*/  FFMA.FTZ R33, R49.reuse, R39, R28 ;  /* 0x0000002731217223 */ /* 0x040fe2000001001c */
[----:B------:R-:W-:Y:S01]  /*2e40*/  FADD.FTZ R39, R38, R39 ;  /* 0x0000002726277221 */ /* 0x000fe20000010000 */
[----:B------:R-:W-:Y:S01]  /*2e50*/  FMUL.FTZ R28, R16, R25 ;  /* 0x00000019101c7220 */ /* 0x000fe20000410000 */
[C---:B------:R-:W-:Y:S01]  /*2e60*/  FADD.FTZ R38, -R22.reuse, R41 ;  /* 0x0000002916267221 */ /* 0x040fe20000010100 */
[----:B------:R-:W-:Y:S01]  /*2e70*/  FADD.FTZ R40, -R22, R43 ;  /* 0x0000002b16287221 */ /* 0x000fe20000010100 */
[----:B------:R-:W-:Y:S01]  /*2e80*/  FFMA.FTZ R30, R49, R37, R32 ;  /* 0x00000025311e7223 */ /* 0x000fe20000010020 */
[----:B------:R-:W-:Y:S01]  /*2e90*/  FADD.FTZ R37, R31, R37 ;  /* 0x000000251f257221 */ /* 0x000fe20000010000 */
[----:B------:R-:W-:Y:S01]  /*2ea0*/  FFMA.FTZ R32, R34, R28, R33 ;  /* 0x0000001c22207223 */ /* 0x000fe20000010021 */
        /* <DEDUP_REMOVED lines=24> */
.L_x_816:
[----:B------:R-:W-:Y:S01]  /*3030*/  FMUL.FTZ R38, R33, R24 ;  /* 0x0000001821267220 */ /* 0x000fe20000410000 */
[--C-:B------:R-:W-:Y:S02]  /*3040*/  HADD2.F32 R45, -RZ, R11.reuse.H0_H0 ;  /* 0x2000000bff2d7230 */ /* 0x100fe40000004100 */
[----:B------:R-:W-:Y:S01]  /*3050*/  FFMA.FTZ R41, R34, R16, R29 ;  /* 0x0000001022297223 */ /* 0x000fe2000001001d */
[----:B------:R-:W-:Y:S02]  /*3060*/  HADD2.F32 R47, -RZ, R11.H1_H1 ;  /* 0x3000000bff2f7230 */ /* 0x000fe40000004100 */
[----:B------:R-:W-:Y:S01]  /*3070*/  FFMA.FTZ R43, R39, R38, R32 ;  /* 0x00000026272b7223 */ /* 0x000fe20000010020 */
[----:B------:R-:W-:Y:S01]  /*3080*/  FADD.FTZ R34, R31, R38 ;  /* 0x000000261f227221 */ /* 0x000fe20000010000 */
[C---:B------:R-:W-:Y:S01]  /*3090*/  FADD.FTZ R32, -R22.reuse, R45 ;  /* 0x0000002d16207221 */ /* 0x040fe20000010100 */
[--C-:B------:R-:W-:Y:S02]  /*30a0*/  HADD2.F32 R29, -RZ, R74.reuse.H0_H0 ;  /* 0x2000004aff1d7230 */ /* 0x100fe40000004100 */
[----:B------:R-:W-:Y:S01]  /*30b0*/  FADD.FTZ R42, -R22, R47 ;  /* 0x0000002f162a7221 */ /* 0x000fe20000010100 */
[----:B------:R-:W-:-:S02]  /*30c0*/  HADD2.F32 R38, -RZ, R74.H1_H1 ;  /* 0x3000004aff267230 */ /* 0x000fc40000004100 */
[----:B------:R-:W-:Y:S01]  /*30d0*/  FMUL.FTZ R31, R32, R7 ;  /* 0x00000007201f7220 */ /* 0x000fe20000410000 */
        /* <DEDUP_REMOVED lines=21> */
.L_x_817:
[----:B------:R-:W-:Y:S01]  /*3230*/  FFMA.FTZ R44, R40, R45, R43 ;  /* 0x0000002d282c7223 */ /* 0x000fe2000001002b */
[----:B------:R-:W-:Y:S01]  /*3240*/  FMUL.FTZ R42, R29, R24 ;  /* 0x000000181d2a7220 */ /* 0x000fe20000410000 */
[----:B------:R-:W-:Y:S01]  /*3250*/  FADD.FTZ R43, R45, R34 ;  /* 0x000000222d2b7221 */ /* 0x000fe20000010000 */
[----:B------:R-:W-:Y:S01]  /*3260*/  FFMA.FTZ R30, R39, R33, R30 ;  /* 0x00000021271e7223 */ /* 0x000fe2000001001e */
[--C-:B------:R-:W-:Y:S02]  /*3270*/  HADD2.F32 R45, -RZ, R12.reuse.H0_H0 ;  /* 0x2000000cff2d7230 */ /* 0x100fe40000004100 */
[----:B------:R-:W-:Y:S01]  /*3280*/  FFMA.FTZ R39, R31, R42, R44 ;  /* 0x0000002a1f277223 */ /* 0x000fe2000001002c */
[----:B------:R-:W-:Y:S01]  /*3290*/  FADD.FTZ R43, R43, R42 ;  /* 0x0000002a2b2b7221 */ /* 0x000fe20000010000 */
[----:B------:R-:W-:Y:S01]  /*32a0*/  FMUL.FTZ R42, R38, R25 ;  /* 0x00000019262a7220 */ /* 0x000fe20000410000 */
[----:B------:R-:W-:Y:S02]  /*32b0*/  HADD2.F32 R47, -RZ, R12.H1_H1 ;  /* 0x3000000cff2f7230 */ /* 0x000fe40000004100 */
[----:B------:R-:W-:Y:S01]  /*32c0*/  FADD.FTZ R35, R35, R16 ;  /* 0x0000001023237221 */ /* 0x000fe20000010000 */
[----:B------:R-:W-:Y:S01]  /*32d0*/  FADD.FTZ R34, R37, R33 ;  /* 0x0000002125227221 */ /* 0x000fe20000010000 */
[----:B------:R-:W-:Y:S01]  /*32e0*/  FFMA.FTZ R16, R32, R42, R39 ;  /* 0x0000002a20107223 */ /* 0x000fe20000010027 */
[----:B------:R-:W-:Y:S01]  /*32f0*/  FADD.FTZ R33, R42, R43 ;  /* 0x0000002b2a217221 */ /* 0x000fe20000010000 */
[C---:B------:R-:W-:Y:S01]  /*3300*/  FADD.FTZ R42, -R22.reuse, R45 ;  /* 0x0000002d162a7221 */ /* 0x040fe20000010100 */
[----:B------:R-:W-:Y:S01]  /*3310*/  FADD.FTZ R46, -R22, R47 ;  /* 0x0000002f162e7221 */ /* 0x000fe20000010100 */
[----:B------:R-:W-:-:S02]  /*3320*/  HADD2.F32 R37, -RZ, R73.H0_H0 ;  /* 0x20000049ff257230 */ /* 0x000fc40000004100 */
        /* <DEDUP_REMOVED lines=22> */
.L_x_818:
[--C-:B------:R-:W-:Y:S02]  /*3490*/  HADD2.F32 R45, -RZ, R13.reuse.H0_H0 ;  /* 0x2000000dff2d7230 */ /* 0x100fe40000004100 */
[----:B------:R-:W-:Y:S01]  /*34a0*/  FMUL.FTZ R42, R37, R24 ;  /* 0x00000018252a7220 */ /* 0x000fe20000410000 */
[----:B------:R-:W-:Y:S02]  /*34b0*/  HADD2.F32 R49, -RZ, R13.H1_H1 ;  /* 0x3000000dff317230 */ /* 0x000fe40000004100 */
[----:B------:R-:W-:Y:S01]  /*34c0*/  FFMA.FTZ R47, R40, R28, R41 ;  /* 0x0000001c282f7223 */ /* 0x000fe20000010029 */
[--C-:B------:R-:W-:Y:S02]  /*34d0*/  HADD2.F32 R41, -RZ, R72.reuse.H0_H0 ;  /* 0x20000048ff297230 */ /* 0x100fe40000004100 */
[----:B------:R-:W-:Y:S01]  /*34e0*/  FFMA.FTZ R43, R39, R42, R16 ;  /* 0x0000002a272b7223 */ /* 0x000fe20000010010 */
[----:B------:R-:W-:Y:S01]  /*34f0*/  FADD.FTZ R33, R33, R42 ;  /* 0x0000002a21217221 */ /* 0x000fe20000010000 */
[C---:B------:R-:W-:Y:S01]  /*3500*/  FADD.FTZ R40, -R22.reuse, R45 ;  /* 0x0000002d16287221 */ /* 0x040fe20000010100 */
        /* <DEDUP_REMOVED lines=24> */
.L_x_819:
[----:B------:R-:W-:Y:S01]  /*3690*/  FFMA.FTZ R50, R46, R40, R43 ;  /* 0x000000282e327223 */ /* 0x000fe2000001002b */
        /* <DEDUP_REMOVED lines=8> */
[----:B------:R-:W-:Y:S01]  /*3720*/  FADD.FTZ R52, R34, R29 ;  /* 0x0000001d22347221 */ /* 0x000fe20000010000 */
        /* <DEDUP_REMOVED lines=28> */
.L_x_820:
[--C-:B------:R-:W-:Y:S02]  /*38f0*/  HADD2.F32 R35, -RZ, R15.reuse.H0_H0 ;  /* 0x2000000fff237230 */ /* 0x100fe40000004100 */
[----:B------:R-:W-:Y:S01]  /*3900*/  FMUL.FTZ R48, R31, R24 ;  /* 0x000000181f307220 */ /* 0x000fe20000410000 */
[----:B------:R-:W-:Y:S02]  /*3910*/  HADD2.F32 R51, -RZ, R15.H1_H1 ;  /* 0x3000000fff337230 */ /* 0x000fe40000004100 */
[----:B------:R-:W-:Y:S01]  /*3920*/  FFMA.FTZ R47, R32, R38, R47 ;  /* 0x00000026202f7223 */ /* 0x000fe2000001002f */
[C---:B------:R-:W-:Y:S01]  /*3930*/  FADD.FTZ R32, -R22.reuse, R35 ;  /* 0x0000002316207221 */ /* 0x040fe20000010100 */
[----:B------:R-:W-:Y:S01]  /*3940*/  FFMA.FTZ R49, R29, R48, R34 ;  /* 0x000000301d317223 */ /* 0x000fe20000010022 */
[----:B------:R-:W-:Y:S01]  /*3950*/  FADD.FTZ R50, -R22, R51 ;  /* 0x0000003316327221 */ /* 0x000fe20000010100 */
[----:B------:R-:W-:Y:S01]  /*3960*/  FADD.FTZ R48, R33, R48 ;  /* 0x0000003021307221 */ /* 0x000fe20000010000 */
        /* <DEDUP_REMOVED lines=24> */
.L_x_821:
[----:B------:R-:W-:Y:S01]  /*3af0*/  FFMA.FTZ R54, R28, R51, R49 ;  /* 0x000000331c367223 */ /* 0x000fe20000010031 */
[----:B------:R-:W-:Y:S01]  /*3b00*/  FMUL.FTZ R50, R35, R24 ;  /* 0x0000001823327220 */ /* 0x000fe20000410000 */
[----:B------:R-:W-:Y:S01]  /*3b10*/  FADD.FTZ R51, R51, R48 ;  /* 0x0000003033337221 */ /* 0x000fe20000010000 */
[----:B------:R-:W-:Y:S01]  /*3b20*/  FADD.FTZ R43, R43, R38 ;  /* 0x000000262b2b7221 */ /* 0x000fe20000010000 */
[----:B------:R-:W-:Y:S01]  /*3b30*/  FFMA.FTZ R48, R39, R37, R40 ;  /* 0x0000002527307223 */ /* 0x000fe20000010028 */
        /* <DEDUP_REMOVED lines=33> */
.L_x_822:
[----:B------:R-:W-:Y:S01]  /*3d50*/  FMUL.FTZ R54, R40, R24 ;  /* 0x0000001828367220 */ /* 0x000fe20000410000 */
[----:B------:R-:W-:Y:S01]  /*3d60*/  FFMA.FTZ R51, R46, R44, R47 ;  /* 0x0000002c2e337223 */ /* 0x000fe2000001002f */
[--C-:B------:R-:W-:Y:S02]  /*3d70*/  HADD2.F32 R53, -RZ, R69.reuse.H0_H0 ;  /* 0x20000045ff357230 */ /* 0x100fe40000004100 */
[----:B------:R-:W-:Y:S01]  /*3d80*/  FADD.FTZ R43, R43, R44 ;  /* 0x0000002c2b2b7221 */ /* 0x000fe20000010000 */
[----:B------:R-:W-:Y:S01]  /*3d90*/  FFMA.FTZ R47, R37, R54, R50 ;  /* 0x00000036252f7223 */ /* 0x000fe20000010032 */
[----:B------:R-:W-:Y:S01]  /*3da0*/  FADD.FTZ R54, R49, R54 ;  /* 0x0000003631367221 */ /* 0x000fe20000010000 */
[----:B------:R-:W-:Y:S01]  /*3db0*/  FMUL.FTZ R49, R39, R25 ;  /* 0x0000001927317220 */ /* 0x000fe20000410000 */
[----:B------:R-:W-:Y:S02]  /*3dc0*/  HADD2.F32 R55, -RZ, R69.H1_H1 ;  /* 0x30000045ff377230 */ /* 0x000fe40000004100 */
[----:B------:R-:W-:Y:S01]  /*3dd0*/  FADD.FTZ R44, -R22, R53 ;  /* 0x00000035162c7221 */ /* 0x000fe20000010100 */
[----:B------:R-:W-:Y:S01]  /*3de0*/  FFMA.FTZ R48, R45, R41, R48 ;  /* 0x000000292d307223 */ /* 0x000fe20000010030 */
[----:B------:R-:W-:Y:S01]  /*3df0*/  FFMA.FTZ R50, R38, R49, R47 ;  /* 0x0000003126327223 */ /* 0x000fe2000001002f */
[----:B------:R-:W-:Y:S01]  /*3e00*/  FADD.FTZ R49, R49, R54 ;  /* 0x0000003631317221 */ /* 0x000fe20000010000 */
[----:B------:R-:W-:Y:S01]  /*3e10*/  FADD.FTZ R54, -R22, R55 ;  /* 0x0000003716367221 */ /* 0x000fe20000010100 */
[----:B------:R-:W-:Y:S01]  /*3e20*/  FMUL.FTZ R45, R44, R7 ;  /* 0x000000072c2d7220 */ /* 0x000fe20000410000 */
[----:B------:R-:W-:-:S02]  /*3e30*/  HADD2.F32 R47, -RZ, R84.H0_H0 ;  /* 0x20000054ff2f7230 */ /* 0x000fc40000004100 */
        /* <DEDUP_REMOVED lines=21> */
.L_x_823:
[----:B------:R-:W-:Y:S01]  /*3f90*/  FMUL.FTZ R54, R47, R24 ;  /* 0x000000182f367220 */ /* 0x000fe20000410000 */
[----:B------:R-:W-:Y:S01]  /*3fa0*/  FADD.FTZ R52, R52, R41 ;  /* 0x0000002934347221 */ /* 0x000fe20000010000 */
[--C-:B------:R-:W-:Y:S02]  /*3fb0*/  HADD2.F32 R55, -RZ, R66.reuse.H1_H1 ;  /* 0x30000042ff377230 */ /* 0x100fe40000004100 */
[----:B------:R-:W-:Y:S01]  /*3fc0*/  FFMA.FTZ R51, R42, R16, R51 ;  /* 0x000000102a337223 */ /* 0x000fe20000010033 */
[----:B------:R-:W-:Y:S01]  /*3fd0*/  FFMA.FTZ R41, R45, R54, R50 ;  /* 0x000000362d297223 */ /* 0x000fe20000010032 */
[----:B------:R-:W-:Y:S02]  /*3fe0*/  HADD2.F32 R53, -RZ, R66.H0_H0 ;  /* 0x20000042ff357230 */ /* 0x000fe40000004100 */
[----:B------:R-:W-:Y:S01]  /*3ff0*/  FADD.FTZ R54, R49, R54 ;  /* 0x0000003631367221 */ /* 0x000fe20000010000 */
[----:B------:R-:W-:Y:S01]  /*4000*/  FMUL.FTZ R49, R46, R25 ;  /* 0x000000192e317220 */ /* 0x000fe20000410000 */
[----:B------:R-:W-:Y:S01]  /*4010*/  FADD.FTZ R56, -R22, R55 ;  /* 0x0000003716387221 */ /* 0x000fe20000010100 */
[----:B------:R-:W-:-:S02]  /*4020*/  HADD2.F32 R55, -RZ, R83.H0_H0 ;  /* 0x20000053ff377230 */ /* 0x000fc40000004100 */
[----:B------:R-:W-:Y:S01]  /*4030*/  FADD.FTZ R50, -R22, R53 ;  /* 0x0000003516327221 */ /* 0x000fe20000010100 */
[----:B------:R-:W-:Y:S01]  /*4040*/  FFMA.FTZ R42, R44, R49, R41 ;  /* 0x000000312c2a7223 */ /* 0x000fe20000010029 */
[----:B------:R-:W-:Y:S01]  /*4050*/  FADD.FTZ R41, R49, R54 ;  /* 0x0000003631297221 */ /* 0x000fe20000010000 */
[-C--:B------:R-:W-:Y:S01]  /*4060*/  FMUL.FTZ R54, R56, R7.reuse ;  /* 0x0000000738367220 */ /* 0x080fe20000410000 */
        /* <DEDUP_REMOVED lines=21> */
.L_x_824:
[----:B------:R-:W-:Y:S01]  /*41c0*/  FMUL.FTZ R50, R55, R24 ;  /* 0x0000001837327220 */ /* 0x000fe20000410000 */
[----:B------:R-:W-:-:S03]  /*41d0*/  HADD2.F32 R57, -RZ, R67.H1_H1 ;  /* 0x30000043ff397230 */ /* 0x000fc60000004100 */
[----:B------:R-:W-:Y:S01]  /*41e0*/  FFMA.FTZ R49, R53, R50, R42 ;  /* 0x0000003235317223 */ /* 0x000fe2000001002a */
[----:B------:R-:W-:Y:S01]  /*41f0*/  FADD.FTZ R50, R41, R50 ;  /* 0x0000003229327221 */ /* 0x000fe20000010000 */
[----:B------:R-:W-:Y:S01]  /*4200*/  FMUL.FTZ R41, R56, R25 ;  /* 0x0000001938297220 */ /* 0x000fe20000410000 */
[----:B------:R-:W-:-:S03]  /*4210*/  FADD.FTZ R58, -R22, R57 ;  /* 0x00000039163a7221 */ /* 0x000fc60000010100 */
[----:B------:R-:W-:Y:S01]  /*4220*/  FFMA.FTZ R42, R54, R41, R49 ;  /* 0x00000029362a7223 */ /* 0x000fe20000010031 */
[----:B------:R-:W-:Y:S02]  /*4230*/  HADD2.F32 R49, -RZ, R67.H0_H0 ;  /* 0x20000043ff317230 */ /* 0x000fe40000004100 */
[----:B------:R-:W-:Y:S01]  /*4240*/  FADD.FTZ R41, R41, R50 ;  /* 0x0000003229297221 */ /* 0x000fe20000010000 */
[----:B------:R-:W-:Y:S02]  /*4250*/  FMUL.FTZ R58, R58, R7 ;  /* 0x000000073a3a7220 */ /* 0x000fe40000410000 */
[----:B------:R-:W-:Y:S01]  /*4260*/  FADD.FTZ R50, -R22, R49 ;  /* 0x0000003116327221 */ /* 0x000fe20000010100 */
[----:B------:R-:W-:-:S03]  /*4270*/  HADD2.F32 R49, -RZ, R82.H0_H0 ;  /* 0x20000052ff317230 */ /* 0x000fc60000004100 */
[----:B------:R-:W-:Y:S01]  /*4280*/  FMUL.FTZ R57, R50, R7 ;  /* 0x0000000732397220 */ /* 0x000fe20000410000 */
[----:B------:R-:W-:Y:S01]  /*4290*/  HADD2.F32 R50, -RZ, R82.H1_H1 ;  /* 0x30000052ff327230 */ /* 0x000fe20000004100 */
        /* <DEDUP_REMOVED lines=19> */
.L_x_825:
[----:B------:R-:W0:Y:S01]  /*43d0*/  S2R R61, SR_LANEID ;  /* 0x00000000003d7919 */ /* 0x000e220000000000 */
[----:B------:R-:W-:Y:S01]  /*43e0*/  FMUL.FTZ R60, R49, R24 ;  /* 0x00000018313c7220 */ /* 0x000fe20000410000 */
[----:B------:R-:W1:Y:S01]  /*43f0*/  S2UR UR11, SR_CgaCtaId ;  /* 0x00000000000b79c3 */ /* 0x000e620000008800 */
[----:B------:R-:W-:Y:S01]  /*4400*/  FADD.FTZ R43, R43, R16 ;  /* 0x000000102b2b7221 */ /* 0x000fe20000010000 */
[----:B------:R-:W-:Y:S01]  /*4410*/  FFMA.FTZ R48, R29, R31, R48 ;  /* 0x0000001f1d307223 */ /* 0x000fe20000010030 */
[----:B------:R-:W-:Y:S01]  /*4420*/  FFMA.FTZ R59, R57, R60, R42 ;  /* 0x0000003c393b7223 */ /* 0x000fe2000001002a */
[----:B------:R-:W-:Y:S01]  /*4430*/  FADD.FTZ R60, R41, R60 ;  /* 0x0000003c293c7221 */ /* 0x000fe20000010000 */
[----:B------:R-:W-:Y:S01]  /*4440*/  FMUL.FTZ R41, R50, R25 ;  /* 0x0000001932297220 */ /* 0x000fe20000410000 */
[----:B------:R-:W-:Y:S01]  /*4450*/  FFMA.FTZ R51, R28, R30, R51 ;  /* 0x0000001e1c337223 */ /* 0x000fe20000010033 */
[----:B------:R-:W-:Y:S01]  /*4460*/  FADD.FTZ R52, R52, R31 ;  /* 0x0000001f34347221 */ /* 0x000fe20000010000 */
[----:B------:R-:W-:Y:S01]  /*4470*/  FADD.FTZ R43, R43, R30 ;  /* 0x0000001e2b2b7221 */ /* 0x000fe20000010000 */
[----:B------:R-:W-:Y:S01]  /*4480*/  FFMA.FTZ R42, R58, R41, R59 ;  /* 0x000000293a2a7223 */ /* 0x000fe2000001003b */
[----:B------:R-:W-:Y:S01]  /*4490*/  FADD.FTZ R41, R41, R60 ;  /* 0x0000003c29297221 */ /* 0x000fe20000010000 */
[----:B------:R-:W-:Y:S01]  /*44a0*/  FFMA.FTZ R48, R33, R35, R48 ;  /* 0x0000002321307223 */ /* 0x000fe20000010030 */
[----:B------:R-:W-:Y:S01]  /*44b0*/  FFMA.FTZ R51, R32, R34, R51 ;  /* 0x0000002220337223 */ /* 0x000fe20000010033 */
[----:B------:R-:W-:Y:S01]  /*44c0*/  FADD.FTZ R35, R52, R35 ;  /* 0x0000002334237221 */ /* 0x000fe20000010000 */
[----:B------:R-:W2:Y:S01]  /*44d0*/  SHFL.DOWN PT, R59, R42, 0x1, 0x1f ;  /* 0x08201f002a3b7f89 */ /* 0x000ea200000e0000 */
[----:B------:R-:W-:Y:S01]  /*44e0*/  FADD.FTZ R34, R43, R34 ;  /* 0x000000222b227221 */ /* 0x000fe20000010000 */
[----:B------:R-:W-:Y:S01]  /*44f0*/  FFMA.FTZ R48, R37, R40, R48 ;  /* 0x0000002825307223 */ /* 0x000fe20000010030 */
[----:B------:R-:W-:Y:S01]  /*4500*/  FFMA.FTZ R51, R38, R39, R51 ;  /* 0x0000002726337223 */ /* 0x000fe20000010033 */
[----:B------:R-:W3:Y:S01]  /*4510*/  SHFL.DOWN PT, R60, R41, 0x1, 0x1f ;  /* 0x08201f00293c7f89 */ /* 0x000ee200000e0000 */
[----:B------:R-:W-:Y:S01]  /*4520*/  FADD.FTZ R40, R35, R40 ;  /* 0x0000002823287221 */ /* 0x000fe20000010000 */
[----:B------:R-:W-:Y:S01]  /*4530*/  FADD.FTZ R39, R34, R39 ;  /* 0x0000002722277221 */ /* 0x000fe20000010000 */
[----:B------:R-:W-:Y:S01]  /*4540*/  UMOV UR6, 0x400 ;  /* 0x0000040000067882 */ /* 0x000fe20000000000 */
[----:B------:R-:W-:Y:S01]  /*4550*/  FFMA.FTZ R48, R45, R47, R48 ;  /* 0x0000002f2d307223 */ /* 0x000fe20000010030 */
[----:B------:R-:W-:Y:S01]  /*4560*/  UIADD3 UR5, UR6, 0xa0, URZ ;  /* 0x000000a006057890 */ /* 0x000fe2000fffe03f */
[----:B------:R-:W-:Y:S01]  /*4570*/  FADD.FTZ R40, R40, R47 ;  /* 0x0000002f28287221 */ /* 0x000fe20000010000 */
[----:B------:R-:W-:Y:S01]  /*4580*/  FFMA.FTZ R51, R44, R46, R51 ;  /* 0x0000002e2c337223 */ /* 0x000fe20000010033 */
[----:B------:R-:W-:Y:S01]  /*4590*/  FADD.FTZ R39, R39, R46 ;  /* 0x0000002e27277221 */ /* 0x000fe20000010000 */
[----:B-1----:R-:W-:Y:S01]  /*45a0*/  ULEA UR5, UR11, UR5, 0x18 ;  /* 0x000000050b057291 */ /* 0x002fe2000f8ec03f */
[----:B------:R-:W-:Y:S01]  /*45b0*/  FFMA.FTZ R48, R53, R55, R48 ;  /* 0x0000003735307223 */ /* 0x000fe20000010030 */
[----:B------:R-:W-:Y:S01]  /*45c0*/  FADD.FTZ R40, R40, R55 ;  /* 0x0000003728287221 */ /* 0x000fe20000010000 */
[----:B0-----:R-:W-:Y:S01]  /*45d0*/  ISETP.GT.AND P0, PT, R61, 0x1e, PT ;  /* 0x0000001e3d00780c */ /* 0x001fe20003f04270 */
[----:B------:R-:W-:Y:S01]  /*45e0*/  FFMA.FTZ R51, R54, R56, R51 ;  /* 0x0000003836337223 */ /* 0x000fe20000010033 */
[----:B------:R-:W-:Y:S01]  /*45f0*/  FADD.FTZ R39, R39, R56 ;  /* 0x0000003827277221 */ /* 0x000fe20000010000 */
[----:B------:R-:W0:Y:S01]  /*4600*/  LDC.64 R28, c[0x0][0x268] ;  /* 0x00009a00ff1c7b82 */ /* 0x000e220000000a00 */
[----:B------:R-:W-:Y:S01]  /*4610*/  FFMA.FTZ R32, R57, R49, R48 ;  /* 0x0000003139207223 */ /* 0x000fe20000010030 */
[----:B------:R-:W-:Y:S01]  /*4620*/  FFMA.FTZ R33, R58, R50, R51 ;  /* 0x000000323a217223 */ /* 0x000fe20000010033 */
[----:B------:R-:W-:Y:S01]  /*4630*/  FADD.FTZ R34, R40, R49 ;  /* 0x0000003128227221 */ /* 0x000fe20000010000 */
[----:B------:R-:W-:Y:S01]  /*4640*/  FADD.FTZ R35, R39, R50 ;  /* 0x0000003227237221 */ /* 0x000fe20000010000 */
[----:B------:R-:W-:Y:S01]  /*4650*/  LEA R16, R2, UR5, 0x4 ;  /* 0x0000000502107c11 */ /* 0x000fe2000f8e20ff */
[----:B------:R-:W-:Y:S01]  /*4660*/  BSSY B0, `(.L_x_826) ;  /* 0x0000048000007945 */ /* 0x000fe20003800000 */
[----:B------:R-:W-:-:S03]  /*4670*/  LEA R37, R36, R2, 0x4 ;  /* 0x0000000224257211 */ /* 0x000fc600078e20ff */
[----:B--2---:R-:W-:Y:S01]  /*4680*/  @!P0 FADD.FTZ R42, R42, R59 ;  /* 0x0000003b2a2a8221 */ /* 0x004fe20000010000 */
[----:B---3--:R-:W-:Y:S01]  /*4690*/  @!P0 FADD.FTZ R41, R41, R60 ;  /* 0x0000003c29298221 */ /* 0x008fe20000010000 */
[----:B------:R-:W-:Y:S01]  /*46a0*/  ISETP.GT.AND P0, PT, R61, 0x1d, PT ;  /* 0x0000001d3d00780c */ /* 0x000fe20003f04270 */
[----:B------:R-:W-:Y:S04]  /*46b0*/  STS.128 [R16], R32 ;  /* 0x0000002010007388 */ /* 0x000fe80000000c00 */
[----:B------:R-:W1:Y:S04]  /*46c0*/  SHFL.DOWN PT, R59, R42, 0x2, 0x1f ;  /* 0x08401f002a3b7f89 */ /* 0x000e6800000e0000 */
[----:B------:R-:W2:Y:S01]  /*46d0*/  SHFL.DOWN PT, R60, R41, 0x2, 0x1f ;  /* 0x08401f00293c7f89 */ /* 0x000ea200000e0000 */
[----:B0-----:R-:W-:-:S04]  /*46e0*/  IMAD.WIDE R28, R37, 0x4, R28 ;  /* 0x00000004251c7825 */ /* 0x001fc800078e021c */
        /* <DEDUP_REMOVED lines=29> */
[----:B------:R-:W4:Y:S01]  /*48c0*/  LDS.128 R44, [UR5+0x50] ;  /* 0x00005005ff2c7984 */ /* 0x000f220008000c00 */
        /* <DEDUP_REMOVED lines=33> */
.L_x_827:
[----:B------:R-:W-:Y:S05]  /*4ae0*/  BSYNC B0 ;  /* 0x0000000000007941 */ /* 0x000fea0003800000 */
.L_x_826:
        /* <DEDUP_REMOVED lines=12> */
[----:B------:R-:W5:Y:S01]  /*4bb0*/  LDS.128 R60, [R16+0x700] ;  /* 0x00070000103c7984 */ /* 0x000f620000000c00 */
        /* <DEDUP_REMOVED lines=18> */
[----:B------:R-:W0:Y:S01]  /*4ce0*/  LDS.128 R32, [R16+0x800] ;  /* 0x0008000010207984 */ /* 0x000e220000000c00 */
[----:B------:R-:W-:Y:S01]  /*4cf0*/  FADD.FTZ R37, R37, R54 ;  /* 0x0000003625257221 */ /* 0x000fe20000010000 */
[----:B------:R-:W-:Y:S01]  /*4d00*/  FADD.FTZ R44, R38, R55 ;  /* 0x00000037262c7221 */ /* 0x000fe20000010000 */
[----:B-----5:R-:W-:Y:S01]  /*4d10*/  FADD.FTZ R45, R39, R56 ;  /* 0x00000038272d7221 */ /* 0x020fe20000010000 */
[----:B------:R-:W1:Y:S01]  /*4d20*/  LDS.128 R40, [R16+0x900] ;  /* 0x0009000010287984 */ /* 0x000e620000000c00 */
[----:B------:R-:W-:Y:S01]  /*4d30*/  FADD.FTZ R48, R36, R57 ;  /* 0x0000003924307221 */ /* 0x000fe20000010000 */
[----:B------:R-:W-:Y:S01]  /*4d40*/  FADD.FTZ R49, R37, R58 ;  /* 0x0000003a25317221 */ /* 0x000fe20000010000 */
[----:B------:R-:W-:Y:S01]  /*4d50*/  FADD.FTZ R56, R44, R59 ;  /* 0x0000003b2c387221 */ /* 0x000fe20000010000 */
[----:B------:R-:W2:Y:S01]  /*4d60*/  LDS.128 R36, [R16+0xa00] ;  /* 0x000a000010247984 */ /* 0x000ea20000000c00 */
[----:B------:R-:W-:Y:S01]  /*4d70*/  FADD.FTZ R57, R45, R60 ;  /* 0x0000003c2d397221 */ /* 0x000fe20000010000 */
[----:B------:R-:W-:Y:S01]  /*4d80*/  FADD.FTZ R58, R48, R61 ;  /* 0x0000003d303a7221 */ /* 0x000fe20000010000 */
[----:B------:R-:W-:Y:S01]  /*4d90*/  FADD.FTZ R59, R49, R62 ;  /* 0x0000003e313b7221 */ /* 0x000fe20000010000 */
[----:B------:R-:W3:Y:S01]  /*4da0*/  LDS.128 R44, [R16+0xb00] ;  /* 0x000b0000102c7984 */ /* 0x000ee20000000c00 */
[----:B------:R-:W-:-:S03]  /*4db0*/  FADD.FTZ R56, R56, R63 ;  /* 0x0000003f38387221 */ /* 0x000fc60000010000 */
[----:B------:R-:W4:Y:S04]  /*4dc0*/  LDS.128 R48, [R16+0xc00] ;  /* 0x000c000010307984 */ /* 0x000f280000000c00 */
        /* <DEDUP_REMOVED lines=8> */
[----:B------:R-:W0:Y:S01]  /*4e50*/  LDS.128 R32, [R16+0xe00] ;  /* 0x000e000010207984 */ /* 0x000e220000000c00 */
        /* <DEDUP_REMOVED lines=8> */
[----:B------:R-:W-:Y:S01]  /*4ee0*/  FADD.FTZ R59, R59, R46 ;  /* 0x0000002e3b3b7221 */ /* 0x000fe20000010000 */
[----:B------:R-:W2:Y:S01]  /*4ef0*/  LDS.128 R36, [R16+0x1000] ;  /* 0x0010000010247984 */ /* 0x000ea20000000c00 */
        /* <DEDUP_REMOVED lines=9> */
[----:B------:R-:W-:Y:S02]  /*4f90*/  LDS.128 R48, [R16+0x1300] ;  /* 0x0013000010307984 */ /* 0x000fe40000000c00 */
[----:B------:R-:W-:-:S02]  /*4fa0*/  FADD.FTZ R60, R60, R55 ;  /* 0x000000373c3c7221 */ /* 0x000fc40000010000 */
        /* <DEDUP_REMOVED lines=17> */
[----:B------:R-:W-:Y:S01]  /*50c0*/  FADD.FTZ R53, R53, R46 ;  /* 0x0000002e35357221 */ /* 0x000fe20000010000 */
[----:B------:R-:W2:Y:S01]  /*50d0*/  LDS.128 R36, [R16+0x1600] ;  /* 0x0016000010247984 */ /* 0x000ea20000000c00 */
[----:B------:R-:W-:-:S03]  /*50e0*/  FADD.FTZ R60, R60, R47 ;  /* 0x0000002f3c3c7221 */ /* 0x000fc60000010000 */
[----:B------:R-:W3:Y:S01]  /*50f0*/  LDS.128 R44, [R16+0x1700] ;  /* 0x00170000102c7984 */ /* 0x000ee20000000c00 */
[----:B----4-:R-:W-:Y:S01]  /*5100*/  FADD.FTZ R61, R61, R56 ;  /* 0x000000383d3d7221 */ /* 0x010fe20000010000 */
[----:B------:R-:W-:Y:S01]  /*5110*/  FADD.FTZ R52, R52, R57 ;  /* 0x0000003934347221 */ /* 0x000fe20000010000 */
[----:B------:R-:W-:Y:S01]  /*5120*/  FADD.FTZ R53, R53, R58 ;  /* 0x0000003a35357221 */ /* 0x000fe20000010000 */
[----:B------:R-:W-:Y:S01]  /*5130*/  FADD.FTZ R60, R60, R59 ;  /* 0x0000003b3c3c7221 */ /* 0x000fe20000010000 */
[----:B------:R-:W-:Y:S01]  /*5140*/  FADD.FTZ R61, R61, R48 ;  /* 0x000000303d3d7221 */ /* 0x000fe20000010000 */
[----:B------:R-:W-:Y:S01]  /*5150*/  FADD.FTZ R48, R52, R49 ;  /* 0x0000003134307221 */ /* 0x000fe20000010000 */
[----:B------:R-:W-:Y:S01]  /*5160*/  FADD.FTZ R49, R53, R50 ;  /* 0x0000003235317221 */ /* 0x000fe20000010000 */
[----:B------:R-:W-:Y:S01]  /*5170*/  LDS.128 R56, [R16+0x1900] ;  /* 0x0019000010387984 */ /* 0x000fe20000000c00 */
        /* <DEDUP_REMOVED lines=18> */
[----:B------:R-:W-:-:S02]  /*52a0*/  FADD.FTZ R60, R60, R39 ;  /* 0x000000273c3c7221 */ /* 0x000fc40000010000 */
[----:B------:R-:W2:Y:S02]  /*52b0*/  LDS.128 R36, [R16+0x1c00] ;  /* 0x001c000010247984 */ /* 0x000ea40000000c00 */
[----:B------:R-:W-:Y:S02]  /*52c0*/  FADD.FTZ R60, R60, R47 ;  /* 0x0000002f3c3c7221 */ /* 0x000fe40000010000 */
[----:B------:R-:W-:Y:S01]  /*52d0*/  LDS.128 R44, [R16+0x1e00] ;  /* 0x001e0000102c7984 */ /* 0x000fe20000000c00 */
[----:B----4-:R-:W-:Y:S01]  /*52e0*/  FADD.FTZ R63, R61, R52 ;  /* 0x000000343d3f7221 */ /* 0x010fe20000010000 */
[----:B------:R-:W-:Y:S01]  /*52f0*/  FADD.FTZ R48, R48, R53 ;  /* 0x0000003530307221 */ /* 0x000fe20000010000 */
[----:B------:R-:W-:Y:S01]  /*5300*/  FADD.FTZ R61, R49, R54 ;  /* 0x00000036313d7221 */ /* 0x000fe20000010000 */
[----:B------:R-:W-:Y:S01]  /*5310*/  FADD.FTZ R60, R60, R55 ;  /* 0x000000373c3c7221 */ /* 0x000fe20000010000 */
[----:B------:R-:W-:Y:S01]  /*5320*/  FADD.FTZ R63, R63, R56 ;  /* 0x000000383f3f7221 */ /* 0x000fe20000010000 */
[----:B------:R-:W-:Y:S01]  /*5330*/  FADD.FTZ R56, R48, R57 ;  /* 0x0000003930387221 */ /* 0x000fe20000010000 */
[----:B------:R-:W-:Y:S01]  /*5340*/  LDS.128 R52, [R16+0x1f00] ;  /* 0x001f000010347984 */ /* 0x000fe20000000c00 */
        /* <DEDUP_REMOVED lines=26> */
[----:B------:R-:W-:-:S07]  /*54f0*/  FADD.FTZ R35, R60, R55 ;  /* 0x000000373c237221 */ /* 0x000fce0000010000 */
.L_x_829:
[----:B------:R-:W-:Y:S05]  /*5500*/  BSYNC B0 ;  /* 0x0000000000007941 */ /* 0x000fea0003800000 */
.L_x_828:
[----:B------:R-:W-:Y:S04]  /*5510*/  BSSY B0, `(.L_x_830) ;  /* 0x000000d000007945 */ /* 0x000fe80003800000 */
[----:B------:R-:W-:Y:S05]  /*5520*/  @P6 BRA `(.L_x_831) ;  /* 0x00000000002c6947 */ /* 0x000fea0003800000 */
        /* <DEDUP_REMOVED lines=11> */
.L_x_831:
[----:B------:R-:W-:Y:S05]  /*55e0*/  BSYNC B0 ;  /* 0x0000000000007941 */ /* 0x000fea0003800000 */
.L_x_830:
[----:B------:R-:W-:-:S13]  /*55f0*/  ISETP.GE.U32.AND P6, PT, R4, 0x2, PT ;  /* 0x000000020400780c */ /* 0x000fda0003fc6070 */
[----:B------:R-:W-:Y:S05]  /*5600*/  @!P6 BRA `(.L_x_832) ;  /* 0x0000001000ace947 */ /* 0x000fea0003800000 */
[----:B-1----:R-:W0:Y:S01]  /*5610*/  LDC.64 R28, c[0x0][0x258] ;  /* 0x00009600ff1c7b82 */ /* 0x002e220000000a00 */
        /* <DEDUP_REMOVED lines=9> */
[----:B------:R-:W-:Y:S01]  /*56b0*/  IMAD R38, R3, UR7, R0 ;  /* 0x0000000703267c24 */ /* 0x000fe2000f8e0200 */
[----:B------:R-:W-:Y:S01]  /*56c0*/  HFMA2.MMA R16, -RZ, RZ, 0, 5.9604644775390625e-08 ;  /* 0x00000001ff107435 */ /* 0x000fe200000001ff */
[----:B------:R-:W-:Y:S01]  /*56d0*/  VOTEU.ANY UR5, UPT, PT ;  /* 0x0000000000057886 */ /* 0x000fe200038e0100 */
[----:B------:R-:W-:Y:S01]  /*56e0*/  P2R R36, PR, RZ, 0x1 ;  /* 0x00000001ff247803 */ /* 0x000fe20000000000 */
[----:B------:R-:W-:Y:S01]  /*56f0*/  UPOPC UR6, UR5 ;  /* 0x00000005000672bf */ /* 0x000fe20008000000 */
[----:B------:R-:W-:Y:S01]  /*5700*/  LEA R34, P6, R38, R32, 0x3 ;  /* 0x0000002026227211 */ /* 0x000fe200078c18ff */
[----:B------:R-:W-:-:S03]  /*5710*/  UFLO.U32 UR5, UR5 ;  /* 0x00000005000572bd */ /* 0x000fc600080e0000 */
[----:B------:R-:W-:Y:S02]  /*5720*/  LEA.HI.X R35, R38, R33, RZ, 0x3, P6 ;  /* 0x0000002126237211 */ /* 0x000fe400030f1cff */
[----:B------:R-:W0:Y:S01]  /*5730*/  S2R R38, SR_LANEID ;  /* 0x0000000000267919 */ /* 0x000e220000000000 */
[----:B------:R-:W-:Y:S02]  /*5740*/  LOP3.LUT P6, RZ, R87, 0x2, RZ, 0xc0, !PT ;  /* 0x0000000257ff7812 */ /* 0x000fe400078cc0ff */
[----:B------:R1:W-:Y:S02]  /*5750*/  STG.E.64 desc[UR8][R34.64], R30 ;  /* 0x0000001e22007986 */ /* 0x0003e4000c101b08 */
        /* <DEDUP_REMOVED lines=11> */
.L_x_834:
[----:B------:R-:W2:Y:S04]  /*5810*/  LDG.E.STRONG.GPU R16, desc[UR8][R28.64] ;  /* 0x000000081c107981 */ /* 0x000ea8000c1ef900 */
[----:B--2---:R-:W-:Y:S01]  /*5820*/  CCTL.IVALL ;  /* 0x00000000ff00798f */ /* 0x004fe20002000000 */
[----:B------:R-:W-:Y:S05]  /*5830*/  YIELD ;  /* 0x0000000000007946 */ /* 0x000fea0003800000 */
[----:B------:R-:W-:-:S13]  /*5840*/  ISETP.NE.AND P6, PT, R16, R39, PT ;  /* 0x000000271000720c */ /* 0x000fda0003fc5270 */
[----:B------:R-:W-:Y:S05]  /*5850*/  @P6 BRA `(.L_x_834) ;  /* 0xfffffffc00ec6947 */ /* 0x000fea000383ffff */
.L_x_833:
        /* <DEDUP_REMOVED lines=22> */
.L_x_838:
        /* <DEDUP_REMOVED lines=115> */
.L_x_837:
        /* <DEDUP_REMOVED lines=63> */
.L_x_839:
[----:B------:R-:W-:-:S04]  /*64e0*/  LOP3.LUT P6, RZ, R6, 0x1, RZ, 0xc0, !PT ;  /* 0x0000000106ff7812 */ /* 0x000fc800078cc0ff */
[----:B------:R-:W-:-:S13]  /*64f0*/  ISETP.NE.OR P6, PT, R28, RZ, P6 ;  /* 0x000000ff1c00720c */ /* 0x000fda00037c5670 */
[----:B------:R-:W-:Y:S05]  /*6500*/  @!P6 BRA `(.L_x_835) ;  /* 0x00000000007ce947 */ /* 0x000fea0003800000 */
.L_x_836:
        /* <DEDUP_REMOVED lines=31> */
.L_x_835:
        /* <DEDUP_REMOVED lines=10> */
.L_x_841:
[----:B------:R-:W-:Y:S05]  /*67a0*/  BSYNC B0 ;  /* 0x0000000000007941 */ /* 0x000fea0003800000 */
.L_x_840:
        /* <DEDUP_REMOVED lines=17> */
.L_x_832:
[----:B------:R-:W0:Y:S01]  /*68c0*/  S2UR UR6, SR_CgaCtaId ;  /* 0x00000000000679c3 */ /* 0x000e220000008800 */
[----:B------:R-:W-:Y:S01]  /*68d0*/  UMOV UR5, 0x400 ;  /* 0x0000040000057882 */ /* 0x000fe20000000000 */
[----:B------:R-:W-:Y:S01]  /*68e0*/  ISETP.NE.AND P6, PT, RZ, UR10, PT ;  /* 0x0000000aff007c0c */ /* 0x000fe2000bfc5270 */
[--C-:B-1----:R-:W-:Y:S02]  /*68f0*/  HADD2.F32 R35, -RZ, R64.reuse.H0_H0 ;  /* 0x20000040ff237230 */ /* 0x102fe40000004100 */
[----:B------:R-:W-:Y:S02]  /*6900*/  HADD2.F32 R39, -RZ, R64.H1_H1 ;  /* 0x30000040ff277230 */ /* 0x000fe40000004100 */
[--C-:B------:R-:W-:Y:S01]  /*6910*/  HADD2.F32 R37, -RZ, R81.reuse.H0_H0 ;  /* 0x20000051ff257230 */ /* 0x100fe20000004100 */
[----:B------:R-:W1:Y:S01]  /*6920*/  LDC R34, c[0x0][0x2ac] ;  /* 0x0000ab00ff227b82 */ /* 0x000e620000000800 */
[----:B------:R-:W-:Y:S01]  /*6930*/  HADD2.F32 R16, -RZ, R81.H1_H1 ;  /* 0x30000051ff107230 */ /* 0x000fe20000004100 */
[----:B0-----:R-:W-:-:S09]  /*6940*/  ULEA UR5, UR6, UR5, 0x18 ;  /* 0x0000000506057291 */ /* 0x001fd2000f8ec03f */
[----:B------:R0:W-:Y:S01]  /*6950*/  @!P0 STS.64 [UR5+0x98], R30 ;  /* 0x0000981eff008988 */ /* 0x0001e20008000a05 */
[----:B------:R-:W-:Y:S01]  /*6960*/  BAR.SYNC.DEFER_BLOCKING 0x0 ;  /* 0x0000000000007b1d */ /* 0x000fe20000010000 */
[----:B0-----:R-:W-:-:S04]  /*6970*/  FADD.FTZ R30, -R22, R39 ;  /* 0x00000027161e7221 */ /* 0x001fc80000010100 */
[-C--:B------:R-:W-:Y:S01]  /*6980*/  FMUL.FTZ R42, R30, R7.reuse ;  /* 0x000000071e2a7220 */ /* 0x080fe20000410000 */
[----:B------:R-:W0:Y:S01]  /*6990*/  LDS.64 R28, [UR5+0x98] ;  /* 0x00009805ff1c7984 */ /* 0x000e220008000a00 */
[----:B------:R-:W-:Y:S02]  /*69a0*/  ULDC UR5, c[0x0][0x2bc] ;  /* 0x0000af0000057ab9 */ /* 0x000fe40000000800 */
[----:B0-----:R-:W-:Y:S01]  /*69b0*/  FMUL.FTZ R32, R28, UR5 ;  /* 0x000000051c207c20 */ /* 0x001fe20008410000 */
[----:B------:R-:W-:Y:S01]  /*69c0*/  FADD.FTZ R28, -R22, R35 ;  /* 0x00000023161c7221 */ /* 0x000fe20000010100 */
[----:B------:R-:W-:Y:S01]  /*69d0*/  FMUL.FTZ R33, R29, UR5 ;  /* 0x000000051d217c20 */ /* 0x000fe20008410000 */
[--C-:B------:R-:W-:Y:S02]  /*69e0*/  HADD2.F32 R35, -RZ, R65.reuse.H0_H0 ;  /* 0x20000041ff237230 */ /* 0x100fe40000004100 */
[----:B------:R-:W-:Y:S02]  /*69f0*/  HADD2.F32 R65, -RZ, R65.H1_H1 ;  /* 0x30000041ff417230 */ /* 0x000fe40000004100 */
        /* <DEDUP_REMOVED lines=20> */
.L_x_842:
        /* <DEDUP_REMOVED lines=15> */
[----:B------:R-:W-:Y:S02]  /*6c30*/  FFMA.FTZ R28, R32, R43, R33 ;  /* 0x0000002b201c7223 */ /* 0x000fe40000010021 */
[----:B------:R-:W-:Y:S02]  /*6c40*/  FMUL.FTZ R16, R16, R7 ;  /* 0x0000000710107220 */ /* 0x000fe40000410000 */
[----:B------:R-:W-:-:S04]  /*6c50*/  FFMA.FTZ R28, R37, R24, -R28 ;  /* 0x00000018251c7223 */ /* 0x000fc8000001081c */
[----:B------:R-:W-:-:S05]  /*6c60*/  FMUL.FTZ R29, R28, R7 ;  /* 0x000000071c1d7220 */ /* 0x000fca0000410000 */
[----:B------:R-:W-:-:S05]  /*6c70*/  F2FP.F16.F32.PACK_AB R29, R16, R29 ;  /* 0x0000001d101d723e */ /* 0x000fca00000000ff */
[----:B------:R0:W-:Y:S02]  /*6c80*/  STG.E desc[UR8][R30.64], R29 ;  /* 0x0000001d1e007986 */ /* 0x0001e4000c101908 */
.L_x_844:
[----:B------:R-:W-:Y:S05]  /*6c90*/  BSYNC B0 ;  /* 0x0000000000007941 */ /* 0x000fea0003800000 */
.L_x_843:
[----:B------:R-:W-:Y:S01]  /*6ca0*/  ISETP.NE.AND P0, PT, RZ, UR10, PT ;  /* 0x0000000aff007c0c */ /* 0x000fe2000bf05270 */
[C---:B------:R-:W-:Y:S01]  /*6cb0*/  FADD.FTZ R16, -R22.reuse, R35 ;  /* 0x0000002316107221 */ /* 0x040fe20000010100 */
[----:B------:R-:W-:Y:S01]  /*6cc0*/  FADD.FTZ R28, -R22, R65 ;  /* 0x00000041161c7221 */ /* 0x000fe20000010100 */
[--C-:B------:R-:W-:Y:S02]  /*6cd0*/  HADD2.F32 R37, -RZ, R80.reuse.H0_H0 ;  /* 0x20000050ff257230 */ /* 0x100fe40000004100 */
[----:B------:R-:W-:Y:S02]  /*6ce0*/  HADD2.F32 R80, -RZ, R80.H1_H1 ;  /* 0x30000050ff507230 */ /* 0x000fe40000004100 */
[-C--:B------:R-:W-:Y:S01]  /*6cf0*/  FMUL.FTZ R43, R16, R7.reuse ;  /* 0x00000007102b7220 */ /* 0x080fe20000410000 */
[--C-:B0-----:R-:W-:Y:S02]  /*6d00*/  HADD2.F32 R31, -RZ, R17.reuse.H0_H0 ;  /* 0x20000011ff1f7230 */ /* 0x101fe40000004100 */
[----:B------:R-:W-:Y:S01]  /*6d10*/  FMUL.FTZ R42, R28, R7 ;  /* 0x000000071c2a7220 */ /* 0x000fe20000410000 */
[----:B------:R-:W-:-:S02]  /*6d20*/  HADD2.F32 R35, -RZ, R17.H1_H1 ;  /* 0x30000011ff237230 */ /* 0x000fc40000004100 */
        /* <DEDUP_REMOVED lines=19> */
.L_x_845:
        /* <DEDUP_REMOVED lines=21> */
.L_x_847:
[----:B------:R-:W-:Y:S05]  /*6fb0*/  BSYNC B0 ;  /* 0x0000000000007941 */ /* 0x000fea0003800000 */
.L_x_846:
[----:B------:R-:W-:Y:S01]  /*6fc0*/  ISETP.NE.AND P0, PT, RZ, UR10, PT ;  /* 0x0000000aff007c0c */ /* 0x000fe2000bf05270 */
[C---:B------:R-:W-:Y:S01]  /*6fd0*/  FADD.FTZ R16, -R22.reuse, R31 ;  /* 0x0000001f16107221 */ /* 0x040fe20000010100 */
[----:B0-----:R-:W-:Y:S01]  /*6fe0*/  FADD.FTZ R28, -R22, R35 ;  /* 0x00000023161c7221 */ /* 0x001fe20000010100 */
[----:B------:R-:W-:Y:S02]  /*6ff0*/  HADD2.F32 R31, -RZ, R23.H0_H0 ;  /* 0x20000017ff1f7230 */ /* 0x000fe40000004100 */
[--C-:B------:R-:W-:Y:S02]  /*7000*/  HADD2.F32 R37, -RZ, R79.reuse.H0_H0 ;  /* 0x2000004fff257230 */ /* 0x100fe40000004100 */
[-C--:B------:R-:W-:Y:S01]  /*7010*/  FMUL.FTZ R43, R16, R7.reuse ;  /* 0x00000007102b7220 */ /* 0x080fe20000410000 */
[----:B------:R-:W-:Y:S02]  /*7020*/  HADD2.F32 R30, -RZ, R79.H1_H1 ;  /* 0x3000004fff1e7230 */ /* 0x000fe40000004100 */
        /* <DEDUP_REMOVED lines=21> */
.L_x_848:
        /* <DEDUP_REMOVED lines=21> */
.L_x_850:
[----:B------:R-:W-:Y:S05]  /*72d0*/  BSYNC B0 ;  /* 0x0000000000007941 */ /* 0x000fea0003800000 */
.L_x_849:
[----:B------:R-:W-:Y:S01]  /*72e0*/  ISETP.NE.AND P0, PT, RZ, UR10, PT ;  /* 0x0000000aff007c0c */ /* 0x000fe2000bf05270 */
[C---:B------:R-:W-:Y:S01]  /*72f0*/  FADD.FTZ R16, -R22.reuse, R31 ;  /* 0x0000001f16107221 */ /* 0x040fe20000010100 */
[----:B0-----:R-:W-:Y:S01]  /*7300*/  FADD.FTZ R28, -R22, R23 ;  /* 0x00000017161c7221 */ /* 0x001fe20000010100 */
[--C-:B------:R-:W-:Y:S02]  /*7310*/  HADD2.F32 R35, -RZ, R78.reuse.H0_H0 ;  /* 0x2000004eff237230 */ /* 0x100fe40000004100 */
[----:B------:R-:W-:Y:S02]  /*7320*/  HADD2.F32 R78, -RZ, R78.H1_H1 ;  /* 0x3000004eff4e7230 */ /* 0x000fe40000004100 */
[-C--:B------:R-:W-:Y:S01]  /*7330*/  FMUL.FTZ R43, R16, R7.reuse ;  /* 0x00000007102b7220 */ /* 0x080fe20000410000 */
[--C-:B------:R-:W-:Y:S02]  /*7340*/  HADD2.F32 R23, -RZ, R8.reuse.H0_H0 ;  /* 0x20000008ff177230 */ /* 0x100fe40000004100 */
        /* <DEDUP_REMOVED lines=21> */
.L_x_851:
        /* <DEDUP_REMOVED lines=8> */
[----:B------:R-:W-:Y:S01]  /*7520*/  FFMA.FTZ R8, R32, R43, R33 ;  /* 0x0000002b20087223 */ /* 0x000fe20000010021 */
[----:B------:R-:W-:Y:S01]  /*7530*/  IMAD.WIDE.U32 R16, R95, UR12, R16 ;  /* 0x0000000c5f107c25 */ /* 0x000fe2000f8e0010 */
[----:B------:R-:W-:-:S03]  /*7540*/  ULDC.64 UR12, c[0x0][0x210] ;  /* 0x00008400000c7ab9 */ /* 0x000fc60000000a00 */
[----:B------:R-:W-:Y:S01]  /*7550*/  FFMA.FTZ R8, R35, R24, -R8 ;  /* 0x0000001823087223 */ /* 0x000fe20000010808 */
[----:B------:R-:W-:Y:S01]  /*7560*/  IADD3 R29, R17, R29, RZ ;  /* 0x0000001d111d7210 */ /* 0x000fe20007ffe0ff */
[----:B------:R-:W-:Y:S01]  /*7570*/  FFMA.FTZ R17, R32, R36, R33 ;  /* 0x0000002420117223 */ /* 0x000fe20000010021 */
[----:B------:R-:W-:-:S03]  /*7580*/  LEA R28, P0, R16, UR12, 0x1 ;  /* 0x0000000c101c7c11 */ /* 0x000fc6000f8008ff */
[----:B------:R-:W-:Y:S01]  /*7590*/  FFMA.FTZ R78, R78, R25, -R17 ;  /* 0x000000194e4e7223 */ /* 0x000fe20000010811 */
[-C--:B------:R-:W-:Y:S01]  /*75a0*/  FMUL.FTZ R17, R8, R7.reuse ;  /* 0x0000000708117220 */ /* 0x080fe20000410000 */
[----:B------:R-:W-:Y:S02]  /*75b0*/  LEA.HI.X R29, R16, UR13, R29, 0x1, P0 ;  /* 0x0000000d101d7c11 */ /* 0x000fe400080f0c1d */
[----:B------:R-:W-:-:S05]  /*75c0*/  FMUL.FTZ R8, R78, R7 ;  /* 0x000000074e087220 */ /* 0x000fca0000410000 */
[----:B------:R-:W-:-:S05]  /*75d0*/  F2FP.F16.F32.PACK_AB R17, R8, R17 ;  /* 0x000000110811723e */ /* 0x000fca00000000ff */
[----:B------:R0:W-:Y:S02]  /*75e0*/  STG.E desc[UR8][R28.64], R17 ;  /* 0x000000111c007986 */ /* 0x0001e4000c101908 */
.L_x_853:
[----:B------:R-:W-:Y:S05]  /*75f0*/  BSYNC B0 ;  /* 0x0000000000007941 */ /* 0x000fea0003800000 */
.L_x_852:
[----:B------:R-:W-:Y:S01]  /*7600*/  ISETP.NE.AND P0, PT, RZ, UR10, PT ;  /* 0x0000000aff007c0c */ /* 0x000fe2000bf05270 */
[C---:B------:R-:W-:Y:S01]  /*7610*/  FADD.FTZ R8, -R22.reuse, R23 ;  /* 0x0000001716087221 */ /* 0x040fe20000010100 */
[----:B------:R-:W-:Y:S01]  /*7620*/  FADD.FTZ R16, -R22, R31 ;  /* 0x0000001f16107221 */ /* 0x000fe20000010100 */
[--C-:B0-----:R-:W-:Y:S02]  /*7630*/  HADD2.F32 R29, -RZ, R77.reuse.H0_H0 ;  /* 0x2000004dff1d7230 */ /* 0x101fe40000004100 */
        /* <DEDUP_REMOVED lines=24> */
.L_x_854:
        /* <DEDUP_REMOVED lines=21> */
.L_x_856:
[----:B------:R-:W-:Y:S05]  /*7910*/  BSYNC B0 ;  /* 0x0000000000007941 */ /* 0x000fea0003800000 */
.L_x_855:
        /* <DEDUP_REMOVED lines=28> */
.L_x_857:
        /* <DEDUP_REMOVED lines=21> */
.L_x_859:
[----:B------:R-:W-:Y:S05]  /*7c30*/  BSYNC B0 ;  /* 0x0000000000007941 */ /* 0x000fea0003800000 */
.L_x_858:
        /* <DEDUP_REMOVED lines=28> */
.L_x_860:
        /* <DEDUP_REMOVED lines=21> */
.L_x_862:
[----:B------:R-:W-:Y:S05]  /*7f50*/  BSYNC B0 ;  /* 0x0000000000007941 */ /* 0x000fea0003800000 */
.L_x_861:
        /* <DEDUP_REMOVED lines=28> */
.L_x_863:
        /* <DEDUP_REMOVED lines=20> */
.L_x_865:
[----:B------:R-:W-:Y:S05]  /*8260*/  BSYNC B0 ;  /* 0x0000000000007941 */ /* 0x000fea0003800000 */
.L_x_864:
[C---:B------:R-:W-:Y:S01]  /*8270*/  FADD.FTZ R8, -R22.reuse, R35 ;  /* 0x0000002316087221 */ /* 0x040fe20000010100 */
[----:B0-----:R-:W-:Y:S01]  /*8280*/  FADD.FTZ R10, -R22, R37 ;  /* 0x00000025160a7221 */ /* 0x001fe20000010100 */
[--C-:B------:R-:W-:Y:S02]  /*8290*/  HADD2.F32 R17, -RZ, R73.reuse.H0_H0 ;  /* 0x20000049ff117230 */ /* 0x100fe40000004100 */
[----:B------:R-:W-:Y:S02]  /*82a0*/  HADD2.F32 R12, -RZ, R73.H1_H1 ;  /* 0x30000049ff0c7230 */ /* 0x000fe40000004100 */
[-C--:B------:R-:W-:Y:S01]  /*82b0*/  FMUL.FTZ R31, R8, R7.reuse ;  /* 0x00000007081f7220 */ /* 0x080fe20000410000 */
[--C-:B------:R-:W-:Y:S02]  /*82c0*/  HADD2.F32 R35, -RZ, R13.reuse.H0_H0 ;  /* 0x2000000dff237230 */ /* 0x100fe40000004100 */
        /* <DEDUP_REMOVED lines=21> */
.L_x_866:
        /* <DEDUP_REMOVED lines=20> */
.L_x_868:
[----:B------:R-:W-:Y:S05]  /*8560*/  BSYNC B0 ;  /* 0x0000000000007941 */ /* 0x000fea0003800000 */
.L_x_867:
[C---:B------:R-:W-:Y:S01]  /*8570*/  FADD.FTZ R8, -R22.reuse, R35 ;  /* 0x0000002316087221 */ /* 0x040fe20000010100 */
[----:B0-----:R-:W-:Y:S01]  /*8580*/  FADD.FTZ R10, -R22, R37 ;  /* 0x00000025160a7221 */ /* 0x001fe20000010100 */
[--C-:B------:R-:W-:Y:S02]  /*8590*/  HADD2.F32 R13, -RZ, R72.reuse.H0_H0 ;  /* 0x20000048ff0d7230 */ /* 0x100fe40000004100 */
[----:B------:R-:W-:Y:S02]  /*85a0*/  HADD2.F32 R72, -RZ, R72.H1_H1 ;  /* 0x30000048ff487230 */ /* 0x000fe40000004100 */
[-C--:B------:R-:W-:Y:S01]  /*85b0*/  FMUL.FTZ R29, R8, R7.reuse ;  /* 0x00000007081d7220 */ /* 0x080fe20000410000 */
[----:B------:R-:W-:Y:S02]  /*85c0*/  HADD2.F32 R31, -RZ, R14.H0_H0 ;  /* 0x2000000eff1f7230 */ /* 0x000fe40000004100 */
        /* <DEDUP_REMOVED lines=20> */
.L_x_869:
        /* <DEDUP_REMOVED lines=20> */
.L_x_871:
[----:B------:R-:W-:Y:S05]  /*8850*/  BSYNC B0 ;  /* 0x0000000000007941 */ /* 0x000fea0003800000 */
.L_x_870:
[----:B0-----:R-:W-:Y:S02]  /*8860*/  HADD2.F32 R9, -RZ, R14.H1_H1 ;  /* 0x3000000eff097230 */ /* 0x001fe40000004100 */
[C---:B------:R-:W-:Y:S01]  /*8870*/  FADD.FTZ R8, -R22.reuse, R31 ;  /* 0x0000001f16087221 */ /* 0x040fe20000010100 */
[--C-:B------:R-:W-:Y:S01]  /*8880*/  HADD2.F32 R13, -RZ, R71.reuse.H0_H0 ;  /* 0x20000047ff0d7230 */ /* 0x100fe20000004100 */
[----:B------:R-:W-:Y:S01]  /*8890*/  SHF.R.U32.HI R37, RZ, 0x4, R2 ;  /* 0x00000004ff257819 */ /* 0x000fe20000011602 */
[----:B------:R-:W-:Y:S02]  /*88a0*/  HADD2.F32 R12, -RZ, R71.H1_H1 ;  /* 0x30000047ff0c7230 */ /* 0x000fe40000004100 */
[----:B------:R-:W-:Y:S01]  /*88b0*/  FADD.FTZ R10, -R22, R9 ;  /* 0x00000009160a7221 */ /* 0x000fe20000010100 */
[--C-:B------:R-:W-:Y:S02]  /*88c0*/  HADD2.F32 R35, -RZ, R15.reuse.H0_H0 ;  /* 0x2000000fff237230 */ /* 0x100fe40000004100 */
[----:B------:R-:W-:Y:S01]  /*88d0*/  FMUL.FTZ R29, R8, R7 ;  /* 0x00000007081d7220 */ /* 0x000fe20000410000 */
[----:B------:R-:W-:-:S02]  /*88e0*/  HADD2.F32 R31, -RZ, R15.H1_H1 ;  /* 0x3000000fff1f7230 */ /* 0x000fc40000004100 */
        /* <DEDUP_REMOVED lines=20> */
.L_x_872:
        /* <DEDUP_REMOVED lines=20> */
.L_x_874:
[----:B------:R-:W-:Y:S05]  /*8b70*/  BSYNC B0 ;  /* 0x0000000000007941 */ /* 0x000fea0003800000 */
.L_x_873:
[C---:B------:R-:W-:Y:S01]  /*8b80*/  FADD.FTZ R8, -R22.reuse, R35 ;  /* 0x0000002316087221 */ /* 0x040fe20000010100 */
[----:B0-----:R-:W-:Y:S01]  /*8b90*/  FADD.FTZ R10, -R22, R31 ;  /* 0x0000001f160a7221 */ /* 0x001fe20000010100 */
[--C-:B------:R-:W-:Y:S02]  /*8ba0*/  HADD2.F32 R13, -RZ, R70.reuse.H0_H0 ;  /* 0x20000046ff0d7230 */ /* 0x100fe40000004100 */
[----:B------:R-:W-:Y:S02]  /*8bb0*/  IMAD R34, R34, UR7, R37 ;  /* 0x0000000722227c24 */ /* 0x000fe4000f8e0225 */
[-C--:B------:R-:W-:Y:S01]  /*8bc0*/  FMUL.FTZ R23, R8, R7.reuse ;  /* 0x0000000708177220 */ /* 0x080fe20000410000 */
[----:B------:R-:W-:Y:S02]  /*8bd0*/  HADD2.F32 R70, -RZ, R70.H1_H1 ;  /* 0x30000046ff467230 */ /* 0x000fe40000004100 */
[----:B------:R-:W-:Y:S01]  /*8be0*/  FMUL.FTZ R28, R10, R7 ;  /* 0x000000070a1c7220 */ /* 0x000fe20000410000 */
[----:B------:R-:W-:Y:S01]  /*8bf0*/  HADD2.F32 R29, -RZ, R68.H0_H0 ;  /* 0x20000044ff1d7230 */ /* 0x000fe20000004100 */
        /* <DEDUP_REMOVED lines=19> */
.L_x_875:
        /* <DEDUP_REMOVED lines=20> */
.L_x_877:
[----:B------:R-:W-:Y:S05]  /*8e70*/  BSYNC B0 ;  /* 0x0000000000007941 */ /* 0x000fea0003800000 */
.L_x_876:
[----:B0-----:R-:W-:Y:S02]  /*8e80*/  HADD2.F32 R9, -RZ, R68.H1_H1 ;  /* 0x30000044ff097230 */ /* 0x001fe40000004100 */
[----:B------:R-:W-:Y:S01]  /*8e90*/  FADD.FTZ R8, -R22, R29 ;  /* 0x0000001d16087221 */ /* 0x000fe20000010100 */
[----:B------:R-:W-:Y:S01]  /*8ea0*/  IADD3 R31, R34, 0x180, RZ ;  /* 0x00000180221f7810 */ /* 0x000fe20007ffe0ff */
[----:B------:R-:W-:Y:S01]  /*8eb0*/  ULDC.64 UR12, c[0x0][0x290] ;  /* 0x0000a400000c7ab9 */ /* 0x000fe20000000a00 */
[--C-:B------:R-:W-:Y:S02]  /*8ec0*/  HADD2.F32 R13, -RZ, R85.reuse.H0_H0 ;  /* 0x20000055ff0d7230 */ /* 0x100fe40000004100 */
[----:B------:R-:W-:Y:S01]  /*8ed0*/  FADD.FTZ R10, -R22, R9 ;  /* 0x00000009160a7221 */ /* 0x000fe20000010100 */
[----:B------:R-:W-:Y:S02]  /*8ee0*/  HADD2.F32 R12, -RZ, R85.H1_H1 ;  /* 0x30000055ff0c7230 */ /* 0x000fe40000004100 */
        /* <DEDUP_REMOVED lines=22> */
.L_x_878:
[----:B------:R-:W-:Y:S01]  /*9050*/  ISETP.GE.U32.AND P0, PT, R31, UR12, PT ;  /* 0x0000000c1f007c0c */ /* 0x000fe2000bf06070 */
[----:B------:R-:W-:Y:S01]  /*9060*/  BSSY B0, `(.L_x_879) ;  /* 0x0000018000007945 */ /* 0x000fe20003800000 */
[--C-:B------:R-:W-:Y:S02]  /*9070*/  HADD2.F32 R15, -RZ, R69.reuse.H0_H0 ;  /* 0x20000045ff0f7230 */ /* 0x100fe40000004100 */
[----:B------:R-:W-:Y:S01]  /*9080*/  ISETP.GE.AND.EX P0, PT, R35, UR13, PT, P0 ;  /* 0x0000000d23007c0c */ /* 0x000fe2000bf06300 */
[----:B------:R-:W-:-:S03]  /*9090*/  HADD2.F32 R69, -RZ, R69.H1_H1 ;  /* 0x30000045ff457230 */ /* 0x000fc60000004100 */
[----:B------:R-:W-:-:S13]  /*90a0*/  ISETP.LT.U32.AND P0, PT, R2, 0x200, !P0 ;  /* 0x000002000200780c */ /* 0x000fda0004701070 */
        /* <DEDUP_REMOVED lines=19> */
.L_x_880:
[----:B------:R-:W-:Y:S05]  /*91e0*/  BSYNC B0 ;  /* 0x0000000000007941 */ /* 0x000fea0003800000 */
.L_x_879:
[----:B------:R-:W-:Y:S01]  /*91f0*/  FADD.FTZ R8, -R22, R15 ;  /* 0x0000000f16087221 */ /* 0x000fe20000010100 */
[----:B------:R-:W-:Y:S01]  /*9200*/  IADD3 R29, R34, 0x1a0, RZ ;  /* 0x000001a0221d7810 */ /* 0x000fe20007ffe0ff */
[----:B0-----:R-:W-:Y:S01]  /*9210*/  FADD.FTZ R10, -R22, R69 ;  /* 0x00000045160a7221 */ /* 0x001fe20000010100 */
[--C-:B------:R-:W-:Y:S02]  /*9220*/  HADD2.F32 R13, -RZ, R84.reuse.H0_H0 ;  /* 0x20000054ff0d7230 */ /* 0x100fe40000004100 */
[-C--:B------:R-:W-:Y:S01]  /*9230*/  FMUL.FTZ R23, R8, R7.reuse ;  /* 0x0000000708177220 */ /* 0x080fe20000410000 */
[----:B------:R-:W-:Y:S01]  /*9240*/  HADD2.F32 R84, -RZ, R84.H1_H1 ;  /* 0x30000054ff547230 */ /* 0x000fe20000004100 */
        /* <DEDUP_REMOVED lines=21> */
.L_x_881:
        /* <DEDUP_REMOVED lines=25> */
.L_x_883:
[----:B------:R-:W-:Y:S05]  /*9530*/  BSYNC B0 ;  /* 0x0000000000007941 */ /* 0x000fea0003800000 */
.L_x_882:
        /* <DEDUP_REMOVED lines=27> */
.L_x_884:
[----:B------:R-:W-:Y:S01]  /*96f0*/  ISETP.GE.U32.AND P0, PT, R31, UR12, PT ;  /* 0x0000000c1f007c0c */ /* 0x000fe2000bf06070 */
[--C-:B------:R-:W-:Y:S01]  /*9700*/  HADD2.F32 R9, -RZ, R67.reuse.H0_H0 ;  /* 0x20000043ff097230 */ /* 0x100fe20000004100 */
[----:B------:R-:W-:Y:S01]  /*9710*/  BSSY B0, `(.L_x_885) ;  /* 0x0000019000007945 */ /* 0x000fe20003800000 */
[----:B------:R-:W-:Y:S01]  /*9720*/  HADD2.F32 R67, -RZ, R67.H1_H1 ;  /* 0x30000043ff437230 */ /* 0x000fe20000004100 */
[----:B------:R-:W-:Y:S02]  /*9730*/  ISETP.GE.AND.EX P0, PT, R35, UR13, PT, P0 ;  /* 0x0000000d23007c0c */ /* 0x000fe4000bf06300 */
[----:B------:R-:W-:Y:S02]  /*9740*/  FADD.FTZ R14, -R22, R9 ;  /* 0x00000009160e7221 */ /* 0x000fe40000010100 */
[----:B------:R-:W-:Y:S01]  /*9750*/  ISETP.LT.U32.AND P0, PT, R2, 0x200, !P0 ;  /* 0x000002000200780c */ /* 0x000fe20004701070 */
[----:B------:R-:W-:-:S12]  /*9760*/  FADD.FTZ R22, -R22, R67 ;  /* 0x0000004316167221 */ /* 0x000fd80000010100 */
        /* <DEDUP_REMOVED lines=19> */
.L_x_886:
[----:B------:R-:W-:Y:S05]  /*98a0*/  BSYNC B0 ;  /* 0x0000000000007941 */ /* 0x000fea0003800000 */
.L_x_885:
[----:B------:R-:W-:Y:S01]  /*98b0*/  IADD3 R34, R34, 0x1e0, RZ ;  /* 0x000001e022227810 */ /* 0x000fe20007ffe0ff */
[--C-:B0-----:R-:W-:Y:S02]  /*98c0*/  HADD2.F32 R11, -RZ, R82.reuse.H0_H0 ;  /* 0x20000052ff0b7230 */ /* 0x101fe40000004100 */
        /* <DEDUP_REMOVED lines=23> */
.L_x_887:
[----:B------:R-:W-:Y:S01]  /*9a40*/  ISETP.GE.U32.AND P0, PT, R34, UR12, PT ;  /* 0x0000000c22007c0c */ /* 0x000fe2000bf06070 */
[----:B------:R-:W-:Y:S03]  /*9a50*/  BSSY B0, `(.L_x_888) ;  /* 0x0000015000007945 */ /* 0x000fe60003800000 */
[----:B------:R-:W-:-:S04]  /*9a60*/  ISETP.GE.AND.EX P0, PT, R16, UR13, PT, P0 ;  /* 0x0000000d10007c0c */ /* 0x000fc8000bf06300 */
[----:B------:R-:W-:-:S13]  /*9a70*/  ISETP.LT.U32.AND P0, PT, R2, 0x200, !P0 ;  /* 0x000002000200780c */ /* 0x000fda0004701070 */
[----:B------:R-:W-:Y:S05]  /*9a80*/  @!P0 BRA `(.L_x_889) ;  /* 0x0000000000448947 */ /* 0x000fea0003800000 */
[----:B------:R-:W-:Y:S01]  /*9a90*/  ULDC.64 UR12, c[0x0][0x288] ;  /* 0x0000a200000c7ab9 */ /* 0x000fe20000000a00 */
[----:B------:R-:W-:Y:S01]  /*9aa0*/  MOV R19, R21 ;  /* 0x0000001500137202 */ /* 0x000fe20000000f00 */
[C-C-:B------:R-:W-:Y:S01]  /*9ab0*/  FFMA.FTZ R10, R32.reuse, R17, R33.reuse ;  /* 0x00000011200a7223 */ /* 0x140fe20000010021 */
[----:B------:R-:W-:Y:S02]  /*9ac0*/  IMAD R8, R115, UR12, RZ ;  /* 0x0000000c73087c24 */ /* 0x000fe4000f8e02ff */
[----:B------:R-:W-:Y:S01]  /*9ad0*/  FFMA.FTZ R33, R32, R22, R33 ;  /* 0x0000001620217223 */ /* 0x000fe20000010021 */
        /* <DEDUP_REMOVED lines=12> */
.L_x_889:
[----:B------:R-:W-:Y:S05]  /*9ba0*/  BSYNC B0 ;  /* 0x0000000000007941 */ /* 0x000fea0003800000 */
.L_x_888:
[----:B------:R-:W-:Y:S02]  /*9bb0*/  IADD3 R5, R3, R5, RZ ;  /* 0x0000000503057210 */ /* 0x000fe40007ffe0ff */
[----:B------:R-:W-:Y:S02]  /*9bc0*/  IADD3 R87, R87, 0x1, RZ ;  /* 0x0000000157577810 */ /* 0x000fe40007ffe0ff */
[----:B------:R-:W-:-:S13]  /*9bd0*/  ISETP.GE.AND P0, PT, R5, UR4, PT ;  /* 0x0000000405007c0c */ /* 0x000fda000bf06270 */
[----:B------:R-:W-:Y:S05]  /*9be0*/  @!P0 BRA `(.L_x_890) ;  /* 0xffffff6800cc8947 */ /* 0x000fea000383ffff */
.L_x_807:
[----:B------:R-:W1:Y:S01]  /*9bf0*/  LDC R6, c[0x0][0xc] ;  /* 0x00000300ff067b82 */ /* 0x000e620000000800 */
[----:B------:R-:W-:Y:S01]  /*9c00*/  ISETP.NE.AND P2, PT, R2, RZ, PT ;  /* 0x000000ff0200720c */ /* 0x000fe20003f45270 */
[----:B------:R-:W-:Y:S06]  /*9c10*/  BSSY B0, `(.L_x_891) ;  /* 0x0000015000007945 */ /* 0x000fec0003800000 */
[----:B0-----:R-:W0:Y:S08]  /*9c20*/  LDC R9, c[0x0][0x10] ;  /* 0x00000400ff097b82 */ /* 0x001e300000000800 */
[----:B------:R-:W2:Y:S01]  /*9c30*/  LDC.64 R4, c[0x0][0x258] ;  /* 0x00009600ff047b82 */ /* 0x000ea20000000a00 */
[----:B-1----:R-:W-:-:S02]  /*9c40*/  IADD3 R3, R6, -0x1, RZ ;  /* 0xffffffff06037810 */ /* 0x002fc40007ffe0ff */
[----:B------:R-:W-:Y:S02]  /*9c50*/  ISETP.NE.AND P1, PT, R6, 0x1, PT ;  /* 0x000000010600780c */ /* 0x000fe40003f25270 */
[----:B------:R-:W-:Y:S02]  /*9c60*/  ISETP.NE.AND P0, PT, R3, UR7, PT ;  /* 0x0000000703007c0c */ /* 0x000fe4000bf05270 */
[C---:B0-----:R-:W-:Y:S02]  /*9c70*/  SHF.L.U32 R3, R9.reuse, 0x1, RZ ;  /* 0x0000000109037819 */ /* 0x041fe400000006ff */
[----:B------:R-:W-:Y:S02]  /*9c80*/  IADD3 R7, R9, -0x1, RZ ;  /* 0xffffffff09077810 */ /* 0x000fe40007ffe0ff */
[----:B------:R-:W-:Y:S02]  /*9c90*/  SEL R3, R3, RZ, P1 ;  /* 0x000000ff03037207 */ /* 0x000fe40000800000 */
[----:B------:R-:W-:-:S03]  /*9ca0*/  ISETP.NE.OR P0, PT, R0, R7, P0 ;  /* 0x000000070000720c */ /* 0x000fc60000705670 */
[----:B--2---:R-:W-:Y:S01]  /*9cb0*/  IMAD.WIDE.U32 R4, R3, 0x4, R4 ;  /* 0x0000000403047825 */ /* 0x004fe200078e0004 */
[----:B------:R-:W-:Y:S09]  /*9cc0*/  @P2 BRA `(.L_x_892) ;  /* 0x0000000000242947 */ /* 0x000ff20003800000 */
        /* <DEDUP_REMOVED lines=9> */
.L_x_892:
[----:B------:R-:W-:Y:S05]  /*9d60*/  BSYNC B0 ;  /* 0x0000000000007941 */ /* 0x000fea0003800000 */
.L_x_891:
[----:B------:R-:W-:Y:S05]  /*9d70*/  @P0 EXIT ;  /* 0x000000000000094d */ /* 0x000fea0003800000 */
[----:B------:R-:W-:Y:S05]  /*9d80*/  @P2 BRA `(.L_x_893) ;  /* 0x0000000000202947 */ /* 0x000fea0003800000 */
[----:B------:R-:W-:-:S05]  /*9d90*/  IMAD R0, R6, R9, RZ ;  /* 0x0000000906007224 */ /* 0x000fca00078e02ff */
[----:B------:R-:W-:-:S13]  /*9da0*/  ISETP.NE.AND P0, PT, R0, -0x1, PT ;  /* 0xffffffff0000780c */ /* 0x000fda0003f05270 */
[----:B------:R-:W-:Y:S05]  /*9db0*/  @!P0 BRA `(.L_x_893) ;  /* 0x0000000000148947 */ /* 0x000fea0003800000 */
.L_x_894:
[----:B0-----:R-:W2:Y:S04]  /*9dc0*/  LDG.E.STRONG.GPU R3, desc[UR8][R4.64] ;  /* 0x0000000804037981 */ /* 0x001ea8000c1ef900 */
[----:B--2---:R-:W-:Y:S01]  /*9dd0*/  CCTL.IVALL ;  /* 0x00000000ff00798f */ /* 0x004fe20002000000 */
[----:B------:R-:W-:Y:S05]  /*9de0*/  YIELD ;  /* 0x0000000000007946 */ /* 0x000fea0003800000 */
[----:B------:R-:W-:-:S13]  /*9df0*/  ISETP.NE.AND P0, PT, R3, R0, PT ;  /* 0x000000000300720c */ /* 0x000fda0003f05270 */
[----:B------:R-:W-:Y:S05]  /*9e00*/  @P0 BRA `(.L_x_894) ;  /* 0xfffffffc00ec0947 */ /* 0x000fea000383ffff */
.L_x_893:
[----:B------:R-:W-:Y:S05]  /*9e10*/  WARPSYNC.ALL ;  /* 0x0000000000007948 */ /* 0x000fea0003800000 */
[----:B------:R-:W1:Y:S08]  /*9e20*/  LDC.64 R24, c[0x0][0x288] ;  /* 0x0000a200ff187b82 */ /* 0x000e700000000a00 */
[----:B------:R-:W-:Y:S01]  /*9e30*/  BAR.SYNC.DEFER_BLOCKING 0x0 ;  /* 0x0000000000007b1d */ /* 0x000fe20000010000 */
[----:B-1----:R-:W-:-:S04]  /*9e40*/  LEA.HI R0, P0, R25, R24, RZ, 0x1 ;  /* 0x0000001819007211 */ /* 0x002fc800078108ff */
[----:B0-----:R-:W-:-:S04]  /*9e50*/  IADD3.X R3, RZ, R25, RZ, P0, !PT ;  /* 0x00000019ff037210 */ /* 0x001fc800007fe4ff */
[--C-:B------:R-:W-:Y:S02]  /*9e60*/  SHF.R.S64 R27, R0, 0x1, R3.reuse ;  /* 0x00000001001b7819 */ /* 0x100fe40000001003 */
[----:B------:R-:W-:Y:S02]  /*9e70*/  SHF.R.S32.HI R0, RZ, 0x1f, R2 ;  /* 0x0000001fff007819 */ /* 0x000fe40000011402 */
[----:B------:R-:W-:Y:S02]  /*9e80*/  SHF.R.S32.HI R29, RZ, 0x1, R3 ;  /* 0x00000001ff1d7819 */ /* 0x000fe40000011403 */
[----:B------:R-:W-:-:S04]  /*9e90*/  ISETP.GT.U32.AND P0, PT, R27, R2, PT ;  /* 0x000000021b00720c */ /* 0x000fc80003f04070 */
[----:B------:R-:W-:-:S13]  /*9ea0*/  ISETP.GT.AND.EX P0, PT, R29, R0, PT, P0 ;  /* 0x000000001d00720c */ /* 0x000fda0003f04300 */
[----:B------:R-:W-:Y:S05]  /*9eb0*/  @!P0 EXIT ;  /* 0x000000000000894d */ /* 0x000fea0003800000 */
[----:B------:R-:W-:Y:S01]  /*9ec0*/  IMAD.WIDE.U32 R4, R24, 0x3, RZ ;  /* 0x0000000318047825 */ /* 0x000fe200078e00ff */
[----:B------:R-:W-:Y:S01]  /*9ed0*/  LEA R3, R25, R25, 0x1 ;  /* 0x0000001919037211 */ /* 0x000fe200078e08ff */
[----:B------:R-:W0:Y:S01]  /*9ee0*/  LDC.64 R16, c[0x0][0x218] ;  /* 0x00008600ff107b82 */ /* 0x000e220000000a00 */
[----:B------:R-:W-:Y:S01]  /*9ef0*/  SHF.L.U64.HI R33, R27, 0x2, R29 ;  /* 0x000000021b217819 */ /* 0x000fe2000001021d */
[----:B------:R-:W-:Y:S01]  /*9f00*/  ULDC.64 UR4, c[0x0][0x268] ;  /* 0x00009a0000047ab9 */ /* 0x000fe20000000a00 */
[----:B------:R-:W-:-:S04]  /*9f10*/  IADD3 R3, R5, R3, RZ ;  /* 0x0000000305037210 */ /* 0x000fc80007ffe0ff */
[----:B------:R-:W-:Y:S01]  /*9f20*/  LEA.HI R4, P0, R3, R4, RZ, 0x1 ;  /* 0x0000000403047211 */ /* 0x000fe200078108ff */
[----:B------:R-:W1:Y:S03]  /*9f30*/  LDC.64 R18, c[0x0][0x220] ;  /* 0x00008800ff127b82 */ /* 0x000e660000000a00 */
[----:B------:R-:W-:-:S04]  /*9f40*/  IADD3.X R3, RZ, R3, RZ, P0, !PT ;  /* 0x00000003ff037210 */ /* 0x000fc800007fe4ff */
[--C-:B------:R-:W-:Y:S02]  /*9f50*/  SHF.R.S64 R31, R4, 0x1, R3.reuse ;  /* 0x00000001041f7819 */ /* 0x100fe40000001003 */
[----:B------:R-:W-:Y:S02]  /*9f60*/  SHF.R.S32.HI R4, RZ, 0x1, R3 ;  /* 0x00000001ff047819 */ /* 0x000fe40000011403 */
[----:B------:R-:W-:Y:S02]  /*9f70*/  SHF.L.U64.HI R3, R24, 0x2, R25 ;  /* 0x0000000218037819 */ /* 0x000fe40000010219 */
[----:B------:R-:W-:-:S07]  /*9f80*/  SHF.L.U64.HI R25, R31, 0x2, R4 ;  /* 0x000000021f197819 */ /* 0x000fce0000010204 */
.L_x_895:
        /* <DEDUP_REMOVED lines=23> */
.L_x_896:
        /* <DEDUP_REMOVED lines=16> */
.L_x_3311:


//--------------------- .text._Z35group_norm_nhwc_bwd_one_pass_kernelI11Fp16IOBf16WLi64ELi32ELi512EEv26Group_norm_nhwc_bwd_params --------------------------
	.section	.text._Z35group_norm_nhwc_bwd_one_pass_kernelI11Fp16IOBf16WLi64ELi32ELi512EEv26Group_norm_nhwc_bwd_params,"ax",@progbits
	.align	128
        .global         _Z35group_norm_nhwc_bwd_one_pass_kernelI11Fp16IOBf16WLi64ELi32ELi512EEv26Group_norm_nhwc_bwd_params
        .type           _Z35group_norm_nhwc_bwd_one_pass_kernelI11Fp16IOBf16WLi64ELi32ELi512EEv26Group_norm_nhwc_bwd_params,@function
        .size           _Z35group_norm_nhwc_bwd_one_pass_kernelI11Fp16IOBf16WLi64ELi32ELi512EEv26Group_norm_nhwc_bwd_params,(.L_x_3312 - _Z35group_norm_nhwc_bwd_one_pass_kernelI11Fp16IOBf16WLi64ELi32ELi512EEv26Group_norm_nhwc_bwd_params)
        .other          _Z35group_norm_nhwc_bwd_one_pass_kernelI11Fp16IOBf16WLi64ELi32ELi512EEv26Group_norm_nhwc_bwd_params,@"STO_CUDA_ENTRY STV_DEFAULT"
_Z35group_norm_nhwc_bwd_one_pass_kernelI11Fp16IOBf16WLi64ELi32ELi512EEv26Group_norm_nhwc_bwd_params:
.text._Z35group_norm_nhwc_bwd_one_pass_kernelI11Fp16IOBf16WLi64ELi32ELi512EEv26Group_norm_nhwc_bwd_params:
        /* <DEDUP_REMOVED lines=13> */
[----:B------:R-:W1:Y:S01]  /*00d0*/  S2R R6, SR_LANEID ;  /* 0x0000000000067919 */ /* 0x000e620000000000 */
        /* <DEDUP_REMOVED lines=12> */
[----:B------:R-:W-:Y:S01]  /*01a0*/  ULEA.HI UR9, UP0, UR5, UR4, URZ, 0x1 ;  /* 0x0000000405097291 */ /* 0x000fe2000f81083f */
[----:B------:R-:W-:Y:S01]  /*01b0*/  MOV R34, R0 ;  /* 0x0000000000227202 */ /* 0x000fe20000000f00 */
[----:B------:R-:W-:Y:S01]  /*01c0*/  UMOV UR7, 0x400 ;  /* 0x0000040000077882 */ /* 0x000fe20000000000 */
[----:B------:R-:W-:Y:S01]  /*01d0*/  USHF.R.S64 UR10, UR10, 0x1, UR11 ;  /* 0x000000010a0a7899 */ /* 0x000fe2000800100b */
[----:B------:R-:W-:Y:S01]  /*01e0*/  LOP3.LUT R7, R7, 0x1e, RZ, 0xc0, !PT ;  /* 0x0000001e07077812 */ /* 0x000fe200078ec0ff */
[----:B------:R-:W-:Y:S01]  /*01f0*/  UIADD3.X UR5, URZ, UR5, URZ, UP0, !UPT ;  /* 0x000000053f057290 */ /* 0x000fe200087fe43f */
[----:B------:R-:W-:Y:S01]  /*0200*/  ULDC.U8 UR15, c[0x0][0x2a4] ;  /* 0x0000a900000f7ab9 */ /* 0x000fe20000000000 */
[----:B0-----:R-:W-:-:S02]  /*0210*/  IMAD R2, R3, UR14, R2 ;  /* 0x0000000e03027c24 */ /* 0x001fc4000f8e0202 */
[----:B------:R-:W-:Y:S01]  /*0220*/  USHF.R.S64 UR9, UR9, 0x1, UR5 ;  /* 0x0000000109097899 */ /* 0x000fe20008001005 */
[----:B------:R-:W0:Y:S01]  /*0230*/  LDC R3, c[0x0][0x10] ;  /* 0x00000400ff037b82 */ /* 0x000e220000000800 */
[----:B------:R-:W-:Y:S01]  /*0240*/  USHF.R.S32.HI UR5, URZ, 0x1, UR5 ;  /* 0x000000013f057899 */ /* 0x000fe20008011405 */
[C---:B------:R-:W-:Y:S02]  /*0250*/  ISETP.GE.U32.AND P1, PT, R2.reuse, UR16, PT ;  /* 0x0000001002007c0c */ /* 0x040fe4000bf26070 */
[----:B------:R-:W-:Y:S01]  /*0260*/  SHF.R.S32.HI R5, RZ, 0x1f, R2 ;  /* 0x0000001fff057819 */ /* 0x000fe20000011402 */
[----:B--2---:R-:W-:Y:S01]  /*0270*/  ULEA UR7, UR8, UR7, 0x18 ;  /* 0x0000000708077291 */ /* 0x004fe2000f8ec03f */
[----:B------:R-:W-:Y:S02]  /*0280*/  IADD3 R8, R2, 0x20, RZ ;  /* 0x0000002002087810 */ /* 0x000fe40007ffe0ff */
[----:B------:R-:W2:Y:S01]  /*0290*/  LDC R4, c[0x0][0xc] ;  /* 0x00000300ff047b82 */ /* 0x000ea20000000800 */
[----:B------:R-:W-:Y:S01]  /*02a0*/  ISETP.GE.AND.EX P1, PT, R5, UR17, PT, P1 ;  /* 0x0000001105007c0c */ /* 0x000fe2000bf26310 */
[----:B------:R-:W-:Y:S01]  /*02b0*/  USHF.R.S32.HI UR8, URZ, 0x1, UR11 ;  /* 0x000000013f087899 */ /* 0x000fe2000801140b */
[----:B------:R-:W-:Y:S01]  /*02c0*/  SHF.R.S32.HI R11, RZ, 0x1f, R8 ;  /* 0x0000001fff0b7819 */ /* 0x000fe20000011408 */
[----:B------:R-:W-:Y:S01]  /*02d0*/  USHF.L.U64.HI UR5, UR9, 0x2, UR5 ;  /* 0x0000000209057899 */ /* 0x000fe20008010205 */
[----:B------:R-:W-:Y:S01]  /*02e0*/  ISETP.LT.U32.AND P1, PT, R39, 0x200, !P1 ;  /* 0x000002002700780c */ /* 0x000fe20004f21070 */
[----:B------:R-:W-:Y:S01]  /*02f0*/  USHF.L.U64.HI UR8, UR10, 0x2, UR8 ;  /* 0x000000020a087899 */ /* 0x000fe20008010208 */
[----:B------:R-:W-:Y:S01]  /*0300*/  LEA R9, R9, UR7, 0x3 ;  /* 0x0000000709097c11 */ /* 0x000fe2000f8e18ff */
[----:B0-----:R-:W-:Y:S01]  /*0310*/  IMAD R38, R3, UR14, R0 ;  /* 0x0000000e03267c24 */ /* 0x001fe2000f8e0200 */
[----:B--2---:R-:W-:-:S04]  /*0320*/  LOP3.LUT R37, R4, 0x3, RZ, 0xc0, !PT ;  /* 0x0000000304257812 */ /* 0x004fc800078ec0ff */
[----:B-1----:R-:W-:-:S07]  /*0330*/  IADD3 R36, -R37, R4, RZ ;  /* 0x0000000425247210 */ /* 0x002fce0007ffe1ff */
.L_x_924:
[----:B0-----:R-:W0:Y:S01]  /*0340*/  LDC R19, c[0x0][0x2a0] ;  /* 0x0000a800ff137b82 */ /* 0x001e220000000800 */
[----:B------:R-:W-:-:S07]  /*0350*/  ULDC.64 UR16, c[0x0][0x290] ;  /* 0x0000a40000107ab9 */ /* 0x000fce0000000a00 */
[----:B------:R-:W1:Y:S01]  /*0360*/  LDC R21, c[0x0][0x2ac] ;  /* 0x0000ab00ff157b82 */ /* 0x000e620000000800 */
[----:B------:R-:W-:-:S07]  /*0370*/  ISETP.GE.AND P3, PT, R34, RZ, PT ;  /* 0x000000ff2200720c */ /* 0x000fce0003f66270 */
        /* <DEDUP_REMOVED lines=11> */
[----:B------:R-:W-:Y:S01]  /*0430*/  SHF.R.U32.HI R12, RZ, 0x4, R39 ;  /* 0x00000004ff0c7819 */ /* 0x000fe20000011627 */
[----:B------:R-:W0:Y:S04]  /*0440*/  LDC.64 R16, c[0x0][0x248] ;  /* 0x00009200ff107b82 */ /* 0x000e280000000a00 */
[----:B------:R-:W-:-:S04]  /*0450*/  IMAD.HI.U32 R13, R13, R14, RZ ;  /* 0x0000000e0d0d7227 */ /* 0x000fc800078e00ff */
[----:B-1----:R-:W-:Y:S01]  /*0460*/  IMAD R12, R21, UR14, R12 ;  /* 0x0000000e150c7c24 */ /* 0x002fe2000f8e020c */
[----:B------:R-:W-:-:S05]  /*0470*/  IADD3 R10, -R13, RZ, RZ ;  /* 0x000000ff0d0a7210 */ /* 0x000fca0007ffe1ff */
[----:B------:R-:W-:Y:S01]  /*0480*/  IMAD R10, R15, R10, R14 ;  /* 0x0000000a0f0a7224 */ /* 0x000fe200078e020e */
[----:B------:R-:W-:-:S04]  /*0490*/  LOP3.LUT R14, R34, R19, RZ, 0x3c, !PT ;  /* 0x00000013220e7212 */ /* 0x000fc800078e3cff */
[----:B------:R-:W-:Y:S01]  /*04a0*/  ISETP.GT.U32.AND P5, PT, R15, R10, PT ;  /* 0x0000000a0f00720c */ /* 0x000fe20003fa4070 */
[----:B0-----:R-:W-:-:S06]  /*04b0*/  IMAD.WIDE R16, R34, 0x8, R16 ;  /* 0x0000000822107825 */ /* 0x001fcc00078e0210 */
[----:B------:R-:W3:Y:S06]  /*04c0*/  LDG.E.64 R16, desc[UR12][R16.64] ;  /* 0x0000000c10107981 */ /* 0x000eec000c1e1b00 */
[----:B------:R-:W-:-:S04]  /*04d0*/  @!P5 IADD3 R10, R10, -R15, RZ ;  /* 0x8000000f0a0ad210 */ /* 0x000fc80007ffe0ff */
[-C--:B------:R-:W-:Y:S02]  /*04e0*/  ISETP.GE.U32.AND P4, PT, R10, R15.reuse, PT ;  /* 0x0000000f0a00720c */ /* 0x080fe40003f86070 */
[----:B------:R-:W-:Y:S02]  /*04f0*/  IADD3 R12, R12, 0x20, RZ ;  /* 0x000000200c0c7810 */ /* 0x000fe40007ffe0ff */
[----:B------:R-:W-:Y:S02]  /*0500*/  ISETP.GE.AND P2, PT, R14, RZ, PT ;  /* 0x000000ff0e00720c */ /* 0x000fe40003f46270 */
[----:B------:R-:W-:Y:S02]  /*0510*/  ISETP.GT.U32.AND P6, PT, R15, R10, PT ;  /* 0x0000000a0f00720c */ /* 0x000fe40003fc4070 */
[----:B------:R-:W-:Y:S02]  /*0520*/  IADD3 R15, R10, -R15, RZ ;  /* 0x8000000f0a0f7210 */ /* 0x000fe40007ffe0ff */
[----:B------:R-:W-:-:S02]  /*0530*/  @!P5 IADD3 R13, R13, 0x1, RZ ;  /* 0x000000010d0dd810 */ /* 0x000fc40007ffe0ff */
[----:B------:R-:W-:Y:S02]  /*0540*/  ISETP.GE.U32.AND P0, PT, R12, UR16, PT ;  /* 0x000000100c007c0c */ /* 0x000fe4000bf06070 */
[----:B------:R-:W-:Y:S02]  /*0550*/  SHF.R.S32.HI R12, RZ, 0x1f, R12 ;  /* 0x0000001fff0c7819 */ /* 0x000fe4000001140c */
[----:B------:R-:W-:Y:S02]  /*0560*/  @P4 IADD3 R13, R13, 0x1, RZ ;  /* 0x000000010d0d4810 */ /* 0x000fe40007ffe0ff */
[----:B------:R-:W-:Y:S02]  /*0570*/  SEL R10, R15, R10, !P6 ;  /* 0x0000000a0f0a7207 */ /* 0x000fe40007000000 */
[----:B------:R-:W0:Y:S01]  /*0580*/  @P1 LDC.64 R14, c[0x0][0x288] ;  /* 0x0000a200ff0e1b82 */ /* 0x000e220000000a00 */
[----:B------:R-:W-:Y:S01]  /*0590*/  ISETP.GE.AND.EX P0, PT, R12, UR17, PT, P0 ;  /* 0x000000110c007c0c */ /* 0x000fe2000bf06300 */
[----:B------:R-:W-:Y:S01]  /*05a0*/  ULDC.64 UR16, c[0x0][0x298] ;  /* 0x0000a60000107ab9 */ /* 0x000fe20000000a00 */
[----:B------:R-:W-:-:S02]  /*05b0*/  MOV R12, R13 ;  /* 0x0000000d000c7202 */ /* 0x000fc40000000f00 */
        /* <DEDUP_REMOVED lines=11> */
[----:B------:R-:W1:Y:S02]  /*0670*/  @P0 LDC.64 R24, c[0x0][0x288] ;  /* 0x0000a200ff180b82 */ /* 0x000e640000000a00 */
[----:B------:R-:W-:Y:S02]  /*0680*/  IMAD R45, R43, UR17, R18 ;  /* 0x000000112b2d7c24 */ /* 0x000fe4000f8e0212 */
[----:B0-----:R-:W-:Y:S02]  /*0690*/  @P1 IMAD R18, R5, R14, RZ ;  /* 0x0000000e05121224 */ /* 0x001fe400078e02ff */
[----:B------:R-:W-:Y:S01]  /*06a0*/  IMAD.WIDE.U32 R42, R43, UR16, R12 ;  /* 0x000000102b2a7c25 */ /* 0x000fe2000f8e000c */
[----:B------:R-:W-:Y:S01]  /*06b0*/  CS2R R32, SRZ ;  /* 0x0000000000207805 */ /* 0x000fe2000001ff00 */
[----:B------:R-:W0:Y:S02]  /*06c0*/  @P0 LDC.64 R20, c[0x0][0x230] ;  /* 0x00008c00ff140b82 */ /* 0x000e240000000a00 */
[----:B------:R-:W-:Y:S01]  /*06d0*/  @P1 IMAD R29, R2, R15, R18 ;  /* 0x0000000f021d1224 */ /* 0x000fe200078e0212 */
[----:B------:R-:W-:-:S02]  /*06e0*/  IADD3 R45, R43, R45, RZ ;  /* 0x0000002d2b2d7210 */ /* 0x000fc40007ffe0ff */
[----:B------:R-:W-:-:S03]  /*06f0*/  @P1 MOV R44, R42 ;  /* 0x0000002a002c1202 */ /* 0x000fc60000000f00 */
[----:B------:R-:W4:Y:S02]  /*0700*/  @P1 LDC.64 R18, c[0x0][0x228] ;  /* 0x00008a00ff121b82 */ /* 0x000f240000000a00 */
[----:B------:R-:W-:-:S05]  /*0710*/  @P1 IMAD.WIDE.U32 R26, R2, R14, R44 ;  /* 0x0000000e021a1225 */ /* 0x000fca00078e002c */
[----:B------:R-:W-:Y:S01]  /*0720*/  @P1 IADD3 R27, R27, R29, RZ ;  /* 0x0000001d1b1b1210 */ /* 0x000fe20007ffe0ff */
[----:B-1----:R-:W-:Y:S01]  /*0730*/  @P0 IMAD R30, R11, R24, RZ ;  /* 0x000000180b1e0224 */ /* 0x002fe200078e02ff */
[C---:B------:R-:W-:Y:S01]  /*0740*/  @P1 SHF.L.U32 R29, R26.reuse, 0x1, RZ ;  /* 0x000000011a1d1819 */ /* 0x040fe200000006ff */
[----:B------:R-:W1:Y:S01]  /*0750*/  @P0 LDC.64 R14, c[0x0][0x228] ;  /* 0x00008a00ff0e0b82 */ /* 0x000e620000000a00 */
[----:B------:R-:W-:Y:S02]  /*0760*/  @P1 SHF.L.U64.HI R28, R26, 0x1, R27 ;  /* 0x000000011a1c1819 */ /* 0x000fe4000001021b */
[----:B------:R-:W-:Y:S02]  /*0770*/  @P0 MOV R26, R42 ;  /* 0x0000002a001a0202 */ /* 0x000fe40000000f00 */
[----:B------:R-:W-:Y:S01]  /*0780*/  @P0 MOV R27, R45 ;  /* 0x0000002d001b0202 */ /* 0x000fe20000000f00 */
[C---:B------:R-:W-:Y:S01]  /*0790*/  @P0 IMAD R31, R8.reuse, R25, R30 ;  /* 0x00000019081f0224 */ /* 0x040fe200078e021e */
[----:B--2---:R-:W-:Y:S01]  /*07a0*/  @P1 IADD3 R22, P2, R29, R22, RZ ;  /* 0x000000161d161210 */ /* 0x004fe20007f5e0ff */
[----:B------:R-:W-:-:S03]  /*07b0*/  @P0 IMAD.WIDE.U32 R24, R8, R24, R26 ;  /* 0x0000001808180225 */ /* 0x000fc600078e001a */
[C---:B------:R-:W-:Y:S02]  /*07c0*/  @P1 IADD3.X R23, R28.reuse, R23, RZ, P2, !PT ;  /* 0x000000171c171210 */ /* 0x040fe400017fe4ff */
[----:B----4-:R-:W-:Y:S02]  /*07d0*/  @P1 IADD3 R18, P2, R29, R18, RZ ;  /* 0x000000121d121210 */ /* 0x010fe40007f5e0ff */
[----:B------:R-:W-:Y:S02]  /*07e0*/  @P0 IADD3 R27, R25, R31, RZ ;  /* 0x0000001f191b0210 */ /* 0x000fe40007ffe0ff */
[----:B------:R-:W-:Y:S02]  /*07f0*/  CS2R R30, SRZ ;  /* 0x00000000001e7805 */ /* 0x000fe4000001ff00 */
[----:B------:R-:W-:Y:S01]  /*0800*/  @P1 IADD3.X R19, R28, R19, RZ, P2, !PT ;  /* 0x000000131c131210 */ /* 0x000fe200017fe4ff */
[----:B------:R2:W5:Y:S04]  /*0810*/  @P1 LDG.E R32, desc[UR12][R22.64] ;  /* 0x0000000c16201981 */ /* 0x000568000c1e1900 */
[----:B------:R2:W5:Y:S01]  /*0820*/  @P1 LDG.E R31, desc[UR12][R18.64] ;  /* 0x0000000c121f1981 */ /* 0x000562000c1e1900 */
[----:B------:R-:W-:-:S02]  /*0830*/  @P0 SHF.L.U32 R25, R24, 0x1, RZ ;  /* 0x0000000118190819 */ /* 0x000fc400000006ff */
[----:B------:R-:W-:Y:S02]  /*0840*/  @P0 SHF.L.U64.HI R24, R24, 0x1, R27 ;  /* 0x0000000118180819 */ /* 0x000fe4000001021b */
[C---:B0-----:R-:W-:Y:S02]  /*0850*/  @P0 IADD3 R20, P3, R25.reuse, R20, RZ ;  /* 0x0000001419140210 */ /* 0x041fe40007f7e0ff */
[----:B-1----:R-:W-:Y:S02]  /*0860*/  @P0 IADD3 R14, P4, R25, R14, RZ ;  /* 0x0000000e190e0210 */ /* 0x002fe40007f9e0ff */
[C---:B------:R-:W-:Y:S02]  /*0870*/  @P0 IADD3.X R21, R24.reuse, R21, RZ, P3, !PT ;  /* 0x0000001518150210 */ /* 0x040fe40001ffe4ff */
[----:B------:R-:W-:-:S03]  /*0880*/  @P0 IADD3.X R15, R24, R15, RZ, P4, !PT ;  /* 0x0000000f180f0210 */ /* 0x000fc600027fe4ff */
[----:B------:R2:W5:Y:S04]  /*0890*/  @P0 LDG.E R33, desc[UR12][R20.64] ;  /* 0x0000000c14210981 */ /* 0x000568000c1e1900 */
[----:B------:R2:W5:Y:S01]  /*08a0*/  @P0 LDG.E R30, desc[UR12][R14.64] ;  /* 0x0000000c0e1e0981 */ /* 0x000562000c1e1900 */
[----:B------:R-:W-:Y:S01]  /*08b0*/  UMOV UR11, 0x3f800000 ;  /* 0x3f800000000b7882 */ /* 0x000fe20000000000 */
[----:B------:R-:W-:Y:S01]  /*08c0*/  BSSY B0, `(.L_x_898) ;  /* 0x0000021000007945 */ /* 0x000fe20003800000 */
[----:B------:R-:W-:Y:S02]  /*08d0*/  CS2R R28, SRZ ;  /* 0x00000000001c7805 */ /* 0x000fe4000001ff00 */
        /* <DEDUP_REMOVED lines=13> */
[----:B--2---:R-:W-:Y:S05]  /*09b0*/  @P0 BRA `(.L_x_899) ;  /* 0x0000000000440947 */ /* 0x004fea0003800000 */
        /* <DEDUP_REMOVED lines=17> */
.L_x_899:
[----:B------:R-:W-:Y:S05]  /*0ad0*/  BSYNC B0 ;  /* 0x0000000000007941 */ /* 0x000fea0003800000 */
.L_x_898:
[----:B------:R-:W-:Y:S01]  /*0ae0*/  ISETP.NE.AND P2, PT, RZ, UR15, PT ;  /* 0x0000000fff007c0c */ /* 0x000fe2000bf45270 */
[--C-:B-----5:R-:W-:Y:S02]  /*0af0*/  HADD2.F32 R12, -RZ, R32.reuse.H0_H0 ;  /* 0x20000020ff0c7230 */ /* 0x120fe40000004100 */
[----:B------:R-:W-:Y:S02]  /*0b00*/  HADD2.F32 R13, -RZ, R32.H1_H1 ;  /* 0x30000020ff0d7230 */ /* 0x000fe40000004100 */
[----:B------:R-:W-:Y:S02]  /*0b10*/  HADD2.F32 R19, -RZ, R33.H0_H0 ;  /* 0x20000021ff137230 */ /* 0x000fe40000004100 */
[----:B------:R-:W-:Y:S01]  /*0b20*/  FADD.FTZ R12, R12, -UR18 ;  /* 0x800000120c0c7e21 */ /* 0x000fe20008010000 */
[--C-:B------:R-:W-:Y:S02]  /*0b30*/  HADD2.F32 R18, -RZ, R31.reuse.H0_H0 ;  /* 0x2000001fff127230 */ /* 0x100fe40000004100 */
[----:B------:R-:W-:Y:S01]  /*0b40*/  FADD.FTZ R14, R13, -UR18 ;  /* 0x800000120d0e7e21 */ /* 0x000fe20008010000 */
[----:B------:R-:W-:-:S02]  /*0b50*/  HADD2.F32 R17, -RZ, R31.H1_H1 ;  /* 0x3000001fff117230 */ /* 0x000fc40000004100 */
[----:B------:R-:W-:Y:S01]  /*0b60*/  FADD.FTZ R41, R19, -UR18 ;  /* 0x8000001213297e21 */ /* 0x000fe20008010000 */
[----:B------:R-:W-:Y:S02]  /*0b70*/  HADD2.F32 R40, -RZ, R33.H1_H1 ;  /* 0x30000021ff287230 */ /* 0x000fe40000004100 */
[----:B------:R-:W-:Y:S01]  /*0b80*/  FMUL.FTZ R13, R12, UR11 ;  /* 0x0000000b0c0d7c20 */ /* 0x000fe20008410000 */
        /* <DEDUP_REMOVED lines=22> */
.L_x_900:
        /* <DEDUP_REMOVED lines=16> */
[----:B------:R-:W-:-:S04]  /*0df0*/  FFMA.FTZ R12, R20, R26, R27 ;  /* 0x0000001a140c7223 */ /* 0x000fc8000001001b */
[----:B------:R-:W-:-:S06]  /*0e00*/  FMUL.FTZ R40, R12, -1.4426950216293334961 ;  /* 0xbfb8aa3b0c287820 */ /* 0x000fcc0000410000 */
[----:B------:R-:W0:Y:S02]  /*0e10*/  MUFU.EX2 R40, R40 ;  /* 0x0000002800287308 */ /* 0x000e240000000800 */
[----:B0-----:R-:W-:-:S06]  /*0e20*/  FADD.FTZ R41, R40, 1 ;  /* 0x3f80000028297421 */ /* 0x001fcc0000010000 */
[----:B------:R-:W0:Y:S02]  /*0e30*/  MUFU.RCP R16, R41 ;  /* 0x0000002900107308 */ /* 0x000e240000001000 */
[----:B0-----:R-:W-:Y:S01]  /*0e40*/  FADD.FTZ R49, -R16, 1 ;  /* 0x3f80000010317421 */ /* 0x001fe20000010100 */
[----:B------:R-:W-:Y:S01]  /*0e50*/  FMUL.FTZ R15, R15, R16 ;  /* 0x000000100f0f7220 */ /* 0x000fe20000410000 */
[----:B------:R-:W-:Y:S02]  /*0e60*/  FMUL.FTZ R16, R46, R47 ;  /* 0x0000002f2e107220 */ /* 0x000fe40000410000 */
[----:B------:R-:W-:-:S04]  /*0e70*/  FFMA.FTZ R12, R12, R49, 1 ;  /* 0x3f8000000c0c7423 */ /* 0x000fc80000010031 */
[----:B------:R-:W-:-:S07]  /*0e80*/  FMUL.FTZ R15, R15, R12 ;  /* 0x0000000c0f0f7220 */ /* 0x000fce0000410000 */
.L_x_901:
        /* <DEDUP_REMOVED lines=11> */
[----:B------:R-:W-:Y:S01]  /*0f40*/  FFMA.FTZ R13, R14, R17, RZ ;  /* 0x000000110e0d7223 */ /* 0x000fe200000100ff */
[----:B------:R-:W-:Y:S01]  /*0f50*/  FFMA.FTZ R24, R20, R12, R21 ;  /* 0x0000000c14187223 */ /* 0x000fe20000010015 */
[----:B------:R-:W-:Y:S01]  /*0f60*/  FADD.FTZ R25, R12, R23 ;  /* 0x000000170c197221 */ /* 0x000fe20000010000 */
[C---:B------:R-:W-:Y:S01]  /*0f70*/  ISETP.NE.AND P3, PT, R39.reuse, RZ, PT ;  /* 0x000000ff2700720c */ /* 0x040fe20003f65270 */
[----:B------:R-:W-:Y:S01]  /*0f80*/  FFMA.FTZ R13, R20, R15, R13 ;  /* 0x0000000f140d7223 */ /* 0x000fe2000001000d */
[----:B------:R-:W-:Y:S01]  /*0f90*/  BSSY B0, `(.L_x_902) ;  /* 0x000004d000007945 */ /* 0x000fe20003800000 */
[----:B------:R-:W1:Y:S01]  /*0fa0*/  SHFL.DOWN PT, R21, R24, 0x1, 0x1f ;  /* 0x08201f0018157f89 */ /* 0x000e6200000e0000 */
[----:B------:R-:W-:-:S03]  /*0fb0*/  ISETP.GT.U32.AND P4, PT, R39, 0xf, PT ;  /* 0x0000000f2700780c */ /* 0x000fc60003f84070 */
        /* <DEDUP_REMOVED lines=25> */
[----:B------:R-:W-:Y:S01]  /*1150*/  ISETP.NE.AND P0, PT, R6, RZ, PT ;  /* 0x000000ff0600720c */ /* 0x000fe20003f05270 */
[----:B------:R-:W-:Y:S01]  /*1160*/  FFMA.FTZ R12, R19, R16, R22 ;  /* 0x00000010130c7223 */ /* 0x000fe20000010016 */
[----:B------:R-:W-:Y:S01]  /*1170*/  FADD.FTZ R19, RZ, R18 ;  /* 0x00000012ff137221 */ /* 0x000fe20000010000 */
[----:B------:R-:W-:-:S03]  /*1180*/  FADD.FTZ R18, RZ, R17 ;  /* 0x00000011ff127221 */ /* 0x000fc60000010000 */
[----:B------:R-:W-:Y:S01]  /*1190*/  FADD.FTZ R14, R19, R16 ;  /* 0x00000010130e7221 */ /* 0x000fe20000010000 */
[----:B------:R-:W-:-:S05]  /*11a0*/  FADD.FTZ R15, R18, R15 ;  /* 0x0000000f120f7221 */ /* 0x000fca0000010000 */
[----:B------:R0:W-:Y:S04]  /*11b0*/  STS.128 [R40], R12 ;  /* 0x0000000c28007388 */ /* 0x0001e80000000c00 */
        /* <DEDUP_REMOVED lines=42> */
.L_x_903:
[----:B------:R-:W-:Y:S05]  /*1460*/  BSYNC B0 ;  /* 0x0000000000007941 */ /* 0x000fea0003800000 */
.L_x_902:
        /* <DEDUP_REMOVED lines=158> */
.L_x_905:
[----:B------:R-:W-:Y:S05]  /*1e50*/  BSYNC B0 ;  /* 0x0000000000007941 */ /* 0x000fea0003800000 */
.L_x_904:
        /* <DEDUP_REMOVED lines=19> */
.L_x_907:
[----:B------:R-:W-:Y:S05]  /*1f90*/  BSYNC B0 ;  /* 0x0000000000007941 */ /* 0x000fea0003800000 */
.L_x_906:
        /* <DEDUP_REMOVED lines=30> */
.L_x_910:
[----:B------:R-:W2:Y:S04]  /*2180*/  LDG.E.STRONG.GPU R10, desc[UR12][R12.64] ;  /* 0x0000000c0c0a7981 */ /* 0x000ea8000c1ef900 */
[----:B--2---:R-:W-:Y:S01]  /*2190*/  CCTL.IVALL ;  /* 0x00000000ff00798f */ /* 0x004fe20002000000 */
[----:B------:R-:W-:Y:S05]  /*21a0*/  YIELD ;  /* 0x0000000000007946 */ /* 0x000fea0003800000 */
[----:B------:R-:W-:-:S13]  /*21b0*/  ISETP.NE.AND P0, PT, R10, R19, PT ;  /* 0x000000130a00720c */ /* 0x000fda0003f05270 */
[----:B------:R-:W-:Y:S05]  /*21c0*/  @P0 BRA `(.L_x_910) ;  /* 0xfffffffc00ec0947 */ /* 0x000fea000383ffff */
.L_x_909:
[----:B------:R-:W-:Y:S01]  /*21d0*/  ISETP.NE.AND P0, PT, R4, RZ, PT ;  /* 0x000000ff0400720c */ /* 0x000fe20003f05270 */
[----:B------:R-:W-:Y:S05]  /*21e0*/  WARPSYNC.ALL ;  /* 0x0000000000007948 */ /* 0x000fea0003800000 */
[----:B------:R-:W-:Y:S07]  /*21f0*/  BAR.SYNC.DEFER_BLOCKING 0x0 ;  /* 0x0000000000007b1d */ /* 0x000fee0000010000 */
[----:B------:R-:W-:Y:S05]  /*2200*/  @!P0 BRA `(.L_x_908) ;  /* 0x0000000c00e48947 */ /* 0x000fea0003800000 */
[----:B------:R-:W-:Y:S02]  /*2210*/  IADD3 R10, R4, -0x1, RZ ;  /* 0xffffffff040a7810 */ /* 0x000fe40007ffe0ff */
        /* <DEDUP_REMOVED lines=11> */
.L_x_914:
        /* <DEDUP_REMOVED lines=115> */
.L_x_913:
        /* <DEDUP_REMOVED lines=40> */
[----:B------:R-:W-:Y:S02]  /*2c80*/  @!P6 IMAD R17, R3, R14, R0 ;  /* 0x0000000e0311e224 */ /* 0x000fe400078e0200 */
        /* <DEDUP_REMOVED lines=20> */
.L_x_915:
[----:B------:R-:W-:-:S13]  /*2dd0*/  ISETP.NE.OR P0, PT, R10, RZ, P0 ;  /* 0x000000ff0a00720c */ /* 0x000fda0000705670 */
[----:B------:R-:W-:Y:S05]  /*2de0*/  @!P0 BRA `(.L_x_911) ;  /* 0x00000000007c8947 */ /* 0x000fea0003800000 */
.L_x_912:
        /* <DEDUP_REMOVED lines=31> */
.L_x_911:
        /* <DEDUP_REMOVED lines=11> */
.L_x_917:
[----:B------:R-:W-:Y:S05]  /*3090*/  BSYNC B0 ;  /* 0x0000000000007941 */ /* 0x000fea0003800000 */
.L_x_916:
        /* <DEDUP_REMOVED lines=16> */
.L_x_908:
[----:B------:R-:W3:Y:S01]  /*31a0*/  S2UR UR7, SR_CgaCtaId ;  /* 0x00000000000779c3 */ /* 0x000ee20000008800 */
[----:B------:R-:W-:Y:S01]  /*31b0*/  UMOV UR4, 0x400 ;  /* 0x0000040000047882 */ /* 0x000fe20000000000 */
[--C-:B012---:R-:W-:Y:S01]  /*31c0*/  HADD2.F32 R13, -RZ, R32.reuse.H0_H0 ;  /* 0x20000020ff0d7230 */ /* 0x107fe20000004100 */
[----:B------:R-:W-:Y:S01]  /*31d0*/  SHF.R.U32.HI R19, RZ, 0x4, R39 ;  /* 0x00000004ff137819 */ /* 0x000fe20000011627 */
[----:B------:R-:W-:Y:S02]  /*31e0*/  HADD2.F32 R32, -RZ, R32.H1_H1 ;  /* 0x30000020ff207230 */ /* 0x000fe40000004100 */
[----:B------:R-:W-:Y:S02]  /*31f0*/  HADD2.F32 R12, -RZ, R31.H0_H0 ;  /* 0x2000001fff0c7230 */ /* 0x000fe40000004100 */
[----:B------:R-:W-:Y:S01]  /*3200*/  FADD.FTZ R13, R13, -UR18 ;  /* 0x800000120d0d7e21 */ /* 0x000fe20008010000 */
[----:B------:R-:W0:Y:S01]  /*3210*/  LDC R10, c[0x0][0x2ac] ;  /* 0x0000ab00ff0a7b82 */ /* 0x000e220000000800 */
[----:B------:R-:W-:Y:S01]  /*3220*/  FADD.FTZ R32, R32, -UR18 ;  /* 0x8000001220207e21 */ /* 0x000fe20008010000 */
[----:B------:R-:W-:-:S02]  /*3230*/  HADD2.F32 R18, -RZ, R33.H0_H0 ;  /* 0x20000021ff127230 */ /* 0x000fc40000004100 */
[----:B------:R-:W-:Y:S02]  /*3240*/  HADD2.F32 R31, -RZ, R31.H1_H1 ;  /* 0x3000001fff1f7230 */ /* 0x000fe40000004100 */
[----:B------:R-:W-:Y:S01]  /*3250*/  FMUL.FTZ R40, R32, UR11 ;  /* 0x0000000b20287c20 */ /* 0x000fe20008410000 */
[----:B------:R-:W-:Y:S01]  /*3260*/  HADD2.F32 R33, -RZ, R33.H1_H1 ;  /* 0x30000021ff217230 */ /* 0x000fe20000004100 */
[----:B---3--:R-:W-:-:S09]  /*3270*/  ULEA UR4, UR7, UR4, 0x18 ;  /* 0x0000000407047291 */ /* 0x008fd2000f8ec03f */
[----:B------:R1:W-:Y:S01]  /*3280*/  @!P3 STS.64 [UR4+0x98], R24 ;  /* 0x00009818ff00b988 */ /* 0x0003e20008000a04 */
[----:B------:R-:W-:Y:S01]  /*3290*/  BAR.SYNC.DEFER_BLOCKING 0x0 ;  /* 0x0000000000007b1d */ /* 0x000fe20000010000 */
[----:B-1----:R-:W-:-:S05]  /*32a0*/  FMUL.FTZ R25, R13, UR11 ;  /* 0x0000000b0d197c20 */ /* 0x002fca0008410000 */
[----:B------:R-:W1:Y:S01]  /*32b0*/  LDS.64 R16, [UR4+0x98] ;  /* 0x00009804ff107984 */ /* 0x000e620008000a00 */
[----:B------:R-:W-:Y:S02]  /*32c0*/  ULDC UR4, c[0x0][0x2bc] ;  /* 0x0000af0000047ab9 */ /* 0x000fe40000000800 */
[----:B-1----:R-:W-:Y:S01]  /*32d0*/  FMUL.FTZ R16, R16, UR4 ;  /* 0x0000000410107c20 */ /* 0x002fe20008410000 */
[----:B------:R-:W-:Y:S01]  /*32e0*/  FMUL.FTZ R17, R17, UR4 ;  /* 0x0000000411117c20 */ /* 0x000fe20008410000 */
[----:B0-----:R-:W-:Y:S06]  /*32f0*/  @!P2 BRA `(.L_x_918) ;  /* 0x000000000048a947 */ /* 0x001fec0003800000 */
        /* <DEDUP_REMOVED lines=18> */
.L_x_918:
        /* <DEDUP_REMOVED lines=20> */
.L_x_920:
[----:B------:R-:W-:Y:S05]  /*3560*/  BSYNC B0 ;  /* 0x0000000000007941 */ /* 0x000fea0003800000 */
.L_x_919:
[----:B------:R-:W-:Y:S02]  /*3570*/  IMAD R19, R10, UR14, R19 ;  /* 0x0000000e0a137c24 */ /* 0x000fe4000f8e0213 */
[----:B------:R-:W-:Y:S01]  /*3580*/  FADD.FTZ R18, R18, -UR18 ;  /* 0x8000001212127e21 */ /* 0x000fe20008010000 */
[----:B------:R-:W-:Y:S01]  /*3590*/  FADD.FTZ R33, R33, -UR18 ;  /* 0x8000001221217e21 */ /* 0x000fe20008010000 */
[--C-:B------:R-:W-:Y:S02]  /*35a0*/  HADD2.F32 R10, -RZ, R30.reuse.H0_H0 ;  /* 0x2000001eff0a7230 */ /* 0x100fe40000004100 */
[----:B0-----:R-:W-:Y:S02]  /*35b0*/  HADD2.F32 R13, -RZ, R30.H1_H1 ;  /* 0x3000001eff0d7230 */ /* 0x001fe40000004100 */
        /* <DEDUP_REMOVED lines=22> */
.L_x_921:
        /* <DEDUP_REMOVED lines=21> */
[----:B------:R-:W-:Y:S02]  /*3870*/  F2FP.F16.F32.PACK_AB R15, R16, R15 ;  /* 0x0000000f100f723e */ /* 0x000fe400000000ff */
[----:B------:R-:W-:-:S05]  /*3880*/  LEA.HI.X R13, R42, UR17, R17, 0x1, P0 ;  /* 0x000000112a0d7c11 */ /* 0x000fca00080f0c11 */
[----:B------:R0:W-:Y:S02]  /*3890*/  STG.E desc[UR12][R12.64], R15 ;  /* 0x0000000f0c007986 */ /* 0x0001e4000c10190c */
.L_x_923:
[----:B------:R-:W-:Y:S05]  /*38a0*/  BSYNC B0 ;  /* 0x0000000000007941 */ /* 0x000fea0003800000 */
.L_x_922:
[----:B------:R-:W-:Y:S02]  /*38b0*/  IADD3 R34, R3, R34, RZ ;  /* 0x0000002203227210 */ /* 0x000fe40007ffe0ff */
[----:B------:R-:W-:Y:S02]  /*38c0*/  IADD3 R35, R35, 0x1, RZ ;  /* 0x0000000123237810 */ /* 0x000fe40007ffe0ff */
[----:B------:R-:W-:-:S13]  /*38d0*/  ISETP.GE.AND P0, PT, R34, UR6, PT ;  /* 0x0000000622007c0c */ /* 0x000fda000bf06270 */
[----:B------:R-:W-:Y:S05]  /*38e0*/  @!P0 BRA `(.L_x_924) ;  /* 0xffffffc800948947 */ /* 0x000fea000383ffff */
.L_x_897:
        /* <DEDUP_REMOVED lines=23> */
.L_x_926:
[----:B------:R-:W-:Y:S05]  /*3a60*/  BSYNC B0 ;  /* 0x0000000000007941 */ /* 0x000fea0003800000 */
.L_x_925:
[----:B------:R-:W-:Y:S05]  /*3a70*/  @P0 EXIT ;  /* 0x000000000000094d */ /* 0x000fea0003800000 */
[----:B------:R-:W-:Y:S05]  /*3a80*/  @P2 BRA `(.L_x_927) ;  /* 0x0000000000202947 */ /* 0x000fea0003800000 */
[----:B------:R-:W-:-:S05]  /*3a90*/  IMAD R0, R6, R7, RZ ;  /* 0x0000000706007224 */ /* 0x000fca00078e02ff */
[----:B------:R-:W-:-:S13]  /*3aa0*/  ISETP.NE.AND P0, PT, R0, -0x1, PT ;  /* 0xffffffff0000780c */ /* 0x000fda0003f05270 */
[----:B------:R-:W-:Y:S05]  /*3ab0*/  @!P0 BRA `(.L_x_927) ;  /* 0x0000000000148947 */ /* 0x000fea0003800000 */
.L_x_928:
[----:B-1----:R-:W2:Y:S04]  /*3ac0*/  LDG.E.STRONG.GPU R5, desc[UR12][R2.64] ;  /* 0x0000000c02057981 */ /* 0x002ea8000c1ef900 */
[----:B--2---:R-:W-:Y:S01]  /*3ad0*/  CCTL.IVALL ;  /* 0x00000000ff00798f */ /* 0x004fe20002000000 */
[----:B------:R-:W-:Y:S05]  /*3ae0*/  YIELD ;  /* 0x0000000000007946 */ /* 0x000fea0003800000 */
[----:B------:R-:W-:-:S13]  /*3af0*/  ISETP.NE.AND P0, PT, R5, R0, PT ;  /* 0x000000000500720c */ /* 0x000fda0003f05270 */
[----:B------:R-:W-:Y:S05]  /*3b00*/  @P0 BRA `(.L_x_928) ;  /* 0xfffffffc00ec0947 */ /* 0x000fea000383ffff */
.L_x_927:
[----:B------:R-:W-:Y:S05]  /*3b10*/  WARPSYNC.ALL ;  /* 0x0000000000007948 */ /* 0x000fea0003800000 */
[----:B-1----:R-:W1:Y:S08]  /*3b20*/  LDC.64 R2, c[0x0][0x288] ;  /* 0x0000a200ff027b82 */ /* 0x002e700000000a00 */
[----:B------:R-:W-:Y:S01]  /*3b30*/  BAR.SYNC.DEFER_BLOCKING 0x0 ;  /* 0x0000000000007b1d */ /* 0x000fe20000010000 */
[----:B-1----:R-:W-:-:S04]  /*3b40*/  LEA.HI R0, P0, R3, R2, RZ, 0x1 ;  /* 0x0000000203007211 */ /* 0x002fc800078108ff */
[----:B------:R-:W-:-:S04]  /*3b50*/  IADD3.X R5, RZ, R3, RZ, P0, !PT ;  /* 0x00000003ff057210 */ /* 0x000fc800007fe4ff */
        /* <DEDUP_REMOVED lines=19> */
.L_x_929:
[----:B0-----:R-:W-:-:S04]  /*3c90*/  LEA R12, P0, R39, UR4, 0x2 ;  /* 0x00000004270c7c11 */ /* 0x001fc8000f8010ff */
[----:B------:R-:W-:Y:S02]  /*3ca0*/  LEA.HI.X R13, R39, UR5, R0, 0x2, P0 ;  /* 0x00000005270d7c11 */ /* 0x000fe400080f1400 */
[-C--:B------:R-:W-:Y:S02]  /*3cb0*/  LEA R14, P0, R20, R12.reuse, 0x2 ;  /* 0x0000000c140e7211 */ /* 0x080fe400078010ff */
[-C--:B------:R-:W-:Y:S01]  /*3cc0*/  LEA R18, P2, R27, R12.reuse, 0x2 ;  /* 0x0000000c1b127211 */ /* 0x080fe200078410ff */
[----:B------:R-:W3:Y:S01]  /*3cd0*/  LDG.E R0, desc[UR12][R12.64] ;  /* 0x0000000c0c007981 */ /* 0x000ee2000c1e1900 */
[----:B------:R-:W-:Y:S02]  /*3ce0*/  LEA R16, P1, R2, R12, 0x2 ;  /* 0x0000000c02107211 */ /* 0x000fe400078210ff */
[C---:B------:R-:W-:Y:S02]  /*3cf0*/  IADD3.X R15, R13.reuse, R31, RZ, P0, !PT ;  /* 0x0000001f0d0f7210 */ /* 0x040fe400007fe4ff */
[----:B------:R-:W-:-:S02]  /*3d00*/  IADD3.X R19, R13, R29, RZ, P2, !PT ;  /* 0x0000001d0d137210 */ /* 0x000fc400017fe4ff */
[----:B------:R-:W-:Y:S02]  /*3d10*/  IADD3.X R17, R23, R13, RZ, P1, !PT ;  /* 0x0000000d17117210 */ /* 0x000fe40000ffe4ff */
        /* <DEDUP_REMOVED lines=8> */
[----:B---3--:R-:W-:Y:S02]  /*3da0*/  F2FP.BF16.F32.PACK_AB R3, R15, R0 ;  /* 0x000000000f03723e */ /* 0x008fe400000010ff */
[----:B------:R-:W-:Y:S02]  /*3db0*/  SHF.R.S32.HI R0, RZ, 0x1f, R39 ;  /* 0x0000001fff007819 */ /* 0x000fe40000011427 */
[----:B----4-:R-:W-:Y:S01]  /*3dc0*/  F2FP.BF16.F32.PACK_AB R21, R19, R16 ;  /* 0x000000101315723e */ /* 0x010fe200000010ff */
[----:B------:R3:W-:Y:S04]  /*3dd0*/  STG.E desc[UR12][R8.64], R3 ;  /* 0x0000000308007986 */ /* 0x0007e8000c10190c */
[----:B------:R3:W-:Y:S01]  /*3de0*/  STG.E desc[UR12][R10.64], R21 ;  /* 0x000000150a007986 */ /* 0x0007e2000c10190c */
[----:B------:R-:W-:-:S13]  /*3df0*/  ISETP.GT.AND.EX P0, PT, R25, R0, PT, P0 ;  /* 0x000000001900720c */ /* 0x000fda0003f04300 */
[----:B---3--:R-:W-:Y:S05]  /*3e00*/  @P0 BRA `(.L_x_929) ;  /* 0xfffffffc00a00947 */ /* 0x008fea000383ffff */
[----:B------:R-:W-:Y:S05]  /*3e10*/  EXIT ;  /* 0x000000000000794d */ /* 0x000fea0003800000 */
.L_x_930:
        /* <DEDUP_REMOVED lines=14> */
.L_x_3312:


//--------------------- .text._Z35group_norm_nhwc_bwd_one_pass_kernelI11Fp16IOBf16WLi128ELi32ELi512EEv26Group_norm_nhwc_bwd_params --------------------------
	.section	.text._Z35group_norm_nhwc_bwd_one_pass_kernelI11Fp16IOBf16WLi128ELi32ELi512EEv26Group_norm_nhwc_bwd_params,"ax",@progbits
	.align	128
        .global         _Z35group_norm_nhwc_bwd_one_pass_kernelI11Fp16IOBf16WLi128ELi32ELi512EEv26Group_norm_nhwc_bwd_params
        .type           _Z35group_norm_nhwc_bwd_one_pass_kernelI11Fp16IOBf16WLi128ELi32ELi512EEv26Group_norm_nhwc_bwd_params,@function
        .size           _Z35group_norm_nhwc_bwd_one_pass_kernelI11Fp16IOBf16WLi128ELi32ELi512EEv26Group_norm_nhwc_bwd_params,(.L_x_3313 - _Z35group_norm_nhwc_bwd_one_pass_kernelI11Fp16IOBf16WLi128ELi32ELi512EEv26Group_norm_nhwc_bwd_params)
        .other          _Z35group_norm_nhwc_bwd_one_pass_kernelI11Fp16IOBf16WLi128ELi32ELi512EEv26Group_norm_nhwc_bwd_params,@"STO_CUDA_ENTRY STV_DEFAULT"
_Z35group_norm_nhwc_bwd_one_pass_kernelI11Fp16IOBf16WLi128ELi32ELi512EEv26Group_norm_nhwc_bwd_params:
.text._Z35group_norm_nhwc_bwd_one_pass_kernelI11Fp16IOBf16WLi128ELi32ELi512EEv26Group_norm_nhwc_bwd_params:
        /* <DEDUP_REMOVED lines=53> */
.L_x_966:
[----:B0-----:R-:W0:Y:S01]  /*0350*/  LDC R16, c[0x0][0x2a0] ;  /* 0x0000a800ff107b82 */ /* 0x001e220000000800 */
[----:B------:R-:W-:Y:S01]  /*0360*/  ISETP.LE.AND P0, PT, RZ, UR15, PT ;  /* 0x0000000fff007c0c */ /* 0x000fe2000bf03270 */
[----:B------:R-:W-:Y:S01]  /*0370*/  ULDC.64 UR10, c[0x0][0x248] ;  /* 0x00009200000a7ab9 */ /* 0x000fe20000000a00 */
[----:B------:R-:W-:Y:S01]  /*0380*/  ULDC.64 UR20, c[0x0][0x290] ;  /* 0x0000a40000147ab9 */ /* 0x000fe20000000a00 */
[----:B------:R-:W-:Y:S01]  /*0390*/  UIMAD.WIDE UR10, UR15, 0x8, UR10 ;  /* 0x000000080f0a78a5 */ /* 0x000fe2000f8e020a */
[----:B------:R-:W-:-:S03]  /*03a0*/  ULDC.64 UR18, c[0x0][0x298] ;  /* 0x0000a60000127ab9 */ /* 0x000fc60000000a00 */
[----:B-1----:R-:W1:Y:S02]  /*03b0*/  @P2 LDC.64 R22, c[0x0][0x288] ;  /* 0x0000a200ff162b82 */ /* 0x002e640000000a00 */
[----:B------:R-:W-:Y:S02]  /*03c0*/  MOV R18, UR10 ;  /* 0x0000000a00127c02 */ /* 0x000fe40008000f00 */
[----:B------:R-:W-:-:S04]  /*03d0*/  MOV R19, UR11 ;  /* 0x0000000b00137c02 */ /* 0x000fc80008000f00 */
[----:B------:R-:W2:Y:S02]  /*03e0*/  @P1 LDC.64 R20, c[0x0][0x230] ;  /* 0x00008c00ff141b82 */ /* 0x000ea40000000a00 */
[----:B------:R-:W3:Y:S01]  /*03f0*/  LDG.E.64 R18, desc[UR12][R18.64] ;  /* 0x0000000c12127981 */ /* 0x000ee2000c1e1b00 */
[----:B0-----:R-:W-:-:S05]  /*0400*/  IABS R15, R16 ;  /* 0x00000010000f7213 */ /* 0x001fca0000000000 */
        /* <DEDUP_REMOVED lines=18> */
[----:B-1----:R-:W-:-:S12]  /*0530*/  IMAD R24, R17, UR14, R14 ;  /* 0x0000000e11187c24 */ /* 0x002fd8000f8e020e */
[-C--:B------:R-:W-:Y:S02]  /*0540*/  @!P5 IADD3 R10, R10, -R15.reuse, RZ ;  /* 0x8000000f0a0ad210 */ /* 0x080fe40007ffe0ff */
[----:B------:R-:W-:Y:S02]  /*0550*/  @!P5 IADD3 R13, R13, 0x1, RZ ;  /* 0x000000010d0dd810 */ /* 0x000fe40007ffe0ff */
[CC--:B------:R-:W-:Y:S02]  /*0560*/  ISETP.GE.U32.AND P4, PT, R10.reuse, R15.reuse, PT ;  /* 0x0000000f0a00720c */ /* 0x0c0fe40003f86070 */
[----:B------:R-:W-:Y:S02]  /*0570*/  ISETP.GT.U32.AND P5, PT, R15, R10, PT ;  /* 0x0000000a0f00720c */ /* 0x000fe40003fa4070 */
[----:B------:R-:W-:-:S04]  /*0580*/  IADD3 R15, R10, -R15, RZ ;  /* 0x8000000f0a0f7210 */ /* 0x000fc80007ffe0ff */
[----:B------:R-:W-:Y:S02]  /*0590*/  SEL R10, R15, R10, !P5 ;  /* 0x0000000a0f0a7207 */ /* 0x000fe40006800000 */
[----:B------:R-:W1:Y:S02]  /*05a0*/  @P1 LDC.64 R14, c[0x0][0x288] ;  /* 0x0000a200ff0e1b82 */ /* 0x000e640000000a00 */
        /* <DEDUP_REMOVED lines=8> */
[----:B------:R-:W-:Y:S02]  /*0630*/  IADD3 R13, R24, 0x40, RZ ;  /* 0x00000040180d7810 */ /* 0x000fe40007ffe0ff */
[----:B------:R-:W-:-:S02]  /*0640*/  SHF.L.U32 R12, R39, 0x1, RZ ;  /* 0x00000001270c7819 */ /* 0x000fc400000006ff */
[----:B------:R-:W-:Y:S02]  /*0650*/  ISETP.GE.U32.AND P0, PT, R13, UR20, PT ;  /* 0x000000140d007c0c */ /* 0x000fe4000bf06070 */
[----:B------:R-:W-:Y:S02]  /*0660*/  SHF.R.S32.HI R16, RZ, 0x1f, R13 ;  /* 0x0000001fff107819 */ /* 0x000fe4000001140d */
[----:B------:R-:W-:Y:S02]  /*0670*/  LOP3.LUT R13, R12, 0x1e, RZ, 0xc0, !PT ;  /* 0x0000001e0c0d7812 */ /* 0x000fe400078ec0ff */
[----:B------:R-:W-:Y:S02]  /*0680*/  ISETP.GE.AND.EX P0, PT, R16, UR21, PT, P0 ;  /* 0x0000001510007c0c */ /* 0x000fe4000bf06300 */
[----:B------:R-:W-:Y:S02]  /*0690*/  SHF.R.S32.HI R16, RZ, 0x1f, R43 ;  /* 0x0000001fff107819 */ /* 0x000fe4000001142b */
[----:B------:R-:W-:-:S03]  /*06a0*/  LEA R12, R10, R13, 0x5 ;  /* 0x0000000d0a0c7211 */ /* 0x000fc600078e28ff */
[----:B------:R-:W-:Y:S01]  /*06b0*/  IMAD R16, R16, UR18, RZ ;  /* 0x0000001210107c24 */ /* 0x000fe2000f8e02ff */
[----:B------:R-:W-:-:S03]  /*06c0*/  SHF.R.S32.HI R13, RZ, 0x1f, R12 ;  /* 0x0000001fff0d7819 */ /* 0x000fc6000001140c */
[C---:B------:R-:W-:Y:S02]  /*06d0*/  IMAD R45, R43.reuse, UR19, R16 ;  /* 0x000000132b2d7c24 */ /* 0x040fe4000f8e0210 */
[----:B------:R-:W-:Y:S01]  /*06e0*/  IMAD.WIDE.U32 R42, R43, UR18, R12 ;  /* 0x000000122b2a7c25 */ /* 0x000fe2000f8e000c */
[----:B------:R-:W-:Y:S01]  /*06f0*/  ISETP.LT.U32.AND P0, PT, R39, 0x200, !P0 ;  /* 0x000002002700780c */ /* 0x000fe20004701070 */
[----:B------:R-:W4:Y:S01]  /*0700*/  @P1 LDC.64 R16, c[0x0][0x228] ;  /* 0x00008a00ff101b82 */ /* 0x000f220000000a00 */
[----:B------:R-:W-:Y:S01]  /*0710*/  IADD3 R24, R24, 0x60, RZ ;  /* 0x0000006018187810 */ /* 0x000fe20007ffe0ff */
[----:B-1----:R-:W-:Y:S01]  /*0720*/  @P1 IMAD R25, R5, R14, RZ ;  /* 0x0000000e05191224 */ /* 0x002fe200078e02ff */
[----:B------:R-:W-:Y:S02]  /*0730*/  IADD3 R45, R43, R45, RZ ;  /* 0x0000002d2b2d7210 */ /* 0x000fe40007ffe0ff */
[----:B------:R-:W-:Y:S01]  /*0740*/  @P1 MOV R44, R42 ;  /* 0x0000002a002c1202 */ /* 0x000fe20000000f00 */
[----:B------:R-:W-:Y:S01]  /*0750*/  @P1 IMAD R27, R0, R15, R25 ;  /* 0x0000000f001b1224 */ /* 0x000fe200078e0219 */
[----:B------:R-:W-:-:S03]  /*0760*/  ISETP.GE.U32.AND P3, PT, R24, UR20, PT ;  /* 0x0000001418007c0c */ /* 0x000fc6000bf66070 */
[----:B------:R-:W-:Y:S01]  /*0770*/  @P1 IMAD.WIDE.U32 R28, R0, R14, R44 ;  /* 0x0000000e001c1225 */ /* 0x000fe200078e002c */
[----:B------:R-:W-:Y:S01]  /*0780*/  SHF.R.S32.HI R24, RZ, 0x1f, R24 ;  /* 0x0000001fff187819 */ /* 0x000fe20000011418 */
[----:B------:R-:W1:Y:S03]  /*0790*/  @P0 LDC.64 R14, c[0x0][0x288] ;  /* 0x0000a200ff0e0b82 */ /* 0x000e660000000a00 */
[----:B------:R-:W-:Y:S02]  /*07a0*/  @P1 IADD3 R27, R29, R27, RZ ;  /* 0x0000001b1d1b1210 */ /* 0x000fe40007ffe0ff */
[----:B------:R-:W-:Y:S01]  /*07b0*/  ISETP.GE.AND.EX P3, PT, R24, UR21, PT, P3 ;  /* 0x0000001518007c0c */ /* 0x000fe2000bf66330 */
[----:B------:R-:W-:Y:S01]  /*07c0*/  @P2 IMAD R34, R7, R22, RZ ;  /* 0x0000001607222224 */ /* 0x000fe200078e02ff */
[----:B------:R-:W-:Y:S02]  /*07d0*/  @P1 SHF.L.U32 R35, R28, 0x1, RZ ;  /* 0x000000011c231819 */ /* 0x000fe400000006ff */
[----:B------:R-:W-:-:S02]  /*07e0*/  CS2R R36, SRZ ;  /* 0x0000000000247805 */ /* 0x000fc4000001ff00 */
[----:B------:R-:W-:Y:S01]  /*07f0*/  @P1 SHF.L.U64.HI R32, R28, 0x1, R27 ;  /* 0x000000011c201819 */ /* 0x000fe2000001021b */
[----:B------:R-:W3:Y:S01]  /*0800*/  @P2 LDC.64 R24, c[0x0][0x228] ;  /* 0x00008a00ff182b82 */ /* 0x000ee20000000a00 */
[----:B------:R-:W-:Y:S02]  /*0810*/  ISETP.LT.U32.AND P3, PT, R39, 0x200, !P3 ;  /* 0x000002002700780c */ /* 0x000fe40005f61070 */
[----:B------:R-:W-:Y:S02]  /*0820*/  @P2 MOV R28, R42 ;  /* 0x0000002a001c2202 */ /* 0x000fe40000000f00 */
[----:B------:R-:W-:Y:S01]  /*0830*/  @P2 MOV R29, R45 ;  /* 0x0000002d001d2202 */ /* 0x000fe20000000f00 */
[----:B------:R-:W-:Y:S01]  /*0840*/  @P2 IMAD R27, R3, R23, R34 ;  /* 0x00000017031b2224 */ /* 0x000fe200078e0222 */
[----:B--2---:R-:W-:Y:S01]  /*0850*/  @P1 IADD3 R20, P4, R35, R20, RZ ;  /* 0x0000001423141210 */ /* 0x004fe20007f9e0ff */
[----:B------:R-:W-:-:S03]  /*0860*/  @P2 IMAD.WIDE.U32 R22, R3, R22, R28 ;  /* 0x0000001603162225 */ /* 0x000fc600078e001c */
[C---:B------:R-:W-:Y:S02]  /*0870*/  @P1 IADD3.X R21, R32.reuse, R21, RZ, P4, !PT ;  /* 0x0000001520151210 */ /* 0x040fe400027fe4ff */
[----:B----4-:R-:W-:Y:S01]  /*0880*/  @P1 IADD3 R34, P4, R35, R16, RZ ;  /* 0x0000001023221210 */ /* 0x010fe20007f9e0ff */
[----:B------:R-:W2:Y:S01]  /*0890*/  @P3 LDC.64 R28, c[0x0][0x288] ;  /* 0x0000a200ff1c3b82 */ /* 0x000ea20000000a00 */
[----:B------:R-:W-:Y:S01]  /*08a0*/  @P2 IADD3 R23, R23, R27, RZ ;  /* 0x0000001b17172210 */ /* 0x000fe20007ffe0ff */
[----:B------:R4:W3:Y:S01]  /*08b0*/  @P1 LDG.E R37, desc[UR12][R20.64] ;  /* 0x0000000c14251981 */ /* 0x0008e2000c1e1900 */
[----:B------:R-:W-:Y:S02]  /*08c0*/  @P1 IADD3.X R35, R32, R17, RZ, P4, !PT ;  /* 0x0000001120231210 */ /* 0x000fe400027fe4ff */
[C---:B------:R-:W-:Y:S02]  /*08d0*/  @P2 SHF.L.U32 R17, R22.reuse, 0x1, RZ ;  /* 0x0000000116112819 */ /* 0x040fe400000006ff */
[----:B------:R-:W-:Y:S01]  /*08e0*/  @P2 SHF.L.U64.HI R40, R22, 0x1, R23 ;  /* 0x0000000116282819 */ /* 0x000fe20000010217 */
[----:B-1----:R-:W-:Y:S01]  /*08f0*/  @P0 IMAD R16, R9, R14, RZ ;  /* 0x0000000e09100224 */ /* 0x002fe200078e02ff */
[----:B------:R-:W1:Y:S01]  /*0900*/  @P0 LDC.64 R22, c[0x0][0x230] ;  /* 0x00008c00ff160b82 */ /* 0x000e620000000a00 */
[----:B------:R-:W-:Y:S01]  /*0910*/  @P0 MOV R32, R42 ;  /* 0x0000002a00200202 */ /* 0x000fe20000000f00 */
[----:B------:R-:W-:Y:S01]  /*0920*/  HFMA2.MMA R38, -RZ, RZ, 0, 0 ;  /* 0x00000000ff267435 */ /* 0x000fe200000001ff */
[----:B------:R-:W-:-:S05]  /*0930*/  @P0 MOV R33, R45 ;  /* 0x0000002d00210202 */ /* 0x000fca0000000f00 */
[----:B----4-:R-:W4:Y:S01]  /*0940*/  @P0 LDC.64 R20, c[0x0][0x228] ;  /* 0x00008a00ff140b82 */ /* 0x010f220000000a00 */
[C---:B------:R-:W-:Y:S01]  /*0950*/  @P0 IMAD R27, R4.reuse, R15, R16 ;  /* 0x0000000f041b0224 */ /* 0x040fe200078e0210 */
[----:B0-----:R-:W-:Y:S01]  /*0960*/  @P2 IADD3 R30, P4, R17, R30, RZ ;  /* 0x0000001e111e2210 */ /* 0x001fe20007f9e0ff */
[----:B------:R-:W-:Y:S01]  /*0970*/  @P0 IMAD.WIDE.U32 R32, R4, R14, R32 ;  /* 0x0000000e04200225 */ /* 0x000fe200078e0020 */
[----:B------:R0:W5:Y:S04]  /*0980*/  @P1 LDG.E R36, desc[UR12][R34.64] ;  /* 0x0000000c22241981 */ /* 0x000168000c1e1900 */
[----:B------:R-:W3:Y:S01]  /*0990*/  @P3 LDC.64 R14, c[0x0][0x230] ;  /* 0x00008c00ff0e3b82 */ /* 0x000ee20000000a00 */
[----:B------:R-:W-:Y:S02]  /*09a0*/  @P2 IADD3.X R31, R40, R31, RZ, P4, !PT ;  /* 0x0000001f281f2210 */ /* 0x000fe400027fe4ff */
[----:B------:R-:W-:Y:S01]  /*09b0*/  @P0 IADD3 R27, R33, R27, RZ ;  /* 0x0000001b211b0210 */ /* 0x000fe20007ffe0ff */
[----:B--2---:R-:W-:Y:S01]  /*09c0*/  @P3 IMAD R33, R11, R28, RZ ;  /* 0x0000001c0b213224 */ /* 0x004fe200078e02ff */
[C---:B------:R-:W-:Y:S01]  /*09d0*/  @P0 SHF.L.U32 R41, R32.reuse, 0x1, RZ ;  /* 0x0000000120290819 */ /* 0x040fe200000006ff */
[----:B------:R2:W5:Y:S01]  /*09e0*/  @P2 LDG.E R38, desc[UR12][R30.64] ;  /* 0x0000000c1e262981 */ /* 0x000562000c1e1900 */
[----:B0-----:R-:W-:Y:S01]  /*09f0*/  @P0 SHF.L.U64.HI R34, R32, 0x1, R27 ;  /* 0x0000000120220819 */ /* 0x001fe2000001021b */
[----:B------:R-:W-:Y:S01]  /*0a00*/  @P3 IMAD R33, R6, R29, R33 ;  /* 0x0000001d06213224 */ /* 0x000fe200078e0221 */
[----:B-1----:R-:W-:-:S02]  /*0a10*/  @P0 IADD3 R22, P4, R41, R22, RZ ;  /* 0x0000001629160210 */ /* 0x002fc40007f9e0ff */
[----:B--2---:R-:W-:Y:S02]  /*0a20*/  @P3 MOV R30, R42 ;  /* 0x0000002a001e3202 */ /* 0x004fe40000000f00 */
[----:B------:R-:W-:Y:S02]  /*0a30*/  @P3 MOV R31, R45 ;  /* 0x0000002d001f3202 */ /* 0x000fe40000000f00 */
[----:B------:R-:W-:Y:S01]  /*0a40*/  @P0 IADD3.X R23, R34, R23, RZ, P4, !PT ;  /* 0x0000001722170210 */ /* 0x000fe200027fe4ff */
[----:B------:R-:W-:Y:S01]  /*0a50*/  @P3 IMAD.WIDE.U32 R28, R6, R28, R30 ;  /* 0x0000001c061c3225 */ /* 0x000fe200078e001e */
[----:B----4-:R-:W-:Y:S02]  /*0a60*/  @P0 IADD3 R20, P4, R41, R20, RZ ;  /* 0x0000001429140210 */ /* 0x010fe40007f9e0ff */
[----:B---3--:R-:W-:Y:S02]  /*0a70*/  @P2 IADD3 R24, P5, R17, R24, RZ ;  /* 0x0000001811182210 */ /* 0x008fe40007fbe0ff */
[----:B------:R-:W-:Y:S01]  /*0a80*/  @P3 IADD3 R29, R29, R33, RZ ;  /* 0x000000211d1d3210 */ /* 0x000fe20007ffe0ff */
[----:B------:R-:W-:Y:S01]  /*0a90*/  HFMA2.MMA R35, -RZ, RZ, 0, 0 ;  /* 0x00000000ff237435 */ /* 0x000fe200000001ff */
[----:B------:R-:W-:Y:S01]  /*0aa0*/  @P3 SHF.L.U32 R27, R28, 0x1, RZ ;  /* 0x000000011c1b3819 */ /* 0x000fe200000006ff */
[----:B------:R-:W0:Y:S01]  /*0ab0*/  @P3 LDC.64 R16, c[0x0][0x228] ;  /* 0x00008a00ff103b82 */ /* 0x000e220000000a00 */
[----:B------:R-:W-:Y:S01]  /*0ac0*/  @P0 IADD3.X R21, R34, R21, RZ, P4, !PT ;  /* 0x0000001522150210 */ /* 0x000fe200027fe4ff */
[----:B------:R-:W-:Y:S01]  /*0ad0*/  HFMA2.MMA R34, -RZ, RZ, 0, 0 ;  /* 0x00000000ff227435 */ /* 0x000fe200000001ff */
[----:B------:R-:W-:-:S02]  /*0ae0*/  @P2 IADD3.X R25, R40, R25, RZ, P5, !PT ;  /* 0x0000001928192210 */ /* 0x000fc40002ffe4ff */
[----:B------:R-:W-:Y:S02]  /*0af0*/  @P3 SHF.L.U64.HI R28, R28, 0x1, R29 ;  /* 0x000000011c1c3819 */ /* 0x000fe4000001021d */
[----:B------:R-:W-:Y:S01]  /*0b00*/  @P3 IADD3 R14, P5, R27, R14, RZ ;  /* 0x0000000e1b0e3210 */ /* 0x000fe20007fbe0ff */
[----:B------:R-:W5:Y:S03]  /*0b10*/  @P2 LDG.E R35, desc[UR12][R24.64] ;  /* 0x0000000c18232981 */ /* 0x000f66000c1e1900 */
[----:B------:R-:W-:-:S05]  /*0b20*/  @P3 IADD3.X R15, R28, R15, RZ, P5, !PT ;  /* 0x0000000f1c0f3210 */ /* 0x000fca0002ffe4ff */
[----:B------:R-:W5:Y:S01]  /*0b30*/  @P3 LDG.E R34, desc[UR12][R14.64] ;  /* 0x0000000c0e223981 */ /* 0x000f62000c1e1900 */
[----:B------:R-:W-:-:S06]  /*0b40*/  CS2R R32, SRZ ;  /* 0x0000000000207805 */ /* 0x000fcc000001ff00 */
[----:B------:R-:W5:Y:S04]  /*0b50*/  @P0 LDG.E R33, desc[UR12][R22.64] ;  /* 0x0000000c16210981 */ /* 0x000f68000c1e1900 */
[----:B------:R-:W5:Y:S01]  /*0b60*/  @P0 LDG.E R32, desc[UR12][R20.64] ;  /* 0x0000000c14200981 */ /* 0x000f62000c1e1900 */
[----:B------:R-:W-:-:S13]  /*0b70*/  R2UR UR20, R18 ;  /* 0x00000000121472ca */ /* 0x000fda00000e0000 */
[----:B------:R-:W-:-:S05]  /*0b80*/  MOV R18, UR20 ;  /* 0x0000001400127c02 */ /* 0x000fca0008000f00 */
[----:B------:R-:W-:-:S05]  /*0b90*/  FFMA.FTZ R19, -R18, UR20, R19 ;  /* 0x0000001412137c23 */ /* 0x000fca0008010113 */
[----:B------:R-:W-:-:S13]  /*0ba0*/  FSETP.GTU.FTZ.AND P0, PT, R19, RZ, PT ;  /* 0x000000ff1300720b */ /* 0x000fda0003f1c000 */
[----:B------:R-:W-:Y:S01]  /*0bb0*/  VOTEU.ANY UP0, P0 ;  /* 0x00000000003f7886 */ /* 0x000fe20000000100 */
[----:B------:R-:W-:-:S04]  /*0bc0*/  PLOP3.LUT P0, PT, PT, PT, UP0, 0x80, 0x0 ;  /* 0x000000000000781c */ /* 0x000fc80003f0f008 */
[----:B------:R-:W-:-:S09]  /*0bd0*/  @UP0 ULDC UR10, c[0x0][0x250] ;  /* 0x00009400000a0ab9 */ /* 0x000fd20000000800 */
[----:B------:R-:W-:-:S06]  /*0be0*/  @P0 FADD.FTZ R18, R19, UR10 ;  /* 0x0000000a13120e21 */ /* 0x000fcc0008010000 */
[----:B------:R-:W1:Y:S01]  /*0bf0*/  @P0 MUFU.RSQ R18, R18 ;  /* 0x0000001200120308 */ /* 0x000e620000001400 */
[----:B0-----:R-:W-:Y:S02]  /*0c00*/  @P3 IADD3 R16, P6, R27, R16, RZ ;  /* 0x000000101b103210 */ /* 0x001fe40007fde0ff */
[----:B------:R-:W-:Y:S01]  /*0c10*/  CS2R R30, SRZ ;  /* 0x00000000001e7805 */ /* 0x000fe2000001ff00 */
[----:B------:R-:W-:Y:S01]  /*0c20*/  UMOV UR18, 0x3f800000 ;  /* 0x3f80000000127882 */ /* 0x000fe20000000000 */
[----:B------:R-:W-:Y:S02]  /*0c30*/  @P3 IADD3.X R17, R28, R17, RZ, P6, !PT ;  /* 0x000000111c113210 */ /* 0x000fe400037fe4ff */
[----:B-1----:R-:W-:Y:S01]  /*0c40*/  @P0 R2UR UR10, R18 ;  /* 0x00000000120a02ca */ /* 0x002fe200000e0000 */
[----:B------:R-:W-:Y:S01]  /*0c50*/  BSSY B0, `(.L_x_932) ;  /* 0x000001b000007945 */ /* 0x000fe20003800000 */
[----:B------:R-:W-:Y:S01]  /*0c60*/  ISETP.GT.U32.AND P0, PT, R39, 0x1ff, PT ;  /* 0x000001ff2700780c */ /* 0x000fe20003f04070 */
[----:B------:R-:W-:Y:S01]  /*0c70*/  HFMA2.MMA R27, -RZ, RZ, 0, 0 ;  /* 0x00000000ff1b7435 */ /* 0x000fe200000001ff */
[----:B------:R0:W5:Y:S01]  /*0c80*/  @P3 LDG.E R31, desc[UR12][R16.64] ;  /* 0x0000000c101f3981 */ /* 0x000162000c1e1900 */
[----:B------:R-:W-:-:S02]  /*0c90*/  ISETP.NE.AND P4, PT, RZ, UR16, PT ;  /* 0x00000010ff007c0c */ /* 0x000fc4000bf85270 */
[----:B------:R-:W-:-:S06]  /*0ca0*/  CS2R R28, SRZ ;  /* 0x00000000001c7805 */ /* 0x000fcc000001ff00 */
[----:B------:R-:W-:Y:S01]  /*0cb0*/  @UP0 UMOV UR18, UR10 ;  /* 0x0000000a00120c82 */ /* 0x000fe20008000000 */
[--C-:B0-----:R-:W-:Y:S02]  /*0cc0*/  HADD2.F32 R17, -RZ, R37.reuse.H0_H0 ;  /* 0x20000025ff117230 */ /* 0x101fe40000004100 */
[----:B------:R-:W-:Y:S01]  /*0cd0*/  HADD2.F32 R19, -RZ, R37.H1_H1 ;  /* 0x30000025ff137230 */ /* 0x000fe20000004100 */
        /* <DEDUP_REMOVED lines=18> */
.L_x_933:
[----:B------:R-:W-:Y:S05]  /*0e00*/  BSYNC B0 ;  /* 0x0000000000007941 */ /* 0x000fea0003800000 */
.L_x_932:
[----:B------:R-:W-:Y:S01]  /*0e10*/  FADD.FTZ R12, R17, -UR20 ;  /* 0x80000014110c7e21 */ /* 0x000fe20008010000 */
        /* <DEDUP_REMOVED lines=24> */
.L_x_934:
[----:B------:R-:W-:Y:S01]  /*0fa0*/  FMUL.FTZ R17, R15, R30 ;  /* 0x0000001e0f117220 */ /* 0x000fe20000410000 */
[--C-:B------:R-:W-:Y:S02]  /*0fb0*/  HADD2.F32 R19, -RZ, R38.reuse.H0_H0 ;  /* 0x20000026ff137230 */ /* 0x100fe40000004100 */
[----:B------:R-:W-:Y:S01]  /*0fc0*/  FMUL.FTZ R18, R14, R27 ;  /* 0x0000001b0e127220 */ /* 0x000fe20000410000 */
[----:B------:R-:W-:Y:S02]  /*0fd0*/  HADD2.F32 R20, -RZ, R38.H1_H1 ;  /* 0x30000026ff147230 */ /* 0x000fe40000004100 */
[----:B------:R-:W-:Y:S01]  /*0fe0*/  FFMA.FTZ R16, R12, R17, RZ ;  /* 0x000000110c107223 */ /* 0x000fe200000100ff */
[----:B------:R-:W-:Y:S01]  /*0ff0*/  FADD.FTZ R17, RZ, R17 ;  /* 0x00000011ff117221 */ /* 0x000fe20000010000 */
[----:B------:R-:W-:Y:S01]  /*1000*/  FADD.FTZ R19, R19, -UR20 ;  /* 0x8000001413137e21 */ /* 0x000fe20008010000 */
[--C-:B------:R-:W-:Y:S02]  /*1010*/  HADD2.F32 R21, -RZ, R35.reuse.H0_H0 ;  /* 0x20000023ff157230 */ /* 0x100fe40000004100 */
[----:B------:R-:W-:Y:S01]  /*1020*/  FADD.FTZ R20, R20, -UR20 ;  /* 0x8000001414147e21 */ /* 0x000fe20008010000 */
[----:B------:R-:W-:Y:S01]  /*1030*/  FFMA.FTZ R16, R13, R18, R16 ;  /* 0x000000120d107223 */ /* 0x000fe20000010010 */
[----:B------:R-:W-:Y:S01]  /*1040*/  FADD.FTZ R17, R18, R17 ;  /* 0x0000001112117221 */ /* 0x000fe20000010000 */
[----:B------:R-:W-:Y:S01]  /*1050*/  FMUL.FTZ R48, R19, UR18 ;  /* 0x0000001213307c20 */ /* 0x000fe20008410000 */
[----:B------:R-:W-:-:S02]  /*1060*/  HADD2.F32 R18, -RZ, R35.H1_H1 ;  /* 0x30000023ff127230 */ /* 0x000fc40000004100 */
[----:B------:R-:W-:Y:S01]  /*1070*/  FFMA.FTZ R46, R12, R15, RZ ;  /* 0x0000000f0c2e7223 */ /* 0x000fe200000100ff */
        /* <DEDUP_REMOVED lines=20> */
.L_x_935:
[----:B------:R-:W-:Y:S01]  /*11c0*/  FADD.FTZ R20, RZ, R15 ;  /* 0x0000000fff147221 */ /* 0x000fe20000010000 */
[----:B------:R-:W-:Y:S01]  /*11d0*/  FMUL.FTZ R23, R21, R30 ;  /* 0x0000001e15177220 */ /* 0x000fe20000410000 */
[----:B------:R-:W-:Y:S01]  /*11e0*/  FFMA.FTZ R24, R13, R14, RZ ;  /* 0x0000000e0d187223 */ /* 0x000fe200000100ff */
[--C-:B------:R-:W-:Y:S02]  /*11f0*/  HADD2.F32 R22, -RZ, R33.reuse.H0_H0 ;  /* 0x20000021ff167230 */ /* 0x100fe40000004100 */
[----:B------:R-:W-:Y:S01]  /*1200*/  FADD.FTZ R15, R20, R21 ;  /* 0x00000015140f7221 */ /* 0x000fe20000010000 */
[----:B------:R-:W-:Y:S01]  /*1210*/  FADD.FTZ R20, R17, R23 ;  /* 0x0000001711147221 */ /* 0x000fe20000010000 */
[----:B------:R-:W-:Y:S01]  /*1220*/  FADD.FTZ R17, RZ, R14 ;  /* 0x0000000eff117221 */ /* 0x000fe20000010000 */
[----:B------:R-:W-:Y:S02]  /*1230*/  HADD2.F32 R14, -RZ, R33.H1_H1 ;  /* 0x30000021ff0e7230 */ /* 0x000fe40000004100 */
[C---:B------:R-:W-:Y:S01]  /*1240*/  FFMA.FTZ R12, R48.reuse, R21, R46 ;  /* 0x00000015300c7223 */ /* 0x040fe2000001002e */
[----:B------:R-:W-:Y:S01]  /*1250*/  FFMA.FTZ R16, R48, R23, R16 ;  /* 0x0000001730107223 */ /* 0x000fe20000010010 */
[----:B------:R-:W-:Y:S01]  /*1260*/  FMUL.FTZ R21, R18, R27 ;  /* 0x0000001b12157220 */ /* 0x000fe20000410000 */
[----:B------:R-:W-:Y:S01]  /*1270*/  FADD.FTZ R22, R22, -UR20 ;  /* 0x8000001416167e21 */ /* 0x000fe20008010000 */
[----:B------:R-:W-:Y:S01]  /*1280*/  FADD.FTZ R14, R14, -UR20 ;  /* 0x800000140e0e7e21 */ /* 0x000fe20008010000 */
[C---:B------:R-:W-:Y:S01]  /*1290*/  FFMA.FTZ R13, R19.reuse, R18, R24 ;  /* 0x00000012130d7223 */ /* 0x040fe20000010018 */
[----:B------:R-:W-:Y:S01]  /*12a0*/  FFMA.FTZ R19, R19, R21, R16 ;  /* 0x0000001513137223 */ /* 0x000fe20000010010 */
[----:B------:R-:W-:Y:S01]  /*12b0*/  FADD.FTZ R18, R17, R18 ;  /* 0x0000001211127221 */ /* 0x000fe20000010000 */
[----:B------:R-:W-:Y:S01]  /*12c0*/  FADD.FTZ R16, R21, R20 ;  /* 0x0000001415107221 */ /* 0x000fe20000010000 */
[----:B------:R-:W-:-:S02]  /*12d0*/  HADD2.F32 R21, -RZ, R32.H0_H0 ;  /* 0x20000020ff157230 */ /* 0x000fc40000004100 */
        /* <DEDUP_REMOVED lines=22> */
.L_x_936:
[----:B------:R-:W-:Y:S01]  /*1440*/  FMUL.FTZ R20, R21, R30 ;  /* 0x0000001e15147220 */ /* 0x000fe20000410000 */
[--C-:B------:R-:W-:Y:S02]  /*1450*/  HADD2.F32 R22, -RZ, R34.reuse.H0_H0 ;  /* 0x20000022ff167230 */ /* 0x100fe40000004100 */
[----:B------:R-:W-:Y:S01]  /*1460*/  FADD.FTZ R15, R15, R21 ;  /* 0x000000150f0f7221 */ /* 0x000fe20000010000 */
[----:B------:R-:W-:Y:S02]  /*1470*/  HADD2.F32 R23, -RZ, R34.H1_H1 ;  /* 0x30000022ff177230 */ /* 0x000fe40000004100 */
[----:B------:R-:W-:Y:S01]  /*1480*/  FFMA.FTZ R12, R46, R21, R12 ;  /* 0x000000152e0c7223 */ /* 0x000fe2000001000c */
[----:B------:R-:W-:Y:S01]  /*1490*/  FADD.FTZ R21, R16, R20 ;  /* 0x0000001410157221 */ /* 0x000fe20000010000 */
[----:B------:R-:W-:Y:S01]  /*14a0*/  FFMA.FTZ R19, R46, R20, R19 ;  /* 0x000000142e137223 */ /* 0x000fe20000010013 */
[----:B------:R-:W-:Y:S01]  /*14b0*/  FMUL.FTZ R16, R17, R27 ;  /* 0x0000001b11107220 */ /* 0x000fe20000410000 */
[----:B------:R-:W-:Y:S01]  /*14c0*/  FADD.FTZ R20, R22, -UR20 ;  /* 0x8000001416147e21 */ /* 0x000fe20008010000 */
[----:B------:R-:W-:-:S02]  /*14d0*/  FADD.FTZ R23, R23, -UR20 ;  /* 0x8000001417177e21 */ /* 0x000fc40008010000 */
[----:B------:R-:W-:Y:S01]  /*14e0*/  FADD.FTZ R46, R16, R21 ;  /* 0x00000015102e7221 */ /* 0x000fe20000010000 */
[----:B------:R-:W-:Y:S01]  /*14f0*/  FFMA.FTZ R22, R14, R16, R19 ;  /* 0x000000100e167223 */ /* 0x000fe20000010013 */
[----:B------:R-:W-:Y:S01]  /*1500*/  FMUL.FTZ R21, R20, UR18 ;  /* 0x0000001214157c20 */ /* 0x000fe20008410000 */
[--C-:B------:R-:W-:Y:S02]  /*1510*/  HADD2.F32 R16, -RZ, R31.reuse.H0_H0 ;  /* 0x2000001fff107230 */ /* 0x100fe40000004100 */
        /* <DEDUP_REMOVED lines=21> */
.L_x_937:
[----:B------:R-:W-:Y:S01]  /*1670*/  FMUL.FTZ R23, R16, R30 ;  /* 0x0000001e10177220 */ /* 0x000fe20000410000 */
[----:B------:R-:W-:Y:S01]  /*1680*/  ISETP.GT.AND P0, PT, R2, 0x1e, PT ;  /* 0x0000001e0200780c */ /* 0x000fe20003f04270 */
[----:B------:R-:W0:Y:S01]  /*1690*/  S2UR UR19, SR_CgaCtaId ;  /* 0x00000000001379c3 */ /* 0x000e220000008800 */
[----:B------:R-:W-:Y:S01]  /*16a0*/  UMOV UR11, 0x400 ;  /* 0x00000400000b7882 */ /* 0x000fe20000000000 */
[----:B------:R-:W-:Y:S01]  /*16b0*/  FFMA.FTZ R22, R21, R23, R22 ;  /* 0x0000001715167223 */ /* 0x000fe20000010016 */
[----:B------:R-:W-:Y:S01]  /*16c0*/  FADD.FTZ R24, R46, R23 ;  /* 0x000000172e187221 */ /* 0x000fe20000010000 */
[----:B------:R-:W-:Y:S01]  /*16d0*/  FMUL.FTZ R23, R20, R27 ;  /* 0x0000001b14177220 */ /* 0x000fe20000410000 */
[----:B------:R-:W-:Y:S01]  /*16e0*/  UIADD3 UR10, UR11, 0xa0, URZ ;  /* 0x000000a00b0a7890 */ /* 0x000fe2000fffe03f */
[----:B------:R-:W-:Y:S01]  /*16f0*/  FFMA.FTZ R14, R14, R17, R13 ;  /* 0x000000110e0e7223 */ /* 0x000fe2000001000d */
[----:B------:R-:W-:Y:S01]  /*1700*/  ISETP.NE.AND P3, PT, R39, RZ, PT ;  /* 0x000000ff2700720c */ /* 0x000fe20003f65270 */
[----:B------:R-:W-:Y:S01]  /*1710*/  FFMA.FTZ R22, R19, R23, R22 ;  /* 0x0000001713167223 */ /* 0x000fe20000010016 */
[----:B------:R-:W-:Y:S01]  /*1720*/  FADD.FTZ R25, R23, R24 ;  /* 0x0000001817197221 */ /* 0x000fe20000010000 */
[----:B------:R-:W-:Y:S01]  /*1730*/  FADD.FTZ R17, R18, R17 ;  /* 0x0000001112117221 */ /* 0x000fe20000010000 */
[----:B------:R-:W-:Y:S01]  /*1740*/  FFMA.FTZ R13, R19, R20, R14 ;  /* 0x00000014130d7223 */ /* 0x000fe2000001000e */
[----:B------:R-:W-:Y:S01]  /*1750*/  FADD.FTZ R14, R15, R16 ;  /* 0x000000100f0e7221 */ /* 0x000fe20000010000 */
[----:B------:R-:W1:Y:S01]  /*1760*/  SHFL.DOWN PT, R23, R22, 0x1, 0x1f ;  /* 0x08201f0016177f89 */ /* 0x000e6200000e0000 */
[----:B------:R-:W-:Y:S01]  /*1770*/  FFMA.FTZ R12, R21, R16, R12 ;  /* 0x00000010150c7223 */ /* 0x000fe2000001000c */
[----:B------:R-:W-:Y:S01]  /*1780*/  FADD.FTZ R15, R17, R20 ;  /* 0x00000014110f7221 */ /* 0x000fe20000010000 */
[----:B------:R-:W-:Y:S01]  /*1790*/  BSSY B0, `(.L_x_938) ;  /* 0x0000048000007945 */ /* 0x000fe20003800000 */
[----:B------:R-:W2:Y:S01]  /*17a0*/  SHFL.DOWN PT, R24, R25, 0x1, 0x1f ;  /* 0x08201f0019187f89 */ /* 0x000ea200000e0000 */
        /* <DEDUP_REMOVED lines=27> */
[----:B------:R-:W-:-:S10]  /*1960*/  MOV R24, R22 ;  /* 0x0000001600187202 */ /* 0x000fd40000000f00 */
        /* <DEDUP_REMOVED lines=42> */
.L_x_939:
[----:B------:R-:W-:Y:S05]  /*1c10*/  BSYNC B0 ;  /* 0x0000000000007941 */ /* 0x000fea0003800000 */
.L_x_938:
        /* <DEDUP_REMOVED lines=158> */
.L_x_941:
[----:B------:R-:W-:Y:S05]  /*2600*/  BSYNC B0 ;  /* 0x0000000000007941 */ /* 0x000fea0003800000 */
.L_x_940:
        /* <DEDUP_REMOVED lines=20> */
.L_x_943:
[----:B------:R-:W-:Y:S05]  /*2750*/  BSYNC B0 ;  /* 0x0000000000007941 */ /* 0x000fea0003800000 */
.L_x_942:
        /* <DEDUP_REMOVED lines=35> */
.L_x_946:
[----:B------:R-:W2:Y:S04]  /*2990*/  LDG.E.STRONG.GPU R10, desc[UR12][R12.64] ;  /* 0x0000000c0c0a7981 */ /* 0x000ea8000c1ef900 */
[----:B--2---:R-:W-:Y:S01]  /*29a0*/  CCTL.IVALL ;  /* 0x00000000ff00798f */ /* 0x004fe20002000000 */
[----:B------:R-:W-:Y:S05]  /*29b0*/  YIELD ;  /* 0x0000000000007946 */ /* 0x000fea0003800000 */
[----:B------:R-:W-:-:S13]  /*29c0*/  ISETP.NE.AND P0, PT, R10, R17, PT ;  /* 0x000000110a00720c */ /* 0x000fda0003f05270 */
[----:B------:R-:W-:Y:S05]  /*29d0*/  @P0 BRA `(.L_x_946) ;  /* 0xfffffffc00ec0947 */ /* 0x000fea000383ffff */
.L_x_945:
        /* <DEDUP_REMOVED lines=17> */
.L_x_950:
        /* <DEDUP_REMOVED lines=115> */
.L_x_949:
        /* <DEDUP_REMOVED lines=14> */
[----:B------:R-:W-:Y:S01]  /*3300*/  IADD3 R19, R19, 0x4, RZ ;  /* 0x0000000413137810 */ /* 0x000fe20007ffe0ff */
[----:B0-----:R-:W-:Y:S01]  /*3310*/  @!P6 FADD.FTZ R24, R24, R12 ;  /* 0x0000000c1818e221 */ /* 0x001fe20000010000 */
[----:B------:R-:W-:Y:S01]  /*3320*/  @!P6 FADD.FTZ R25, R25, R13 ;  /* 0x0000000d1919e221 */ /* 0x000fe20000010000 */
[----:B------:R-:W-:-:S08]  /*3330*/  ISETP.EQ.OR P6, PT, R23, UR14, P3 ;  /* 0x0000000e17007c0c */ /* 0x000fd00009fc2670 */
[----:B------:R-:W-:-:S04]  /*3340*/  @!P0 IMAD R13, R17, UR17, R26 ;  /* 0x00000011110d8c24 */ /* 0x000fc8000f8e021a */
[----:B------:R-:W-:-:S04]  /*3350*/  @!P0 IMAD.WIDE.U32 R12, R13, 0x8, R20 ;  /* 0x000000080d0c8825 */ /* 0x000fc800078e0014 */
[----:B--2---:R-:W-:Y:S01]  /*3360*/  @!P5 FADD.FTZ R24, R24, R14 ;  /* 0x0000000e1818d221 */ /* 0x004fe20000010000 */
        /* <DEDUP_REMOVED lines=40> */
.L_x_951:
[----:B------:R-:W-:-:S13]  /*35f0*/  ISETP.NE.OR P0, PT, R10, RZ, P0 ;  /* 0x000000ff0a00720c */ /* 0x000fda0000705670 */
[----:B------:R-:W-:Y:S05]  /*3600*/  @!P0 BRA `(.L_x_947) ;  /* 0x00000000007c8947 */ /* 0x000fea0003800000 */
.L_x_948:
        /* <DEDUP_REMOVED lines=10> */
[----:B------:R-:W-:Y:S02]  /*36b0*/  @!P5 IMAD R17, R17, UR17, R26 ;  /* 0x000000111111dc24 */ /* 0x000fe4000f8e021a */
[----:B0-----:R-:W-:Y:S01]  /*36c0*/  @!P6 FADD.FTZ R24, R24, R12 ;  /* 0x0000000c1818e221 */ /* 0x001fe20000010000 */
        /* <DEDUP_REMOVED lines=19> */
.L_x_947:
        /* <DEDUP_REMOVED lines=11> */
.L_x_953:
[----:B------:R-:W-:Y:S05]  /*38b0*/  BSYNC B0 ;  /* 0x0000000000007941 */ /* 0x000fea0003800000 */
.L_x_952:
        /* <DEDUP_REMOVED lines=16> */
.L_x_944:
[----:B------:R-:W1:Y:S01]  /*39c0*/  S2UR UR11, SR_CgaCtaId ;  /* 0x00000000000b79c3 */ /* 0x000e620000008800 */
[----:B------:R-:W-:Y:S01]  /*39d0*/  UMOV UR10, 0x400 ;  /* 0x00000400000a7882 */ /* 0x000fe20000000000 */
[----:B------:R-:W-:-:S06]  /*39e0*/  SHF.R.U32.HI R10, RZ, 0x4, R39 ;  /* 0x00000004ff0a7819 */ /* 0x000fcc0000011627 */
[----:B--2---:R-:W2:Y:S01]  /*39f0*/  LDC R15, c[0x0][0x2ac] ;  /* 0x0000ab00ff0f7b82 */ /* 0x004ea20000000800 */
[----:B-1----:R-:W-:Y:S01]  /*3a00*/  ULEA UR10, UR11, UR10, 0x18 ;  /* 0x0000000a0b0a7291 */ /* 0x002fe2000f8ec03f */
[----:B--2---:R-:W-:-:S08]  /*3a10*/  IMAD R10, R15, UR14, R10 ;  /* 0x0000000e0f0a7c24 */ /* 0x004fd0000f8e020a */
[----:B------:R-:W-:Y:S01]  /*3a20*/  @!P3 STS.64 [UR10+0x98], R24 ;  /* 0x00009818ff00b988 */ /* 0x000fe20008000a0a */
[--C-:B------:R-:W-:Y:S02]  /*3a30*/  HADD2.F32 R15, -RZ, R36.reuse.H0_H0 ;  /* 0x20000024ff0f7230 */ /* 0x100fe40000004100 */
[----:B------:R-:W-:Y:S01]  /*3a40*/  HADD2.F32 R36, -RZ, R36.H1_H1 ;  /* 0x30000024ff247230 */ /* 0x000fe20000004100 */
[----:B------:R-:W-:Y:S01]  /*3a50*/  BAR.SYNC.DEFER_BLOCKING 0x0 ;  /* 0x0000000000007b1d */ /* 0x000fe20000010000 */
[C---:B------:R-:W-:Y:S02]  /*3a60*/  IADD3 R14, R10.reuse, 0x40, RZ ;  /* 0x000000400a0e7810 */ /* 0x040fe40007ffe0ff */
[----:B------:R-:W-:-:S03]  /*3a70*/  IADD3 R10, R10, 0x60, RZ ;  /* 0x000000600a0a7810 */ /* 0x000fc60007ffe0ff */
[----:B------:R-:W1:Y:S01]  /*3a80*/  LDS.64 R12, [UR10+0x98] ;  /* 0x0000980aff0c7984 */ /* 0x000e620008000a00 */
[----:B------:R-:W-:Y:S02]  /*3a90*/  ULDC.64 UR10, c[0x0][0x290] ;  /* 0x0000a400000a7ab9 */ /* 0x000fe40000000a00 */
[----:B------:R-:W-:Y:S02]  /*3aa0*/  ISETP.GE.U32.AND P0, PT, R14, UR10, PT ;  /* 0x0000000a0e007c0c */ /* 0x000fe4000bf06070 */
[----:B------:R-:W-:Y:S02]  /*3ab0*/  SHF.R.S32.HI R14, RZ, 0x1f, R14 ;  /* 0x0000001fff0e7819 */ /* 0x000fe4000001140e */
[----:B------:R-:W-:Y:S01]  /*3ac0*/  ISETP.GE.U32.AND P3, PT, R10, UR10, PT ;  /* 0x0000000a0a007c0c */ /* 0x000fe2000bf66070 */
[----:B------:R-:W-:Y:S01]  /*3ad0*/  ULDC UR10, c[0x0][0x2bc] ;  /* 0x0000af00000a7ab9 */ /* 0x000fe20000000800 */
[----:B------:R-:W-:Y:S01]  /*3ae0*/  ISETP.GE.AND.EX P0, PT, R14, UR11, PT, P0 ;  /* 0x0000000b0e007c0c */ /* 0x000fe2000bf06300 */
[--C-:B------:R-:W-:Y:S01]  /*3af0*/  HADD2.F32 R14, -RZ, R37.reuse.H0_H0 ;  /* 0x20000025ff0e7230 */ /* 0x100fe20000004100 */
[----:B------:R-:W-:Y:S01]  /*3b00*/  SHF.R.S32.HI R10, RZ, 0x1f, R10 ;  /* 0x0000001fff0a7819 */ /* 0x000fe2000001140a */
[----:B------:R-:W-:-:S03]  /*3b10*/  HADD2.F32 R37, -RZ, R37.H1_H1 ;  /* 0x30000025ff257230 */ /* 0x000fc60000004100 */
[----:B------:R-:W-:Y:S01]  /*3b20*/  ISETP.GE.AND.EX P3, PT, R10, UR11, PT, P3 ;  /* 0x0000000b0a007c0c */ /* 0x000fe2000bf66330 */
[----:B------:R-:W-:Y:S01]  /*3b30*/  FADD.FTZ R14, R14, -UR20 ;  /* 0x800000140e0e7e21 */ /* 0x000fe20008010000 */
[----:B------:R-:W-:-:S03]  /*3b40*/  FADD.FTZ R37, R37, -UR20 ;  /* 0x8000001425257e21 */ /* 0x000fc60008010000 */
[----:B------:R-:W-:Y:S01]  /*3b50*/  FMUL.FTZ R22, R14, UR18 ;  /* 0x000000120e167c20 */ /* 0x000fe20008410000 */
[----:B------:R-:W-:Y:S01]  /*3b60*/  FMUL.FTZ R37, R37, UR18 ;  /* 0x0000001225257c20 */ /* 0x000fe20008410000 */
[----:B-1----:R-:W-:Y:S01]  /*3b70*/  FMUL.FTZ R10, R12, UR10 ;  /* 0x0000000a0c0a7c20 */ /* 0x002fe20008410000 */
[----:B------:R-:W-:Y:S01]  /*3b80*/  FMUL.FTZ R13, R13, UR10 ;  /* 0x0000000a0d0d7c20 */ /* 0x000fe20008410000 */
[--C-:B------:R-:W-:Y:S02]  /*3b90*/  HADD2.F32 R12, -RZ, R38.reuse.H0_H0 ;  /* 0x20000026ff0c7230 */ /* 0x100fe40000004100 */
[----:B------:R-:W-:Y:S01]  /*3ba0*/  HADD2.F32 R38, -RZ, R38.H1_H1 ;  /* 0x30000026ff267230 */ /* 0x000fe20000004100 */
        /* <DEDUP_REMOVED lines=8> */
[----:B------:R-:W1:Y:S01]  /*3c30*/  MUFU.RCP R18, R18 ;  /* 0x0000001200127308 */ /* 0x000e620000001000 */
[----:B--2---:R-:W-:-:S07]  /*3c40*/  FADD.FTZ R20, R19, 1 ;  /* 0x3f80000013147421 */ /* 0x004fce0000010000 */
        /* <DEDUP_REMOVED lines=9> */
.L_x_954:
        /* <DEDUP_REMOVED lines=20> */
.L_x_956:
[----:B------:R-:W-:Y:S05]  /*3e20*/  BSYNC B0 ;  /* 0x0000000000007941 */ /* 0x000fea0003800000 */
.L_x_955:
[----:B------:R-:W-:Y:S01]  /*3e30*/  FADD.FTZ R14, R12, -UR20 ;  /* 0x800000140c0e7e21 */ /* 0x000fe20008010000 */
[----:B------:R-:W-:Y:S01]  /*3e40*/  FADD.FTZ R38, R38, -UR20 ;  /* 0x8000001426267e21 */ /* 0x000fe20008010000 */
[--C-:B-1----:R-:W-:Y:S02]  /*3e50*/  HADD2.F32 R15, -RZ, R35.reuse.H0_H0 ;  /* 0x20000023ff0f7230 */ /* 0x102fe40000004100 */
        /* <DEDUP_REMOVED lines=22> */
.L_x_957:
        /* <DEDUP_REMOVED lines=20> */
.L_x_959:
[----:B------:R-:W-:Y:S05]  /*4100*/  BSYNC B0 ;  /* 0x0000000000007941 */ /* 0x000fea0003800000 */
.L_x_958:
[--C-:B------:R-:W-:Y:S01]  /*4110*/  HADD2.F32 R12, -RZ, R33.reuse.H0_H0 ;  /* 0x20000021ff0c7230 */ /* 0x100fe20000004100 */
[C---:B------:R-:W-:Y:S01]  /*4120*/  ISETP.LT.U32.AND P0, PT, R39.reuse, 0x200, !P0 ;  /* 0x000002002700780c */ /* 0x040fe20004701070 */
[----:B------:R-:W-:Y:S01]  /*4130*/  HADD2.F32 R33, -RZ, R33.H1_H1 ;  /* 0x30000021ff217230 */ /* 0x000fe20000004100 */
[----:B------:R-:W-:Y:S01]  /*4140*/  ISETP.LT.U32.AND P3, PT, R39, 0x200, !P3 ;  /* 0x000002002700780c */ /* 0x000fe20005f61070 */
[----:B-1----:R-:W-:Y:S02]  /*4150*/  HADD2.F32 R15, -RZ, R32.H0_H0 ;  /* 0x20000020ff0f7230 */ /* 0x002fe40000004100 */
        /* <DEDUP_REMOVED lines=26> */
.L_x_960:
        /* <DEDUP_REMOVED lines=20> */
.L_x_962:
[----:B------:R-:W-:Y:S05]  /*4440*/  BSYNC B0 ;  /* 0x0000000000007941 */ /* 0x000fea0003800000 */
.L_x_961:
        /* <DEDUP_REMOVED lines=16> */
[----:B------:R-:W2:Y:S01]  /*4550*/  MUFU.RCP R19, R18 ;  /* 0x0000001200137308 */ /* 0x000ea20000001000 */
[----:B-1----:R-:W-:Y:S01]  /*4560*/  FADD.FTZ R20, -R16, 1 ;  /* 0x3f80000010147421 */ /* 0x002fe20000010100 */
[----:B------:R-:W-:-:S03]  /*4570*/  FMUL.FTZ R15, R15, R16 ;  /* 0x000000100f0f7220 */ /* 0x000fc60000410000 */
[----:B------:R-:W-:Y:S01]  /*4580*/  FFMA.FTZ R20, R29, R20, 1 ;  /* 0x3f8000001d147423 */ /* 0x000fe20000010014 */
[----:B--2---:R-:W-:Y:S01]  /*4590*/  FADD.FTZ R21, -R19, 1 ;  /* 0x3f80000013157421 */ /* 0x004fe20000010100 */
[----:B------:R-:W-:Y:S02]  /*45a0*/  FMUL.FTZ R12, R12, R19 ;  /* 0x000000130c0c7220 */ /* 0x000fe40000410000 */
[----:B------:R-:W-:Y:S01]  /*45b0*/  FMUL.FTZ R15, R15, R20 ;  /* 0x000000140f0f7220 */ /* 0x000fe20000410000 */
[----:B------:R-:W-:-:S04]  /*45c0*/  FFMA.FTZ R21, R28, R21, 1 ;  /* 0x3f8000001c157423 */ /* 0x000fc80000010015 */
[----:B------:R-:W-:-:S07]  /*45d0*/  FMUL.FTZ R12, R12, R21 ;  /* 0x000000150c0c7220 */ /* 0x000fce0000410000 */
.L_x_963:
[----:B------:R-:W-:Y:S04]  /*45e0*/  BSSY B0, `(.L_x_964) ;  /* 0x0000013000007945 */ /* 0x000fe80003800000 */
        /* <DEDUP_REMOVED lines=15> */
[----:B------:R-:W-:Y:S02]  /*46e0*/  F2FP.F16.F32.PACK_AB R15, R15, R14 ;  /* 0x0000000e0f0f723e */ /* 0x000fe400000000ff */
[----:B------:R-:W-:-:S05]  /*46f0*/  LEA.HI.X R13, R42, UR11, R17, 0x1, P0 ;  /* 0x0000000b2a0d7c11 */ /* 0x000fca00080f0c11 */
[----:B------:R1:W-:Y:S02]  /*4700*/  STG.E desc[UR12][R12.64], R15 ;  /* 0x0000000f0c007986 */ /* 0x0003e4000c10190c */
.L_x_965:
[----:B------:R-:W-:Y:S05]  /*4710*/  BSYNC B0 ;  /* 0x0000000000007941 */ /* 0x000fea0003800000 */
.L_x_964:
[----:B------:R-:W-:Y:S02]  /*4720*/  UIADD3 UR15, UR17, UR15, URZ ;  /* 0x0000000f110f7290 */ /* 0x000fe4000fffe03f */
[----:B------:R-:W-:Y:S02]  /*4730*/  UIADD3 UR4, UR4, 0x1, URZ ;  /* 0x0000000104047890 */ /* 0x000fe4000fffe03f */
[----:B------:R-:W-:-:S06]  /*4740*/  UISETP.GE.AND UP0, UPT, UR15, UR5, UPT ;  /* 0x000000050f00728c */ /* 0x000fcc000bf06270 */
[----:B------:R-:W-:-:S13]  /*4750*/  PLOP3.LUT P0, PT, PT, PT, UP0, 0x80, 0x0 ;  /* 0x000000000000781c */ /* 0x000fda0003f0f008 */
[----:B------:R-:W-:Y:S05]  /*4760*/  @!P0 BRA `(.L_x_966) ;  /* 0xffffffb800f88947 */ /* 0x000fea000383ffff */
.L_x_931:
[----:B------:R-:W2:Y:S01]  /*4770*/  LDC R4, c[0x0][0xc] ;  /* 0x00000300ff047b82 */ /* 0x000ea20000000800 */
[----:B------:R-:W-:Y:S01]  /*4780*/  ISETP.NE.AND P2, PT, R39, RZ, PT ;  /* 0x000000ff2700720c */ /* 0x000fe20003f45270 */
[----:B------:R-:W-:Y:S06]  /*4790*/  BSSY B0, `(.L_x_967) ;  /* 0x0000015000007945 */ /* 0x000fec0003800000 */
[----:B------:R-:W3:Y:S08]  /*47a0*/  LDC R7, c[0x0][0x10] ;  /* 0x00000400ff077b82 */ /* 0x000ef00000000800 */
[----:B------:R-:W4:Y:S01]  /*47b0*/  LDC.64 R2, c[0x0][0x258] ;  /* 0x00009600ff027b82 */ /* 0x000f220000000a00 */
[----:B--2---:R-:W-:-:S02]  /*47c0*/  IADD3 R0, R4, -0x1, RZ ;  /* 0xffffffff04007810 */ /* 0x004fc40007ffe0ff */
[----:B------:R-:W-:Y:S02]  /*47d0*/  ISETP.NE.AND P1, PT, R4, 0x1, PT ;  /* 0x000000010400780c */ /* 0x000fe40003f25270 */
[----:B------:R-:W-:Y:S02]  /*47e0*/  ISETP.NE.AND P0, PT, R0, UR14, PT ;  /* 0x0000000e00007c0c */ /* 0x000fe4000bf05270 */
[C---:B---3--:R-:W-:Y:S02]  /*47f0*/  IADD3 R5, R7.reuse, -0x1, RZ ;  /* 0xffffffff07057810 */ /* 0x048fe40007ffe0ff */
        /* <DEDUP_REMOVED lines=14> */
.L_x_968:
[----:B------:R-:W-:Y:S05]  /*48e0*/  BSYNC B0 ;  /* 0x0000000000007941 */ /* 0x000fea0003800000 */
.L_x_967:
[----:B------:R-:W-:Y:S05]  /*48f0*/  @P0 EXIT ;  /* 0x000000000000094d */ /* 0x000fea0003800000 */
[----:B------:R-:W-:Y:S05]  /*4900*/  @P2 BRA `(.L_x_969) ;  /* 0x0000000000202947 */ /* 0x000fea0003800000 */
[----:B------:R-:W-:-:S05]  /*4910*/  IMAD R0, R4, R7, RZ ;  /* 0x0000000704007224 */ /* 0x000fca00078e02ff */
[----:B------:R-:W-:-:S13]  /*4920*/  ISETP.NE.AND P0, PT, R0, -0x1, PT ;  /* 0xffffffff0000780c */ /* 0x000fda0003f05270 */
[----:B------:R-:W-:Y:S05]  /*4930*/  @!P0 BRA `(.L_x_969) ;  /* 0x0000000000148947 */ /* 0x000fea0003800000 */
.L_x_970:
[----:B--2---:R-:W2:Y:S04]  /*4940*/  LDG.E.STRONG.GPU R5, desc[UR12][R2.64] ;  /* 0x0000000c02057981 */ /* 0x004ea8000c1ef900 */
[----:B--2---:R-:W-:Y:S01]  /*4950*/  CCTL.IVALL ;  /* 0x00000000ff00798f */ /* 0x004fe20002000000 */
[----:B------:R-:W-:Y:S05]  /*4960*/  YIELD ;  /* 0x0000000000007946 */ /* 0x000fea0003800000 */
[----:B------:R-:W-:-:S13]  /*4970*/  ISETP.NE.AND P0, PT, R5, R0, PT ;  /* 0x000000000500720c */ /* 0x000fda0003f05270 */
[----:B------:R-:W-:Y:S05]  /*4980*/  @P0 BRA `(.L_x_970) ;  /* 0xfffffffc00ec0947 */ /* 0x000fea000383ffff */
.L_x_969:
[----:B------:R-:W-:Y:S05]  /*4990*/  WARPSYNC.ALL ;  /* 0x0000000000007948 */ /* 0x000fea0003800000 */
[----:B--2---:R-:W2:Y:S08]  /*49a0*/  LDC.64 R2, c[0x0][0x288] ;  /* 0x0000a200ff027b82 */ /* 0x004eb00000000a00 */
[----:B------:R-:W-:Y:S01]  /*49b0*/  BAR.SYNC.DEFER_BLOCKING 0x0 ;  /* 0x0000000000007b1d */ /* 0x000fe20000010000 */
[----:B--2---:R-:W-:-:S04]  /*49c0*/  LEA.HI R0, P0, R3, R2, RZ, 0x1 ;  /* 0x0000000203007211 */ /* 0x004fc800078108ff */
[----:B------:R-:W-:-:S04]  /*49d0*/  IADD3.X R5, RZ, R3, RZ, P0, !PT ;  /* 0x00000003ff057210 */ /* 0x000fc800007fe4ff */
[----:B------:R-:W-:Y:S02]  /*49e0*/  SHF.R.S64 R20, R0, 0x1, R5 ;  /* 0x0000000100147819 */ /* 0x000fe40000001005 */
[----:B------:R-:W-:Y:S02]  /*49f0*/  SHF.R.S32.HI R0, RZ, 0x1f, R39 ;  /* 0x0000001fff007819 */ /* 0x000fe40000011427 */
[----:B0-----:R-:W-:Y:S02]  /*4a00*/  SHF.R.S32.HI R25, RZ, 0x1, R5 ;  /* 0x00000001ff197819 */ /* 0x001fe40000011405 */
        /* <DEDUP_REMOVED lines=16> */
.L_x_971:
[----:B-1----:R-:W-:-:S04]  /*4b10*/  LEA R12, P0, R39, UR4, 0x2 ;  /* 0x00000004270c7c11 */ /* 0x002fc8000f8010ff */
        /* <DEDUP_REMOVED lines=13> */
[----:B0-----:R-:W-:-:S04]  /*4bf0*/  IMAD.WIDE R8, R11, 0x2, R6 ;  /* 0x000000020b087825 */ /* 0x001fc800078e0206 */
        /* <DEDUP_REMOVED lines=10> */
.L_x_972:
        /* <DEDUP_REMOVED lines=14> */
.L_x_3313:


//--------------------- .text._Z35group_norm_nhwc_bwd_one_pass_kernelI11Fp16IOBf16WLi256ELi32ELi512EEv26Group_norm_nhwc_bwd_params --------------------------
	.section	.text._Z35group_norm_nhwc_bwd_one_pass_kernelI11Fp16IOBf16WLi256ELi32ELi512EEv26Group_norm_nhwc_bwd_params,"ax",@progbits
	.align	128
        .global         _Z35group_norm_nhwc_bwd_one_pass_kernelI11Fp16IOBf16WLi256ELi32ELi512EEv26Group_norm_nhwc_bwd_params
        .type           _Z35group_norm_nhwc_bwd_one_pass_kernelI11Fp16IOBf16WLi256ELi32ELi512EEv26Group_norm_nhwc_bwd_params,@function
        .size           _Z35group_norm_nhwc_bwd_one_pass_kernelI11Fp16IOBf16WLi256ELi32ELi512EEv26Group_norm_nhwc_bwd_params,(.L_x_3314 - _Z35group_norm_nhwc_bwd_one_pass_kernelI11Fp16IOBf16WLi256ELi32ELi512EEv26Group_norm_nhwc_bwd_params)
        .other          _Z35group_norm_nhwc_bwd_one_pass_kernelI11Fp16IOBf16WLi256ELi32ELi512EEv26Group_norm_nhwc_bwd_params,@"STO_CUDA_ENTRY STV_DEFAULT"
_Z35group_norm_nhwc_bwd_one_pass_kernelI11Fp16IOBf16WLi256ELi32ELi512EEv26Group_norm_nhwc_bwd_params:
.text._Z35group_norm_nhwc_bwd_one_pass_kernelI11Fp16IOBf16WLi256ELi32ELi512EEv26Group_norm_nhwc_bwd_params:
        /* <DEDUP_REMOVED lines=13> */
[----:B------:R-:W-:Y:S01]  /*00d0*/  SHF.R.U32.HI R36, RZ, 0x4, R38 ;  /* 0x00000004ff247819 */ /* 0x000fe20000011626 */
[----:B------:R-:W-:Y:S01]  /*00e0*/  UMOV UR5, 0x400 ;  /* 0x0000040000057882 */ /* 0x000fe20000000000 */
[----:B------:R-:W-:Y:S01]  /*00f0*/  ULDC.64 UR10, c[0x0][0x290] ;  /* 0x0000a400000a7ab9 */ /* 0x000fe20000000a00 */
[----:B------:R-:W-:Y:S01]  /*0100*/  LOP3.LUT R7, R7, 0xfffffffb, RZ, 0xc0, !PT ;  /* 0xfffffffb07077812 */ /* 0x000fe200078ec0ff */
[----:B------:R-:W-:Y:S01]  /*0110*/  HFMA2.MMA R57, -RZ, RZ, 0, 0 ;  /* 0x00000000ff397435 */ /* 0x000fe200000001ff */
[----:B------:R-:W-:Y:S02]  /*0120*/  MOV R39, R0 ;  /* 0x0000000000277202 */ /* 0x000fe40000000f00 */
[----:B------:R-:W1:Y:S08]  /*0130*/  LDC.64 R60, c[0x0][0x288] ;  /* 0x0000a200ff3c7b82 */ /* 0x000e700000000a00 */
        /* <DEDUP_REMOVED lines=10> */
[----:B------:R-:W-:Y:S02]  /*01e0*/  LEA.HI R3, R3, R38, RZ, 0x5 ;  /* 0x0000002603037211 */ /* 0x000fe400078f28ff */
[----:B------:R-:W-:Y:S02]  /*01f0*/  IADD3.X R4, RZ, R5, RZ, P2, !PT ;  /* 0x00000005ff047210 */ /* 0x000fe400017fe4ff */
[----:B------:R-:W-:Y:S02]  /*0200*/  SHF.R.S32.HI R3, RZ, 0x5, R3 ;  /* 0x00000005ff037819 */ /* 0x000fe40000011403 */
[--C-:B------:R-:W-:Y:S02]  /*0210*/  SHF.R.S64 R59, R59, 0x1, R4.reuse ;  /* 0x000000013b3b7819 */ /* 0x100fe40000001004 */
[----:B------:R-:W-:Y:S02]  /*0220*/  SHF.R.S32.HI R4, RZ, 0x1, R4 ;  /* 0x00000001ff047819 */ /* 0x000fe40000011404 */
[----:B------:R-:W-:-:S02]  /*0230*/  LEA.HI R58, P1, R61, R60, RZ, 0x1 ;  /* 0x0000003c3d3a7211 */ /* 0x000fc400078308ff */
[----:B------:R-:W-:Y:S02]  /*0240*/  SHF.R.S32.HI R2, RZ, 0x1f, R2 ;  /* 0x0000001fff027819 */ /* 0x000fe40000011402 */
[----:B------:R-:W-:Y:S02]  /*0250*/  LEA R60, R3, UR5, 0x3 ;  /* 0x00000005033c7c11 */ /* 0x000fe4000f8e18ff */
[----:B------:R-:W-:Y:S02]  /*0260*/  SHF.L.U64.HI R3, R59, 0x2, R4 ;  /* 0x000000023b037819 */ /* 0x000fe40000010204 */
[----:B------:R-:W-:Y:S02]  /*0270*/  ISETP.GE.AND.EX P0, PT, R2, UR11, PT, P0 ;  /* 0x0000000b02007c0c */ /* 0x000fe4000bf06300 */
[----:B------:R-:W0:Y:S01]  /*0280*/  LDC R2, c[0x0][0x10] ;  /* 0x00000400ff027b82 */ /* 0x000e220000000800 */
[----:B------:R1:W-:Y:S01]  /*0290*/  STL [R1], R3 ;  /* 0x0000000301007387 */ /* 0x0003e20000100800 */
[----:B------:R-:W-:-:S02]  /*02a0*/  ISETP.LT.U32.AND P0, PT, R38, 0x200, !P0 ;  /* 0x000002002600780c */ /* 0x000fc40004701070 */
[----:B------:R-:W-:-:S04]  /*02b0*/  IADD3.X R61, RZ, R61, RZ, P1, !PT ;  /* 0x0000003dff3d7210 */ /* 0x000fc80000ffe4ff */
[--C-:B------:R-:W-:Y:S02]  /*02c0*/  SHF.R.S64 R58, R58, 0x1, R61.reuse ;  /* 0x000000013a3a7819 */ /* 0x100fe4000000103d */
[----:B------:R-:W-:-:S04]  /*02d0*/  SHF.R.S32.HI R61, RZ, 0x1, R61 ;  /* 0x00000001ff3d7819 */ /* 0x000fc8000001143d */
[----:B------:R-:W-:Y:S02]  /*02e0*/  SHF.L.U64.HI R61, R58, 0x2, R61 ;  /* 0x000000023a3d7819 */ /* 0x000fe4000001023d */
[----:B-1----:R-:W-:-:S07]  /*02f0*/  @P0 LOP3.LUT R7, R7, 0x4, RZ, 0xfc, !PT ;  /* 0x0000000407070812 */ /* 0x002fce00078efcff */
.L_x_1024:
[----:B-1----:R-:W1:Y:S01]  /*0300*/  LDC R10, c[0x0][0x2a0] ;  /* 0x0000a800ff0a7b82 */ /* 0x002e620000000800 */
[----:B------:R-:W-:Y:S01]  /*0310*/  IABS R8, R39 ;  /* 0x0000002700087213 */ /* 0x000fe20000000000 */
[----:B------:R-:W-:Y:S01]  /*0320*/  ULDC.64 UR12, c[0x0][0x290] ;  /* 0x0000a400000c7ab9 */ /* 0x000fe20000000a00 */
[----:B------:R-:W-:Y:S01]  /*0330*/  LOP3.LUT P6, RZ, R7, 0x4, RZ, 0xc0, !PT ;  /* 0x0000000407ff7812 */ /* 0x000fe200078cc0ff */
[----:B------:R-:W-:Y:S01]  /*0340*/  ULDC.64 UR10, c[0x0][0x298] ;  /* 0x0000a600000a7ab9 */ /* 0x000fe20000000a00 */
[----:B------:R-:W-:Y:S02]  /*0350*/  ISETP.GE.AND P1, PT, R39, RZ, PT ;  /* 0x000000ff2700720c */ /* 0x000fe40003f26270 */
[----:B------:R-:W-:Y:S02]  /*0360*/  CS2R R54, SRZ ;  /* 0x0000000000367805 */ /* 0x000fe4000001ff00 */
[C---:B0-----:R-:W-:Y:S02]  /*0370*/  IADD3 R29, R36.reuse, 0x20, RZ ;  /* 0x00000020241d7810 */ /* 0x041fe40007ffe0ff */
[----:B------:R-:W-:-:S02]  /*0380*/  IADD3 R27, R36, 0x40, RZ ;  /* 0x00000040241b7810 */ /* 0x000fc40007ffe0ff */
[C---:B------:R-:W-:Y:S02]  /*0390*/  IADD3 R17, R36.reuse, 0xc0, RZ ;  /* 0x000000c024117810 */ /* 0x040fe40007ffe0ff */
[C---:B------:R-:W-:Y:S02]  /*03a0*/  IADD3 R23, R36.reuse, 0x60, RZ ;  /* 0x0000006024177810 */ /* 0x040fe40007ffe0ff */
[----:B------:R-:W-:Y:S01]  /*03b0*/  IADD3 R19, R36, 0x80, RZ ;  /* 0x0000008024137810 */ /* 0x000fe20007ffe0ff */
[----:B------:R-:W2:Y:S01]  /*03c0*/  @P6 LDC.64 R12, c[0x0][0x288] ;  /* 0x0000a200ff0c6b82 */ /* 0x000ea20000000a00 */
[----:B------:R-:W-:Y:S02]  /*03d0*/  ISETP.GE.U32.AND P5, PT, R29, UR12, PT ;  /* 0x0000000c1d007c0c */ /* 0x000fe4000bfa6070 */
[----:B------:R-:W-:Y:S02]  /*03e0*/  CS2R R48, SRZ ;  /* 0x0000000000307805 */ /* 0x000fe4000001ff00 */
[----:B------:R-:W-:-:S02]  /*03f0*/  SHF.R.S32.HI R31, RZ, 0x1f, R29 ;  /* 0x0000001fff1f7819 */ /* 0x000fc4000001141d */
[----:B------:R-:W-:Y:S02]  /*0400*/  CS2R R52, SRZ ;  /* 0x0000000000347805 */ /* 0x000fe4000001ff00 */
[----:B------:R-:W-:Y:S01]  /*0410*/  SHF.R.S32.HI R21, RZ, 0x1f, R27 ;  /* 0x0000001fff157819 */ /* 0x000fe2000001141b */
[----:B------:R-:W-:Y:S01]  /*0420*/  ULDC.U8 UR5, c[0x0][0x2a4] ;  /* 0x0000a90000057ab9 */ /* 0x000fe20000000000 */
[----:B------:R-:W-:Y:S01]  /*0430*/  SHF.R.S32.HI R25, RZ, 0x1f, R23 ;  /* 0x0000001fff197819 */ /* 0x000fe20000011417 */
[----:B------:R-:W3:Y:S01]  /*0440*/  @P6 LDC.64 R50, c[0x0][0x230] ;  /* 0x00008c00ff326b82 */ /* 0x000ee20000000a00 */
[----:B-1----:R-:W-:Y:S02]  /*0450*/  IABS R6, R10 ;  /* 0x0000000a00067213 */ /* 0x002fe40000000000 */
[----:B------:R-:W-:Y:S02]  /*0460*/  LOP3.LUT R7, R7, 0xfffffffd, RZ, 0xc0, !PT ;  /* 0xfffffffd07077812 */ /* 0x000fe400078ec0ff */
[----:B------:R-:W1:Y:S03]  /*0470*/  I2F.RP R3, R6 ;  /* 0x0000000600037306 */ /* 0x000e660000209400 */
[----:B------:R-:W4:Y:S05]  /*0480*/  @P6 LDC.64 R44, c[0x0][0x228] ;  /* 0x00008a00ff2c6b82 */ /* 0x000f2a0000000a00 */
[----:B-1----:R-:W1:Y:S02]  /*0490*/  MUFU.RCP R3, R3 ;  /* 0x0000000300037308 */ /* 0x002e640000001000 */
[----:B-1----:R-:W-:-:S06]  /*04a0*/  IADD3 R4, R3, 0xffffffe, RZ ;  /* 0x0ffffffe03047810 */ /* 0x002fcc0007ffe0ff */
[----:B------:R1:W0:Y:S02]  /*04b0*/  F2I.FTZ.U32.TRUNC.NTZ R5, R4 ;  /* 0x0000000400057305 */ /* 0x000224000021f000 */
[----:B-1----:R-:W-:Y:S02]  /*04c0*/  MOV R4, RZ ;  /* 0x000000ff00047202 */ /* 0x002fe40000000f00 */
[----:B0-----:R-:W-:-:S05]  /*04d0*/  IADD3 R9, RZ, -R5, RZ ;  /* 0x80000005ff097210 */ /* 0x001fca0007ffe0ff */
[----:B------:R-:W-:-:S04]  /*04e0*/  IMAD R9, R9, R6, RZ ;  /* 0x0000000609097224 */ /* 0x000fc800078e02ff */
[----:B------:R-:W-:-:S06]  /*04f0*/  IMAD.HI.U32 R5, R5, R9, R4 ;  /* 0x0000000905057227 */ /* 0x000fcc00078e0004 */
[----:B------:R-:W-:-:S05]  /*0500*/  IMAD.HI.U32 R5, R5, R8, RZ ;  /* 0x0000000805057227 */ /* 0x000fca00078e00ff */
[----:B------:R-:W-:-:S05]  /*0510*/  IADD3 R3, -R5, RZ, RZ ;  /* 0x000000ff05037210 */ /* 0x000fca0007ffe1ff */
[----:B------:R-:W-:Y:S01]  /*0520*/  IMAD R3, R6, R3, R8 ;  /* 0x0000000306037224 */ /* 0x000fe200078e0208 */
[----:B------:R-:W-:-:S04]  /*0530*/  LOP3.LUT R8, R39, R10, RZ, 0x3c, !PT ;  /* 0x0000000a27087212 */ /* 0x000fc800078e3cff */
[----:B------:R-:W-:Y:S02]  /*0540*/  ISETP.GT.U32.AND P4, PT, R6, R3, PT ;  /* 0x000000030600720c */ /* 0x000fe40003f84070 */
[----:B------:R-:W-:-:S11]  /*0550*/  ISETP.GE.AND P2, PT, R8, RZ, PT ;  /* 0x000000ff0800720c */ /* 0x000fd60003f46270 */
[-C--:B------:R-:W-:Y:S02]  /*0560*/  @!P4 IADD3 R3, R3, -R6.reuse, RZ ;  /* 0x800000060303c210 */ /* 0x080fe40007ffe0ff */
[----:B------:R-:W-:Y:S02]  /*0570*/  @!P4 IADD3 R5, R5, 0x1, RZ ;  /* 0x000000010505c810 */ /* 0x000fe40007ffe0ff */
[CC--:B------:R-:W-:Y:S02]  /*0580*/  ISETP.GE.U32.AND P3, PT, R3.reuse, R6.reuse, PT ;  /* 0x000000060300720c */ /* 0x0c0fe40003f66070 */
[----:B------:R-:W-:Y:S02]  /*0590*/  ISETP.GT.U32.AND P0, PT, R6, R3, PT ;  /* 0x000000030600720c */ /* 0x000fe40003f04070 */
[----:B------:R-:W-:Y:S02]  /*05a0*/  IADD3 R4, R3, -R6, RZ ;  /* 0x8000000603047210 */ /* 0x000fe40007ffe0ff */
[----:B------:R-:W-:-:S02]  /*05b0*/  SHF.L.U32 R6, R38, 0x1, RZ ;  /* 0x0000000126067819 */ /* 0x000fc400000006ff */
        /* <DEDUP_REMOVED lines=8> */
[----:B------:R-:W-:Y:S02]  /*0640*/  SEL R9, R4, R5, !P3 ;  /* 0x0000000504097207 */ /* 0x000fe40005800000 */
[----:B------:R-:W-:Y:S02]  /*0650*/  LOP3.LUT R15, R6, 0x1e, RZ, 0xc0, !PT ;  /* 0x0000001e060f7812 */ /* 0x000fe400078ec0ff */
[----:B------:R-:W-:Y:S02]  /*0660*/  SEL R56, R4, R3, !P3 ;  /* 0x0000000304387207 */ /* 0x000fe40005800000 */
[----:B------:R-:W-:Y:S01]  /*0670*/  SHF.R.S32.HI R3, RZ, 0x1f, R9 ;  /* 0x0000001fff037819 */ /* 0x000fe20000011409 */
[----:B------:R-:W0:Y:S01]  /*0680*/  @!P5 LDC.64 R4, c[0x0][0x288] ;  /* 0x0000a200ff04db82 */ /* 0x000e220000000a00 */
[----:B------:R-:W-:-:S02]  /*0690*/  LEA R14, R56, R15, 0x5 ;  /* 0x0000000f380e7211 */ /* 0x000fc400078e28ff */
[----:B------:R-:W-:Y:S01]  /*06a0*/  ISETP.GE.U32.AND P4, PT, R27, UR12, PT ;  /* 0x0000000c1b007c0c */ /* 0x000fe2000bf86070 */
[----:B------:R-:W-:Y:S01]  /*06b0*/  IMAD R6, R3, UR10, RZ ;  /* 0x0000000a03067c24 */ /* 0x000fe2000f8e02ff */
[----:B------:R-:W-:Y:S02]  /*06c0*/  SHF.R.S32.HI R15, RZ, 0x1f, R14 ;  /* 0x0000001fff0f7819 */ /* 0x000fe4000001140e */
[----:B------:R-:W-:Y:S01]  /*06d0*/  ISETP.GE.OR.EX P4, PT, R21, UR13, P0, P4 ;  /* 0x0000000d15007c0c */ /* 0x000fe20008786740 */
[C---:B------:R-:W-:Y:S01]  /*06e0*/  IMAD R11, R9.reuse, UR11, R6 ;  /* 0x0000000b090b7c24 */ /* 0x040fe2000f8e0206 */
[----:B------:R-:W-:Y:S01]  /*06f0*/  SHF.R.S32.HI R3, RZ, 0x1f, R17 ;  /* 0x0000001fff037819 */ /* 0x000fe20000011411 */
[----:B------:R-:W-:Y:S01]  /*0700*/  IMAD.WIDE.U32 R8, R9, UR10, R14 ;  /* 0x0000000a09087c25 */ /* 0x000fe2000f8e000e */
[----:B------:R-:W-:Y:S01]  /*0710*/  ISETP.GE.U32.AND P3, PT, R23, UR12, PT ;  /* 0x0000000c17007c0c */ /* 0x000fe2000bf66070 */
[----:B------:R-:W1:Y:S01]  /*0720*/  @!P5 LDC.64 R42, c[0x0][0x230] ;  /* 0x00008c00ff2adb82 */ /* 0x000e620000000a00 */
[----:B------:R-:W-:Y:S01]  /*0730*/  ISETP.GE.U32.AND P2, PT, R19, UR12, PT ;  /* 0x0000000c13007c0c */ /* 0x000fe2000bf46070 */
[----:B--2---:R-:W-:Y:S01]  /*0740*/  @P6 IMAD R6, R3, R12, RZ ;  /* 0x0000000c03066224 */ /* 0x004fe200078e02ff */
[----:B------:R-:W-:-:S02]  /*0750*/  IADD3 R11, R9, R11, RZ ;  /* 0x0000000b090b7210 */ /* 0x000fc40007ffe0ff */
[-C--:B------:R-:W-:Y:S01]  /*0760*/  @P6 MOV R10, R8.reuse ;  /* 0x00000008000a6202 */ /* 0x080fe20000000f00 */
[----:B------:R-:W-:Y:S01]  /*0770*/  @P6 IMAD R3, R17, R13, R6 ;  /* 0x0000000d11036224 */ /* 0x000fe200078e0206 */
[----:B------:R-:W-:Y:S01]  /*0780*/  ISETP.GE.OR.EX P3, PT, R25, UR13, P0, P3 ;  /* 0x0000000d19007c0c */ /* 0x000fe20008766730 */
[----:B------:R-:W2:Y:S01]  /*0790*/  @!P5 LDC.64 R34, c[0x0][0x228] ;  /* 0x00008a00ff22db82 */ /* 0x000ea20000000a00 */
        /* <DEDUP_REMOVED lines=11> */
[----:B---3--:R-:W-:Y:S01]  /*0850*/  @P6 IADD3 R50, P1, R31, R50, RZ ;  /* 0x000000321f326210 */ /* 0x008fe20007f3e0ff */
[----:B------:R-:W-:Y:S01]  /*0860*/  @!P5 IMAD.WIDE.U32 R4, R29, R4, R12 ;  /* 0x000000041d04d225 */ /* 0x000fe200078e000c */
[----:B------:R-:W-:Y:S01]  /*0870*/  ISETP.GE.OR.EX P2, PT, R3, UR13, P0, P2 ;  /* 0x0000000d03007c0c */ /* 0x000fe20008746720 */
[----:B------:R-:W3:Y:S01]  /*0880*/  @!P3 LDC.64 R12, c[0x0][0x288] ;  /* 0x0000a200ff0cbb82 */ /* 0x000ee20000000a00 */
[----:B------:R-:W-:Y:S02]  /*0890*/  @P6 IADD3.X R51, R6, R51, RZ, P1, !PT ;  /* 0x0000003306336210 */ /* 0x000fe40000ffe4ff */
[----:B----4-:R-:W-:Y:S02]  /*08a0*/  @P6 IADD3 R44, P1, R31, R44, RZ ;  /* 0x0000002c1f2c6210 */ /* 0x010fe40007f3e0ff */
[----:B------:R-:W-:Y:S02]  /*08b0*/  @!P5 IADD3 R5, R5, R33, RZ ;  /* 0x000000210505d210 */ /* 0x000fe40007ffe0ff */
[----:B------:R-:W-:Y:S01]  /*08c0*/  @!P5 SHF.L.U32 R29, R4, 0x1, RZ ;  /* 0x00000001041dd819 */ /* 0x000fe200000006ff */
[----:B------:R-:W4:Y:S01]  /*08d0*/  @!P4 LDC.64 R32, c[0x0][0x230] ;  /* 0x00008c00ff20cb82 */ /* 0x000f220000000a00 */
        /* <DEDUP_REMOVED lines=9> */
[----:B--2---:R-:W-:Y:S02]  /*0970*/  @!P5 IADD3 R34, P1, R29, R34, RZ ;  /* 0x000000221d22d210 */ /* 0x004fe40007f3e0ff */
[----:B------:R-:W-:Y:S01]  /*0980*/  @!P4 IADD3 R17, R17, R37, RZ ;  /* 0x000000251111c210 */ /* 0x000fe20007ffe0ff */
[----:B---3--:R-:W-:Y:S01]  /*0990*/  @!P3 IMAD R20, R25, R12, RZ ;  /* 0x0000000c1914b224 */ /* 0x008fe200078e02ff */
[----:B------:R-:W1:Y:S01]  /*09a0*/  @!P2 LDC.64 R4, c[0x0][0x288] ;  /* 0x0000a200ff04ab82 */ /* 0x000e620000000a00 */
[----:B------:R-:W-:-:S02]  /*09b0*/  @!P4 SHF.L.U32 R21, R16, 0x1, RZ ;  /* 0x000000011015c819 */ /* 0x000fc400000006ff */
[----:B------:R-:W-:Y:S01]  /*09c0*/  @!P4 SHF.L.U64.HI R18, R16, 0x1, R17 ;  /* 0x000000011012c819 */ /* 0x000fe20000010211 */
[----:B------:R-:W-:Y:S01]  /*09d0*/  @!P3 IMAD R37, R23, R13, R20 ;  /* 0x0000000d1725b224 */ /* 0x000fe200078e0214 */
[----:B------:R-:W-:Y:S02]  /*09e0*/  @!P3 MOV R16, R8 ;  /* 0x000000080010b202 */ /* 0x000fe40000000f00 */
[----:B------:R-:W-:Y:S01]  /*09f0*/  @!P3 MOV R17, R11 ;  /* 0x0000000b0011b202 */ /* 0x000fe20000000f00 */
[----:B------:R-:W2:Y:S01]  /*0a00*/  @!P3 LDC.64 R28, c[0x0][0x230] ;  /* 0x00008c00ff1cbb82 */ /* 0x000ea20000000a00 */
[----:B------:R-:W-:Y:S02]  /*0a10*/  @!P5 IADD3.X R35, R6, R35, RZ, P1, !PT ;  /* 0x000000230623d210 */ /* 0x000fe40000ffe4ff */
[----:B----4-:R-:W-:Y:S01]  /*0a20*/  @!P4 IADD3 R32, P1, R21, R32, RZ ;  /* 0x000000201520c210 */ /* 0x010fe20007f3e0ff */
[----:B------:R-:W-:Y:S01]  /*0a30*/  @!P3 IMAD.WIDE.U32 R12, R23, R12, R16 ;  /* 0x0000000c170cb225 */ /* 0x000fe200078e0010 */
[----:B------:R-:W-:-:S02]  /*0a40*/  P2R R6, PR, RZ, 0x20 ;  /* 0x00000020ff067803 */ /* 0x000fc40000000000 */
[----:B------:R-:W-:Y:S01]  /*0a50*/  @!P4 IADD3.X R33, R18, R33, RZ, P1, !PT ;  /* 0x000000211221c210 */ /* 0x000fe20000ffe4ff */
[----:B------:R-:W3:Y:S01]  /*0a60*/  @!P3 LDC.64 R26, c[0x0][0x228] ;  /* 0x00008a00ff1abb82 */ /* 0x000ee20000000a00 */
        /* <DEDUP_REMOVED lines=12> */
[----:B--2---:R-:W-:Y:S01]  /*0b30*/  @!P3 IADD3 R28, P1, R17, R28, RZ ;  /* 0x0000001c111cb210 */ /* 0x004fe20007f3e0ff */
[----:B------:R-:W-:Y:S01]  /*0b40*/  @!P2 IMAD.WIDE.U32 R12, R19, R4, R12 ;  /* 0x00000004130ca225 */ /* 0x000fe200078e000c */
[----:B------:R-:W-:Y:S02]  /*0b50*/  SHF.R.S32.HI R19, RZ, 0x1f, R36 ;  /* 0x0000001fff137819 */ /* 0x000fe40000011424 */
[----:B------:R-:W-:Y:S02]  /*0b60*/  @!P3 IADD3.X R29, R16, R29, RZ, P1, !PT ;  /* 0x0000001d101db210 */ /* 0x000fe40000ffe4ff */
[----:B------:R-:W-:-:S02]  /*0b70*/  @!P2 IADD3 R13, R13, R5, RZ ;  /* 0x000000050d0da210 */ /* 0x000fc40007ffe0ff */
[----:B---3--:R-:W-:Y:S02]  /*0b80*/  @!P3 IADD3 R26, P1, R17, R26, RZ ;  /* 0x0000001a111ab210 */ /* 0x008fe40007f3e0ff */
[----:B------:R-:W-:Y:S02]  /*0b90*/  @!P2 SHF.L.U32 R5, R12, 0x1, RZ ;  /* 0x000000010c05a819 */ /* 0x000fe400000006ff */
[----:B------:R-:W-:Y:S02]  /*0ba0*/  @!P3 IADD3.X R27, R16, R27, RZ, P1, !PT ;  /* 0x0000001b101bb210 */ /* 0x000fe40000ffe4ff */
[----:B------:R-:W-:Y:S02]  /*0bb0*/  @!P2 SHF.L.U64.HI R12, R12, 0x1, R13 ;  /* 0x000000010c0ca819 */ /* 0x000fe4000001020d */
[----:B0-----:R-:W-:Y:S02]  /*0bc0*/  @!P2 IADD3 R24, P1, R5, R24, RZ ;  /* 0x000000180518a210 */ /* 0x001fe40007f3e0ff */
[----:B------:R-:W-:-:S02]  /*0bd0*/  IADD3 R17, R36, 0xa0, RZ ;  /* 0x000000a024117810 */ /* 0x000fc40007ffe0ff */
[C---:B------:R-:W-:Y:S02]  /*0be0*/  @!P2 IADD3.X R25, R12.reuse, R25, RZ, P1, !PT ;  /* 0x000000190c19a210 */ /* 0x040fe40000ffe4ff */
[----:B------:R-:W-:Y:S02]  /*0bf0*/  SHF.R.S32.HI R13, RZ, 0x1f, R17 ;  /* 0x0000001fff0d7819 */ /* 0x000fe40000011411 */
[----:B-1----:R-:W-:Y:S02]  /*0c00*/  @!P2 IADD3 R22, P1, R5, R22, RZ ;  /* 0x000000160516a210 */ /* 0x002fe40007f3e0ff */
[----:B------:R-:W-:Y:S02]  /*0c10*/  SHF.R.S32.HI R47, RZ, 0x1f, R37 ;  /* 0x0000001fff2f7819 */ /* 0x000fe40000011425 */
[----:B------:R-:W-:Y:S02]  /*0c20*/  @!P2 IADD3.X R23, R12, R23, RZ, P1, !PT ;  /* 0x000000170c17a210 */ /* 0x000fe40000ffe4ff */
[----:B------:R-:W-:-:S02]  /*0c30*/  ISETP.GE.U32.AND P1, PT, R17, UR12, PT ;  /* 0x0000000c11007c0c */ /* 0x000fc4000bf26070 */
[----:B------:R-:W-:Y:S02]  /*0c40*/  P2R R3, PR, RZ, 0x10 ;  /* 0x00000010ff037803 */ /* 0x000fe40000000000 */
        /* <DEDUP_REMOVED lines=16> */
[----:B------:R-:W-:Y:S01]  /*0d50*/  ISETP.GE.U32.AND P6, PT, R36, UR12, PT ;  /* 0x0000000c24007c0c */ /* 0x000fe2000bfc6070 */
[----:B------:R-:W-:Y:S02]  /*0d60*/  BSSY B0, `(.L_x_974) ;  /* 0x000005c000007945 */ /* 0x000fe40003800000 */
[----:B------:R-:W5:Y:S01]  /*0d70*/  @!P1 LDG.E R49, desc[UR8][R4.64] ;  /* 0x0000000804319981 */ /* 0x000f62000c1e1900 */
        /* <DEDUP_REMOVED lines=20> */
[----:B------:R-:W-:-:S07]  /*0ec0*/  ISETP.LT.U32.AND P6, PT, R38, 0x200, !P6 ;  /* 0x000002002600780c */ /* 0x000fce00077c1070 */
[----:B------:R-:W5:Y:S06]  /*0ed0*/  @P5 LDG.E R48, desc[UR8][R44.64] ;  /* 0x000000082c305981 */ /* 0x000f6c000c1e1900 */
        /* <DEDUP_REMOVED lines=21> */
[----:B------:R-:W-:Y:S02]  /*1030*/  MOV R3, 0x3f800000 ;  /* 0x3f80000000037802 */ /* 0x000fe40000000f00 */
[----:B------:R-:W-:-:S06]  /*1040*/  CS2R R44, SRZ ;  /* 0x00000000002c7805 */ /* 0x000fcc000001ff00 */
[----:B------:R-:W5:Y:S04]  /*1050*/  @!P4 LDG.E R52, desc[UR8][R30.64] ;  /* 0x000000081e34c981 */ /* 0x000f68000c1e1900 */
[----:B------:R-:W2:Y:S01]  /*1060*/  LDG.E.64 R12, desc[UR8][R12.64] ;  /* 0x000000080c0c7981 */ /* 0x000ea2000c1e1b00 */
[----:B0-----:R-:W-:-:S03]  /*1070*/  CS2R R40, SRZ ;  /* 0x0000000000287805 */ /* 0x001fc6000001ff00 */
[----:B------:R-:W5:Y:S04]  /*1080*/  @!P3 LDG.E R44, desc[UR8][R28.64] ;  /* 0x000000081c2cb981 */ /* 0x000f68000c1e1900 */
[----:B------:R0:W5:Y:S01]  /*1090*/  @P5 LDG.E R40, desc[UR8][R50.64] ;  /* 0x0000000832285981 */ /* 0x000162000c1e1900 */
[----:B------:R-:W-:-:S03]  /*10a0*/  ISETP.NE.AND P5, PT, R6, RZ, PT ;  /* 0x000000ff0600720c */ /* 0x000fc60003fa5270 */
[----:B------:R-:W5:Y:S01]  /*10b0*/  @!P2 LDG.E R41, desc[UR8][R24.64] ;  /* 0x000000081829a981 */ /* 0x000f62000c1e1900 */
[----:B0-----:R-:W-:-:S09]  /*10c0*/  CS2R R50, SRZ ;  /* 0x0000000000327805 */ /* 0x001fd2000001ff00 */
[----:B------:R-:W5:Y:S04]  /*10d0*/  @!P5 LDG.E R53, desc[UR8][R34.64] ;  /* 0x000000082235d981 */ /* 0x000f68000c1e1900 */
[----:B------:R-:W5:Y:S04]  /*10e0*/  @!P3 LDG.E R51, desc[UR8][R26.64] ;  /* 0x000000081a33b981 */ /* 0x000f68000c1e1900 */
[----:B------:R-:W5:Y:S01]  /*10f0*/  @!P2 LDG.E R50, desc[UR8][R22.64] ;  /* 0x000000081632a981 */ /* 0x000f62000c1e1900 */
[----:B--2---:R-:W-:-:S05]  /*1100*/  FFMA.FTZ R46, -R12, R12, R13 ;  /* 0x0000000c0c2e7223 */ /* 0x004fca000001010d */
[----:B------:R-:W-:-:S13]  /*1110*/  FSETP.GTU.FTZ.AND P6, PT, R46, RZ, PT ;  /* 0x000000ff2e00720b */ /* 0x000fda0003fdc000 */
[----:B------:R-:W0:Y:S02]  /*1120*/  @P6 LDC R37, c[0x0][0x250] ;  /* 0x00009400ff256b82 */ /* 0x000e240000000800 */
[----:B0-----:R-:W-:Y:S01]  /*1130*/  @P6 FADD.FTZ R37, R46, R37 ;  /* 0x000000252e256221 */ /* 0x001fe20000010000 */
[----:B------:R-:W-:-:S03]  /*1140*/  MOV R46, RZ ;  /* 0x000000ff002e7202 */ /* 0x000fc60000000f00 */
[----:B------:R0:W1:Y:S01]  /*1150*/  @P6 MUFU.RSQ R3, R37 ;  /* 0x0000002500036308 */ /* 0x0000620000001400 */
[----:B------:R-:W-:Y:S02]  /*1160*/  LOP3.LUT P6, RZ, R7, 0x2, RZ, 0xc0, !PT ;  /* 0x0000000207ff7812 */ /* 0x000fe400078cc0ff */
[----:B------:R2:W5:Y:S02]  /*1170*/  @!P5 LDG.E R46, desc[UR8][R42.64] ;  /* 0x000000082a2ed981 */ /* 0x000564000c1e1900 */
[----:B--2---:R-:W-:-:S09]  /*1180*/  CS2R R42, SRZ ;  /* 0x00000000002a7805 */ /* 0x004fd2000001ff00 */
[----:B------:R2:W5:Y:S04]  /*1190*/  @!P6 LDG.E R45, desc[UR8][R16.64] ;  /* 0x00000008102de981 */ /* 0x000568000c1e1900 */
[----:B------:R2:W5:Y:S04]  /*11a0*/  @!P6 LDG.E R54, desc[UR8][R18.64] ;  /* 0x000000081236e981 */ /* 0x000568000c1e1900 */
[----:B------:R2:W5:Y:S04]  /*11b0*/  @!P4 LDG.E R43, desc[UR8][R32.64] ;  /* 0x00000008202bc981 */ /* 0x000568000c1e1900 */
[----:B------:R2:W5:Y:S01]  /*11c0*/  @!P1 LDG.E R42, desc[UR8][R20.64] ;  /* 0x00000008142a9981 */ /* 0x000562000c1e1900 */
[----:B------:R-:W-:-:S02]  /*11d0*/  CS2R R4, SRZ ;  /* 0x0000000000047805 */ /* 0x000fc4000001ff00 */
[----:B0-----:R-:W-:Y:S02]  /*11e0*/  MOV R37, RZ ;  /* 0x000000ff00257202 */ /* 0x001fe40000000f00 */
[----:B------:R-:W-:Y:S01]  /*11f0*/  MOV R13, RZ ;  /* 0x000000ff000d7202 */ /* 0x000fe20000000f00 */
[----:B-1----:R-:W-:Y:S06]  /*1200*/  @P0 BRA `(.L_x_975) ;  /* 0x0000000000440947 */ /* 0x002fec0003800000 */
[----:B------:R-:W-:Y:S01]  /*1210*/  ISETP.NE.AND P0, PT, RZ, UR5, PT ;  /* 0x00000005ff007c0c */ /* 0x000fe2000bf05270 */
[----:B------:R-:W-:Y:S01]  /*1220*/  ULDC.64 UR10, c[0x0][0x238] ;  /* 0x00008e00000a7ab9 */ /* 0x000fe20000000a00 */
[C---:B--2---:R-:W-:Y:S02]  /*1230*/  SHF.L.U32 R17, R14.reuse, 0x1, RZ ;  /* 0x000000010e117819 */ /* 0x044fe400000006ff */
        /* <DEDUP_REMOVED lines=14> */
.L_x_975:
[----:B------:R-:W-:Y:S05]  /*1320*/  BSYNC B0 ;  /* 0x0000000000007941 */ /* 0x000fea0003800000 */
.L_x_974:
[----:B------:R-:W-:Y:S01]  /*1330*/  ISETP.NE.AND P0, PT, RZ, UR5, PT ;  /* 0x00000005ff007c0c */ /* 0x000fe2000bf05270 */
[--C-:B-----5:R-:W-:Y:S01]  /*1340*/  HADD2.F32 R15, -RZ, R45.reuse.H0_H0 ;  /* 0x2000002dff0f7230 */ /* 0x120fe20000004100 */
[----:B------:R-:W-:Y:S01]  /*1350*/  LOP3.LUT R7, R7, 0xfffffff7, RZ, 0xc0, !PT ;  /* 0xfffffff707077812 */ /* 0x000fe200078ec0ff */
[----:B------:R-:W-:Y:S02]  /*1360*/  HADD2.F32 R23, -RZ, R45.H1_H1 ;  /* 0x3000002dff177230 */ /* 0x000fe40000004100 */
[--C-:B------:R-:W-:Y:S02]  /*1370*/  HADD2.F32 R25, -RZ, R46.reuse.H0_H0 ;  /* 0x2000002eff197230 */ /* 0x100fe40000004100 */
[C---:B------:R-:W-:Y:S01]  /*1380*/  FADD.FTZ R14, -R12.reuse, R15 ;  /* 0x0000000f0c0e7221 */ /* 0x040fe20000010100 */
[----:B------:R-:W-:Y:S02]  /*1390*/  HADD2.F32 R27, -RZ, R46.H1_H1 ;  /* 0x3000002eff1b7230 */ /* 0x000fe40000004100 */
[----:B------:R-:W-:Y:S01]  /*13a0*/  FADD.FTZ R6, -R12, R23 ;  /* 0x000000170c067221 */ /* 0x000fe20000010100 */
[----:B--2---:R-:W-:-:S02]  /*13b0*/  HADD2.F32 R19, -RZ, R53.H0_H0 ;  /* 0x20000035ff137230 */ /* 0x004fc40000004100 */
[C---:B------:R-:W-:Y:S01]  /*13c0*/  FADD.FTZ R20, -R12.reuse, R25 ;  /* 0x000000190c147221 */ /* 0x040fe20000010100 */
[----:B------:R-:W-:Y:S02]  /*13d0*/  HADD2.F32 R16, -RZ, R53.H1_H1 ;  /* 0x30000035ff107230 */ /* 0x000fe40000004100 */
[----:B------:R-:W-:Y:S01]  /*13e0*/  FADD.FTZ R18, -R12, R27 ;  /* 0x0000001b0c127221 */ /* 0x000fe20000010100 */
[--C-:B------:R-:W-:Y:S02]  /*13f0*/  HADD2.F32 R21, -RZ, R54.reuse.H0_H0 ;  /* 0x20000036ff157230 */ /* 0x100fe40000004100 */
[-C--:B------:R-:W-:Y:S01]  /*1400*/  FMUL.FTZ R14, R14, R3.reuse ;  /* 0x000000030e0e7220 */ /* 0x080fe20000410000 */
        /* <DEDUP_REMOVED lines=22> */
.L_x_976:
        /* <DEDUP_REMOVED lines=26> */
.L_x_977:
[----:B------:R-:W-:Y:S01]  /*1710*/  FADD.FTZ R22, RZ, R21 ;  /* 0x00000015ff167221 */ /* 0x000fe20000010000 */
[----:B------:R-:W-:Y:S01]  /*1720*/  FFMA.FTZ R24, R6, R25, R27 ;  /* 0x0000001906187223 */ /* 0x000fe2000001001b */
[----:B------:R-:W-:Y:S01]  /*1730*/  FMUL.FTZ R21, R19, R4 ;  /* 0x0000000413157220 */ /* 0x000fe20000410000 */
[----:B------:R-:W-:Y:S01]  /*1740*/  FADD.FTZ R14, R25, R14 ;  /* 0x0000000e190e7221 */ /* 0x000fe20000010000 */
[----:B------:R-:W-:Y:S01]  /*1750*/  FFMA.FTZ R15, R20, R19, R23 ;  /* 0x00000013140f7223 */ /* 0x000fe20000010017 */
[----:B------:R-:W-:Y:S01]  /*1760*/  FFMA.FTZ R23, R6, R17, RZ ;  /* 0x0000001106177223 */ /* 0x000fe200000100ff */
[----:B------:R-:W-:Y:S01]  /*1770*/  FADD.FTZ R25, RZ, R17 ;  /* 0x00000011ff197221 */ /* 0x000fe20000010000 */
[----:B------:R-:W-:Y:S01]  /*1780*/  FFMA.FTZ R20, R20, R21, R24 ;  /* 0x0000001514147223 */ /* 0x000fe20000010018 */
[--C-:B------:R-:W-:Y:S02]  /*1790*/  HADD2.F32 R27, -RZ, R43.reuse.H0_H0 ;  /* 0x2000002bff1b7230 */ /* 0x100fe40000004100 */
[----:B------:R-:W-:Y:S01]  /*17a0*/  FMUL.FTZ R17, R16, R5 ;  /* 0x0000000510117220 */ /* 0x000fe20000410000 */
[----:B------:R-:W-:-:S02]  /*17b0*/  HADD2.F32 R29, -RZ, R43.H1_H1 ;  /* 0x3000002bff1d7230 */ /* 0x000fc40000004100 */
[----:B------:R-:W-:Y:S01]  /*17c0*/  FFMA.FTZ R23, R18, R16, R23 ;  /* 0x0000001012177223 */ /* 0x000fe20000010017 */
[----:B------:R-:W-:Y:S01]  /*17d0*/  FADD.FTZ R19, R22, R19 ;  /* 0x0000001316137221 */ /* 0x000fe20000010000 */
[----:B------:R-:W-:Y:S01]  /*17e0*/  FFMA.FTZ R18, R18, R17, R20 ;  /* 0x0000001112127223 */ /* 0x000fe20000010014 */
[C---:B------:R-:W-:Y:S01]  /*17f0*/  FADD.FTZ R22, -R12.reuse, R27 ;  /* 0x0000001b0c167221 */ /* 0x040fe20000010100 */
[----:B------:R-:W-:Y:S01]  /*1800*/  FADD.FTZ R20, -R12, R29 ;  /* 0x0000001d0c147221 */ /* 0x000fe20000010100 */
[----:B------:R-:W-:Y:S01]  /*1810*/  FADD.FTZ R25, R25, R16 ;  /* 0x0000001019197221 */ /* 0x000fe20000010000 */
[----:B------:R-:W-:Y:S01]  /*1820*/  FADD.FTZ R6, R14, R21 ;  /* 0x000000150e067221 */ /* 0x000fe20000010000 */
        /* <DEDUP_REMOVED lines=23> */
.L_x_978:
[----:B------:R-:W-:Y:S01]  /*19a0*/  FMUL.FTZ R21, R16, R4 ;  /* 0x0000000410157220 */ /* 0x000fe20000410000 */
[----:B------:R-:W-:Y:S01]  /*19b0*/  FADD.FTZ R24, R17, R6 ;  /* 0x0000000611187221 */ /* 0x000fe20000010000 */
[----:B------:R-:W-:Y:S01]  /*19c0*/  FADD.FTZ R6, R19, R16 ;  /* 0x0000001013067221 */ /* 0x000fe20000010000 */
[--C-:B------:R-:W-:Y:S02]  /*19d0*/  HADD2.F32 R17, -RZ, R44.reuse.H0_H0 ;  /* 0x2000002cff117230 */ /* 0x100fe40000004100 */
[----:B------:R-:W-:Y:S01]  /*19e0*/  FFMA.FTZ R19, R22, R21, R18 ;  /* 0x0000001516137223 */ /* 0x000fe20000010012 */
[----:B------:R-:W-:Y:S01]  /*19f0*/  FMUL.FTZ R18, R14, R5 ;  /* 0x000000050e127220 */ /* 0x000fe20000410000 */
[----:B------:R-:W-:Y:S02]  /*1a00*/  HADD2.F32 R27, -RZ, R44.H1_H1 ;  /* 0x3000002cff1b7230 */ /* 0x000fe40000004100 */
[----:B------:R-:W-:Y:S01]  /*1a10*/  FFMA.FTZ R15, R22, R16, R15 ;  /* 0x00000010160f7223 */ /* 0x000fe2000001000f */
[C---:B------:R-:W-:Y:S01]  /*1a20*/  FFMA.FTZ R23, R20.reuse, R14, R23 ;  /* 0x0000000e14177223 */ /* 0x040fe20000010017 */
[----:B------:R-:W-:Y:S01]  /*1a30*/  FFMA.FTZ R19, R20, R18, R19 ;  /* 0x0000001214137223 */ /* 0x000fe20000010013 */
[----:B------:R-:W-:Y:S01]  /*1a40*/  FADD.FTZ R21, R24, R21 ;  /* 0x0000001518157221 */ /* 0x000fe20000010000 */
[C---:B------:R-:W-:Y:S01]  /*1a50*/  FADD.FTZ R22, -R12.reuse, R17 ;  /* 0x000000110c167221 */ /* 0x040fe20000010100 */
[----:B------:R-:W-:Y:S01]  /*1a60*/  FADD.FTZ R20, -R12, R27 ;  /* 0x0000001b0c147221 */ /* 0x000fe20000010100 */
[----:B------:R-:W-:-:S02]  /*1a70*/  HADD2.F32 R17, -RZ, R51.H0_H0 ;  /* 0x20000033ff117230 */ /* 0x000fc40000004100 */
[----:B------:R-:W-:Y:S01]  /*1a80*/  FADD.FTZ R18, R18, R21 ;  /* 0x0000001512127221 */ /* 0x000fe20000010000 */
        /* <DEDUP_REMOVED lines=22> */
.L_x_979:
[----:B------:R-:W-:Y:S01]  /*1bf0*/  FMUL.FTZ R21, R17, R4 ;  /* 0x0000000411157220 */ /* 0x000fe20000410000 */
[--C-:B------:R-:W-:Y:S02]  /*1c00*/  HADD2.F32 R27, -RZ, R41.reuse.H0_H0 ;  /* 0x20000029ff1b7230 */ /* 0x100fe40000004100 */
[----:B------:R-:W-:Y:S01]  /*1c10*/  FADD.FTZ R25, R25, R14 ;  /* 0x0000000e19197221 */ /* 0x000fe20000010000 */
[----:B------:R-:W-:Y:S02]  /*1c20*/  HADD2.F32 R29, -RZ, R41.H1_H1 ;  /* 0x30000029ff1d7230 */ /* 0x000fe40000004100 */
[----:B------:R-:W-:Y:S01]  /*1c30*/  FADD.FTZ R14, R18, R21 ;  /* 0x00000015120e7221 */ /* 0x000fe20000010000 */
[----:B------:R-:W-:Y:S01]  /*1c40*/  FFMA.FTZ R19, R22, R21, R19 ;  /* 0x0000001516137223 */ /* 0x000fe20000010013 */
        /* <DEDUP_REMOVED lines=26> */
.L_x_980:
        /* <DEDUP_REMOVED lines=14> */
[--C-:B------:R-:W-:Y:S02]  /*1ed0*/  HADD2.F32 R15, -RZ, R49.reuse.H1_H1 ;  /* 0x30000031ff0f7230 */ /* 0x100fe40000004100 */
[----:B------:R-:W-:Y:S01]  /*1ee0*/  FADD.FTZ R6, -R12, R17 ;  /* 0x000000110c067221 */ /* 0x000fe20000010100 */
[----:B------:R-:W-:Y:S02]  /*1ef0*/  HADD2.F32 R17, -RZ, R49.H0_H0 ;  /* 0x20000031ff117230 */ /* 0x000fe40000004100 */
        /* <DEDUP_REMOVED lines=21> */
.L_x_981:
        /* <DEDUP_REMOVED lines=36> */
.L_x_982:
[----:B------:R-:W-:Y:S01]  /*2290*/  FMUL.FTZ R31, R21, R4 ;  /* 0x00000004151f7220 */ /* 0x000fe20000410000 */
[----:B------:R-:W-:Y:S01]  /*22a0*/  FFMA.FTZ R29, R26, R24, R23 ;  /* 0x000000181a1d7223 */ /* 0x000fe20000010017 */
[----:B------:R-:W-:Y:S01]  /*22b0*/  FADD.FTZ R30, R25, R24 ;  /* 0x00000018191e7221 */ /* 0x000fe20000010000 */
[--C-:B------:R-:W-:Y:S02]  /*22c0*/  HADD2.F32 R25, -RZ, R47.reuse.H0_H0 ;  /* 0x2000002fff197230 */ /* 0x100fe40000004100 */
[----:B------:R-:W-:Y:S01]  /*22d0*/  FFMA.FTZ R23, R18, R31, R27 ;  /* 0x0000001f12177223 */ /* 0x000fe2000001001b */
[----:B------:R-:W-:Y:S02]  /*22e0*/  HADD2.F32 R27, -RZ, R47.H1_H1 ;  /* 0x3000002fff1b7230 */ /* 0x000fe40000004100 */
        /* <DEDUP_REMOVED lines=29> */
.L_x_983:
[----:B------:R-:W0:Y:S01]  /*24c0*/  S2R R31, SR_LANEID ;  /* 0x00000000001f7919 */ /* 0x000e220000000000 */
[----:B------:R-:W-:Y:S01]  /*24d0*/  FMUL.FTZ R27, R25, R4 ;  /* 0x00000004191b7220 */ /* 0x000fe20000410000 */
[----:B------:R-:W1:Y:S01]  /*24e0*/  S2UR UR10, SR_CgaCtaId ;  /* 0x00000000000a79c3 */ /* 0x000e620000008800 */
[----:B------:R-:W-:Y:S01]  /*24f0*/  UMOV UR6, 0x400 ;  /* 0x0000040000067882 */ /* 0x000fe20000000000 */
[----:B------:R-:W-:Y:S01]  /*2500*/  FFMA.FTZ R19, R14, R17, R19 ;  /* 0x000000110e137223 */ /* 0x000fe20000010013 */
[----:B------:R-:W-:Y:S01]  /*2510*/  FFMA.FTZ R23, R32, R27, R23 ;  /* 0x0000001b20177223 */ /* 0x000fe20000010017 */
[----:B------:R-:W-:Y:S01]  /*2520*/  FADD.FTZ R34, R24, R27 ;  /* 0x0000001b18227221 */ /* 0x000fe20000010000 */
[----:B------:R-:W-:Y:S01]  /*2530*/  FMUL.FTZ R27, R26, R5 ;  /* 0x000000051a1b7220 */ /* 0x000fe20000410000 */
[----:B------:R-:W-:Y:S01]  /*2540*/  UIADD3 UR5, UR6, 0xa0, URZ ;  /* 0x000000a006057890 */ /* 0x000fe2000fffe03f */
[----:B------:R-:W-:Y:S01]  /*2550*/  FFMA.FTZ R29, R6, R15, R29 ;  /* 0x0000000f061d7223 */ /* 0x000fe2000001001d */
[----:B------:R-:W-:Y:S01]  /*2560*/  FADD.FTZ R22, R22, R17 ;  /* 0x0000001116167221 */ /* 0x000fe20000010000 */
[----:B------:R-:W-:Y:S01]  /*2570*/  FFMA.FTZ R24, R28, R27, R23 ;  /* 0x0000001b1c187223 */ /* 0x000fe20000010017 */
[----:B------:R-:W-:Y:S01]  /*2580*/  FADD.FTZ R23, R27, R34 ;  /* 0x000000221b177221 */ /* 0x000fe20000010000 */
[----:B------:R-:W-:Y:S01]  /*2590*/  FADD.FTZ R15, R30, R15 ;  /* 0x0000000f1e0f7221 */ /* 0x000fe20000010000 */
[----:B------:R-:W-:Y:S01]  /*25a0*/  FFMA.FTZ R19, R18, R21, R19 ;  /* 0x0000001512137223 */ /* 0x000fe20000010013 */
[----:B------:R-:W-:Y:S01]  /*25b0*/  FADD.FTZ R22, R22, R21 ;  /* 0x0000001516167221 */ /* 0x000fe20000010000 */
[----:B------:R-:W2:Y:S01]  /*25c0*/  SHFL.DOWN PT, R27, R24, 0x1, 0x1f ;  /* 0x08201f00181b7f89 */ /* 0x000ea200000e0000 */
[----:B------:R-:W-:Y:S01]  /*25d0*/  FFMA.FTZ R29, R16, R20, R29 ;  /* 0x00000014101d7223 */ /* 0x000fe2000001001d */
[----:B------:R-:W-:Y:S01]  /*25e0*/  FADD.FTZ R15, R15, R20 ;  /* 0x000000140f0f7221 */ /* 0x000fe20000010000 */
[----:B------:R-:W-:Y:S01]  /*25f0*/  FFMA.FTZ R16, R32, R25, R19 ;  /* 0x0000001920107223 */ /* 0x000fe20000010013 */
[----:B------:R-:W3:Y:S01]  /*2600*/  SHFL.DOWN PT, R34, R23, 0x1, 0x1f ;  /* 0x08201f0017227f89 */ /* 0x000ee200000e0000 */
        /* <DEDUP_REMOVED lines=55> */
[----:B0-----:R-:W-:Y:S01]  /*2980*/  FADD.FTZ R15, R15, R28 ;  /* 0x0000001c0f0f7221 */ /* 0x001fe20000010000 */
[----:B------:R-:W-:-:S03]  /*2990*/  FADD.FTZ R14, R14, R29 ;  /* 0x0000001d0e0e7221 */ /* 0x000fc60000010000 */
[----:B------:R-:W-:Y:S01]  /*29a0*/  FADD.FTZ R15, R15, R30 ;  /* 0x0000001e0f0f7221 */ /* 0x000fe20000010000 */
[----:B------:R-:W-:Y:S02]  /*29b0*/  FADD.FTZ R14, R14, R31 ;  /* 0x0000001f0e0e7221 */ /* 0x000fe40000010000 */
[----:B------:R-:W0:Y:S01]  /*29c0*/  LDS.128 R28, [UR5+0x80] ;  /* 0x00008005ff1c7984 */ /* 0x000e220008000c00 */
[----:B------:R-:W-:Y:S01]  /*29d0*/  FADD.FTZ R15, R15, R32 ;  /* 0x000000200f0f7221 */ /* 0x000fe20000010000 */
        /* <DEDUP_REMOVED lines=11> */
[----:B0-----:R-:W-:Y:S01]  /*2a90*/  FADD.FTZ R15, R15, R28 ;  /* 0x0000001c0f0f7221 */ /* 0x001fe20000010000 */
[----:B------:R-:W-:-:S03]  /*2aa0*/  FADD.FTZ R20, R14, R29 ;  /* 0x0000001d0e147221 */ /* 0x000fc60000010000 */
[----:B------:R-:W-:Y:S01]  /*2ab0*/  FADD.FTZ R14, R15, R30 ;  /* 0x0000001e0f0e7221 */ /* 0x000fe20000010000 */
[----:B------:R-:W-:-:S07]  /*2ac0*/  FADD.FTZ R15, R20, R31 ;  /* 0x0000001f140f7221 */ /* 0x000fce0000010000 */
.L_x_985:
[----:B------:R-:W-:Y:S05]  /*2ad0*/  BSYNC B0 ;  /* 0x0000000000007941 */ /* 0x000fea0003800000 */
.L_x_984:
        /* <DEDUP_REMOVED lines=161> */
.L_x_987:
[----:B------:R-:W-:Y:S05]  /*34f0*/  BSYNC B0 ;  /* 0x0000000000007941 */ /* 0x000fea0003800000 */
.L_x_986:
        /* <DEDUP_REMOVED lines=18> */
.L_x_989:
[----:B------:R-:W-:Y:S05]  /*3620*/  BSYNC B0 ;  /* 0x0000000000007941 */ /* 0x000fea0003800000 */
.L_x_988:
        /* <DEDUP_REMOVED lines=35> */
.L_x_992:
[----:B0-----:R-:W2:Y:S04]  /*3860*/  LDG.E.STRONG.GPU R20, desc[UR8][R16.64] ;  /* 0x0000000810147981 */ /* 0x001ea8000c1ef900 */
[----:B--2---:R-:W-:Y:S01]  /*3870*/  CCTL.IVALL ;  /* 0x00000000ff00798f */ /* 0x004fe20002000000 */
[----:B------:R-:W-:Y:S05]  /*3880*/  YIELD ;  /* 0x0000000000007946 */ /* 0x000fea0003800000 */
[----:B------:R-:W-:-:S13]  /*3890*/  ISETP.NE.AND P6, PT, R20, R25, PT ;  /* 0x000000191400720c */ /* 0x000fda0003fc5270 */
[----:B------:R-:W-:Y:S05]  /*38a0*/  @P6 BRA `(.L_x_992) ;  /* 0xfffffffc00ec6947 */ /* 0x000fea000383ffff */
.L_x_991:
        /* <DEDUP_REMOVED lines=23> */
.L_x_996:
        /* <DEDUP_REMOVED lines=115> */
.L_x_995:
        /* <DEDUP_REMOVED lines=63> */
.L_x_997:
[----:B------:R-:W-:-:S04]  /*4540*/  LOP3.LUT P6, RZ, R7, 0x1, RZ, 0xc0, !PT ;  /* 0x0000000107ff7812 */ /* 0x000fc800078cc0ff */
[----:B------:R-:W-:-:S13]  /*4550*/  ISETP.NE.OR P6, PT, R17, RZ, P6 ;  /* 0x000000ff1100720c */ /* 0x000fda00037c5670 */
[----:B------:R-:W-:Y:S05]  /*4560*/  @!P6 BRA `(.L_x_993) ;  /* 0x00000000007ce947 */ /* 0x000fea0003800000 */
.L_x_994:
        /* <DEDUP_REMOVED lines=31> */
.L_x_993:
        /* <DEDUP_REMOVED lines=10> */
.L_x_999:
[----:B------:R-:W-:Y:S05]  /*4800*/  BSYNC B0 ;  /* 0x0000000000007941 */ /* 0x000fea0003800000 */
.L_x_998:
        /* <DEDUP_REMOVED lines=17> */
.L_x_990:
[----:B------:R-:W1:Y:S01]  /*4920*/  S2UR UR6, SR_CgaCtaId ;  /* 0x00000000000679c3 */ /* 0x000e620000008800 */
[----:B------:R-:W-:Y:S01]  /*4930*/  UMOV UR5, 0x400 ;  /* 0x0000040000057882 */ /* 0x000fe20000000000 */
[----:B------:R-:W-:Y:S01]  /*4940*/  LOP3.LUT P6, RZ, R7, 0x8, RZ, 0xc0, !PT ;  /* 0x0000000807ff7812 */ /* 0x000fe200078cc0ff */
[--C-:B------:R-:W-:Y:S02]  /*4950*/  HADD2.F32 R27, -RZ, R45.reuse.H0_H0 ;  /* 0x2000002dff1b7230 */ /* 0x100fe40000004100 */
[----:B------:R-:W-:Y:S02]  /*4960*/  HADD2.F32 R45, -RZ, R45.H1_H1 ;  /* 0x3000002dff2d7230 */ /* 0x000fe40000004100 */
[----:B0-----:R-:W-:Y:S02]  /*4970*/  HADD2.F32 R25, -RZ, R42.H1_H1 ;  /* 0x3000002aff197230 */ /* 0x001fe40000004100 */
[----:B------:R-:W-:Y:S02]  /*4980*/  HADD2.F32 R29, -RZ, R46.H0_H0 ;  /* 0x2000002eff1d7230 */ /* 0x000fe40000004100 */
[----:B------:R-:W-:-:S02]  /*4990*/  HADD2.F32 R33, -RZ, R43.H0_H0 ;  /* 0x2000002bff217230 */ /* 0x000fc40000004100 */
[C---:B------:R-:W-:Y:S01]  /*49a0*/  FADD.FTZ R18, -R12.reuse, R25 ;  /* 0x000000190c127221 */ /* 0x040fe20000010100 */
[----:B------:R-:W-:Y:S02]  /*49b0*/  HADD2.F32 R35, -RZ, R44.H0_H0 ;  /* 0x2000002cff237230 */ /* 0x000fe40000004100 */
[C---:B------:R-:W-:Y:S01]  /*49c0*/  FADD.FTZ R34, -R12.reuse, R29 ;  /* 0x0000001d0c227221 */ /* 0x040fe20000010100 */
[----:B------:R-:W-:Y:S02]  /*49d0*/  HADD2.F32 R6, -RZ, R41.H0_H0 ;  /* 0x20000029ff067230 */ /* 0x000fe40000004100 */
[C---:B------:R-:W-:Y:S01]  /*49e0*/  FADD.FTZ R30, -R12.reuse, R33 ;  /* 0x000000210c1e7221 */ /* 0x040fe20000010100 */
[----:B------:R-:W-:Y:S02]  /*49f0*/  HADD2.F32 R31, -RZ, R46.H1_H1 ;  /* 0x3000002eff1f7230 */ /* 0x000fe40000004100 */
[----:B------:R-:W-:Y:S01]  /*4a00*/  FADD.FTZ R26, -R12, R35 ;  /* 0x000000230c1a7221 */ /* 0x000fe20000010100 */
[----:B------:R-:W-:-:S02]  /*4a10*/  HADD2.F32 R43, -RZ, R43.H1_H1 ;  /* 0x3000002bff2b7230 */ /* 0x000fc40000004100 */
[C---:B------:R-:W-:Y:S01]  /*4a20*/  FADD.FTZ R6, -R12.reuse, R6 ;  /* 0x000000060c067221 */ /* 0x040fe20000010100 */
[----:B------:R-:W-:Y:S02]  /*4a30*/  HADD2.F32 R44, -RZ, R44.H1_H1 ;  /* 0x3000002cff2c7230 */ /* 0x000fe40000004100 */
[C---:B------:R-:W-:Y:S01]  /*4a40*/  FADD.FTZ R32, -R12.reuse, R31 ;  /* 0x0000001f0c207221 */ /* 0x040fe20000010100 */
[----:B------:R-:W-:Y:S01]  /*4a50*/  HADD2.F32 R41, -RZ, R41.H1_H1 ;  /* 0x30000029ff297230 */ /* 0x000fe20000004100 */
[----:B-1----:R-:W-:Y:S01]  /*4a60*/  ULEA UR5, UR6, UR5, 0x18 ;  /* 0x0000000506057291 */ /* 0x002fe2000f8ec03f */
[----:B------:R-:W-:Y:S02]  /*4a70*/  HADD2.F32 R17, -RZ, R42.H0_H0 ;  /* 0x2000002aff117230 */ /* 0x000fe40000004100 */
[C---:B------:R-:W-:Y:S01]  /*4a80*/  FADD.FTZ R42, -R12.reuse, R45 ;  /* 0x0000002d0c2a7221 */ /* 0x040fe20000010100 */
[--C-:B------:R-:W-:Y:S02]  /*4a90*/  HADD2.F32 R19, -RZ, R40.reuse.H0_H0 ;  /* 0x20000028ff137230 */ /* 0x100fe40000004100 */
[----:B------:R-:W-:Y:S01]  /*4aa0*/  FADD.FTZ R28, -R12, R43 ;  /* 0x0000002b0c1c7221 */ /* 0x000fe20000010100 */
[----:B------:R-:W-:-:S02]  /*4ab0*/  HADD2.F32 R21, -RZ, R40.H1_H1 ;  /* 0x30000028ff157230 */ /* 0x000fc40000004100 */
[C---:B------:R-:W-:Y:S01]  /*4ac0*/  FADD.FTZ R40, -R12.reuse, R27 ;  /* 0x0000001b0c287221 */ /* 0x040fe20000010100 */
[--C-:B------:R-:W-:Y:S02]  /*4ad0*/  HADD2.F32 R23, -RZ, R47.reuse.H0_H0 ;  /* 0x2000002fff177230 */ /* 0x100fe40000004100 */
[C---:B------:R-:W-:Y:S01]  /*4ae0*/  FADD.FTZ R27, -R12.reuse, R44 ;  /* 0x0000002c0c1b7221 */ /* 0x040fe20000010100 */
[----:B------:R-:W-:Y:S01]  /*4af0*/  @!P0 STS.64 [UR5+0x98], R14 ;  /* 0x0000980eff008988 */ /* 0x000fe20008000a05 */
[----:B------:R-:W-:Y:S02]  /*4b00*/  HADD2.F32 R47, -RZ, R47.H1_H1 ;  /* 0x3000002fff2f7230 */ /* 0x000fe40000004100 */
[C---:B------:R-:W-:Y:S01]  /*4b10*/  FADD.FTZ R16, -R12.reuse, R41 ;  /* 0x000000290c107221 */ /* 0x040fe20000010100 */
[C---:B------:R-:W-:Y:S01]  /*4b20*/  FADD.FTZ R17, -R12.reuse, R17 ;  /* 0x000000110c117221 */ /* 0x040fe20000010100 */
[----:B------:R-:W-:Y:S01]  /*4b30*/  BAR.SYNC.DEFER_BLOCKING 0x0 ;  /* 0x0000000000007b1d */ /* 0x000fe20000010000 */
[C---:B------:R-:W-:Y:S01]  /*4b40*/  FADD.FTZ R19, -R12.reuse, R19 ;  /* 0x000000130c137221 */ /* 0x040fe20000010100 */
[C---:B------:R-:W-:Y:S01]  /*4b50*/  FADD.FTZ R22, -R12.reuse, R21 ;  /* 0x000000150c167221 */ /* 0x040fe20000010100 */
[----:B------:R-:W-:Y:S01]  /*4b60*/  FADD.FTZ R23, -R12, R23 ;  /* 0x000000170c177221 */ /* 0x000fe20000010100 */
[----:B------:R-:W-:-:S02]  /*4b70*/  HADD2.F32 R29, -RZ, R54.H0_H0 ;  /* 0x20000036ff1d7230 */ /* 0x000fc40000004100 */
[----:B------:R-:W-:Y:S01]  /*4b80*/  FADD.FTZ R12, -R12, R47 ;  /* 0x0000002f0c0c7221 */ /* 0x000fe20000010100 */
[----:B------:R-:W-:Y:S02]  /*4b90*/  HADD2.F32 R54, -RZ, R54.H1_H1 ;  /* 0x30000036ff367230 */ /* 0x000fe40000004100 */
[-C--:B------:R-:W-:Y:S01]  /*4ba0*/  FMUL.FTZ R40, R40, R3.reuse ;  /* 0x0000000328287220 */ /* 0x080fe20000410000 */
[----:B------:R-:W-:Y:S01]  /*4bb0*/  FMUL.FTZ R42, R42, R3 ;  /* 0x000000032a2a7220 */ /* 0x000fe20000410000 */
        /* <DEDUP_REMOVED lines=23> */
.L_x_1000:
        /* <DEDUP_REMOVED lines=13> */
[----:B------:R-:W-:Y:S01]  /*4e00*/  IADD3 R21, R15, R21, RZ ;  /* 0x000000150f157210 */ /* 0x000fe20007ffe0ff */
[----:B------:R-:W-:Y:S01]  /*4e10*/  FFMA.FTZ R15, R24, R42, R25 ;  /* 0x0000002a180f7223 */ /* 0x000fe20000010019 */
[----:B------:R-:W-:-:S04]  /*4e20*/  LEA R20, P0, R14, UR10, 0x1 ;  /* 0x0000000a0e147c11 */ /* 0x000fc8000f8008ff */
[----:B------:R-:W-:Y:S01]  /*4e30*/  LEA.HI.X R21, R14, UR11, R21, 0x1, P0 ;  /* 0x0000000b0e157c11 */ /* 0x000fe200080f0c15 */
[----:B------:R-:W-:Y:S01]  /*4e40*/  FFMA.FTZ R14, R54, R5, -R15 ;  /* 0x00000005360e7223 */ /* 0x000fe2000001080f */
[----:B------:R-:W-:-:S03]  /*4e50*/  FMUL.FTZ R15, R40, R3 ;  /* 0x00000003280f7220 */ /* 0x000fc60000410000 */
[----:B------:R-:W-:-:S05]  /*4e60*/  FMUL.FTZ R14, R14, R3 ;  /* 0x000000030e0e7220 */ /* 0x000fca0000410000 */
[----:B------:R-:W-:-:S05]  /*4e70*/  F2FP.F16.F32.PACK_AB R15, R14, R15 ;  /* 0x0000000f0e0f723e */ /* 0x000fca00000000ff */
[----:B------:R0:W-:Y:S02]  /*4e80*/  STG.E desc[UR8][R20.64], R15 ;  /* 0x0000000f14007986 */ /* 0x0001e4000c101908 */
.L_x_1002:
[----:B------:R-:W-:Y:S05]  /*4e90*/  BSYNC B0 ;  /* 0x0000000000007941 */ /* 0x000fea0003800000 */
.L_x_1001:
        /* <DEDUP_REMOVED lines=24> */
.L_x_1003:
        /* <DEDUP_REMOVED lines=11> */
[----:B------:R-:W-:Y:S01]  /*50d0*/  MOV R14, R8 ;  /* 0x00000008000e7202 */ /* 0x000fe20000000f00 */
[----:B------:R-:W-:Y:S01]  /*50e0*/  FMUL.FTZ R34, R34, R3 ;  /* 0x0000000322227220 */ /* 0x000fe20000410000 */
[----:B------:R-:W-:-:S03]  /*50f0*/  IMAD R21, R29, UR11, R32 ;  /* 0x0000000b1d157c24 */ /* 0x000fc6000f8e0220 */
[----:B------:R-:W-:Y:S01]  /*5100*/  IMAD.WIDE.U32 R14, R29, UR10, R14 ;  /* 0x0000000a1d0e7c25 */ /* 0x000fe2000f8e000e */
[----:B------:R-:W-:-:S03]  /*5110*/  ULDC.64 UR10, c[0x0][0x210] ;  /* 0x00008400000a7ab9 */ /* 0x000fc60000000a00 */
[----:B------:R-:W-:Y:S01]  /*5120*/  FMUL.FTZ R29, R20, R3 ;  /* 0x00000003141d7220 */ /* 0x000fe20000410000 */
[C---:B------:R-:W-:Y:S02]  /*5130*/  LEA R20, P0, R14.reuse, UR10, 0x1 ;  /* 0x0000000a0e147c11 */ /* 0x040fe4000f8008ff */
[----:B------:R-:W-:Y:S02]  /*5140*/  IADD3 R21, R15, R21, RZ ;  /* 0x000000150f157210 */ /* 0x000fe40007ffe0ff */
[----:B------:R-:W-:Y:S02]  /*5150*/  F2FP.F16.F32.PACK_AB R29, R29, R34 ;  /* 0x000000221d1d723e */ /* 0x000fe400000000ff */
[----:B------:R-:W-:-:S05]  /*5160*/  LEA.HI.X R21, R14, UR11, R21, 0x1, P0 ;  /* 0x0000000b0e157c11 */ /* 0x000fca00080f0c15 */
[----:B------:R0:W-:Y:S02]  /*5170*/  STG.E desc[UR8][R20.64], R29 ;  /* 0x0000001d14007986 */ /* 0x0001e4000c101908 */
.L_x_1005:
[----:B------:R-:W-:Y:S05]  /*5180*/  BSYNC B0 ;  /* 0x0000000000007941 */ /* 0x000fea0003800000 */
.L_x_1004:
[--C-:B------:R-:W-:Y:S02]  /*5190*/  HADD2.F32 R15, -RZ, R52.reuse.H0_H0 ;  /* 0x20000034ff0f7230 */ /* 0x100fe40000004100 */
[-C--:B------:R-:W-:Y:S01]  /*51a0*/  FMUL.FTZ R34, R30, R3.reuse ;  /* 0x000000031e227220 */ /* 0x080fe20000410000 */
[----:B------:R-:W-:Y:S02]  /*51b0*/  HADD2.F32 R52, -RZ, R52.H1_H1 ;  /* 0x30000034ff347230 */ /* 0x000fe40000004100 */
[----:B------:R-:W-:Y:S01]  /*51c0*/  FMUL.FTZ R28, R28, R3 ;  /* 0x000000031c1c7220 */ /* 0x000fe20000410000 */
        /* <DEDUP_REMOVED lines=19> */
.L_x_1006:
        /* <DEDUP_REMOVED lines=17> */
[----:B------:R-:W-:Y:S02]  /*5410*/  LEA R20, P0, R14, UR10, 0x1 ;  /* 0x0000000a0e147c11 */ /* 0x000fe4000f8008ff */
[----:B------:R-:W-:Y:S02]  /*5420*/  IADD3 R21, R15, R21, RZ ;  /* 0x000000150f157210 */ /* 0x000fe40007ffe0ff */
[----:B------:R-:W-:Y:S02]  /*5430*/  F2FP.F16.F32.PACK_AB R15, R28, R29 ;  /* 0x0000001d1c0f723e */ /* 0x000fe400000000ff */
[----:B------:R-:W-:-:S05]  /*5440*/  LEA.HI.X R21, R14, UR11, R21, 0x1, P0 ;  /* 0x0000000b0e157c11 */ /* 0x000fca00080f0c15 */
[----:B------:R1:W-:Y:S02]  /*5450*/  STG.E desc[UR8][R20.64], R15 ;  /* 0x0000000f14007986 */ /* 0x0003e4000c101908 */
.L_x_1008:
[----:B------:R-:W-:Y:S05]  /*5460*/  BSYNC B0 ;  /* 0x0000000000007941 */ /* 0x000fea0003800000 */
.L_x_1007:
[--C-:B-1----:R-:W-:Y:S02]  /*5470*/  HADD2.F32 R15, -RZ, R51.reuse.H0_H0 ;  /* 0x20000033ff0f7230 */ /* 0x102fe40000004100 */
        /* <DEDUP_REMOVED lines=22> */
.L_x_1009:
[----:B------:R-:W-:Y:S04]  /*55e0*/  BSSY B0, `(.L_x_1010) ;  /* 0x0000016000007945 */ /* 0x000fe80003800000 */
[----:B------:R-:W-:Y:S05]  /*55f0*/  @P3 BRA `(.L_x_1011) ;  /* 0x0000000000503947 */ /* 0x000fea0003800000 */
[----:B------:R-:W-:Y:S01]  /*5600*/  IADD3 R27, R36, 0x60, RZ ;  /* 0x00000060241b7810 */ /* 0x000fe20007ffe0ff */
[C-C-:B0-----:R-:W-:Y:S01]  /*5610*/  FFMA.FTZ R20, R24.reuse, R34, R25.reuse ;  /* 0x0000002218147223 */ /* 0x141fe20000010019 */
        /* <DEDUP_REMOVED lines=8> */
[C---:B------:R-:W-:Y:S02]  /*56a0*/  IMAD R21, R27.reuse, UR11, R28 ;  /* 0x0000000b1b157c24 */ /* 0x040fe4000f8e021c */
[----:B------:R-:W-:Y:S02]  /*56b0*/  FMUL.FTZ R26, R26, R3 ;  /* 0x000000031a1a7220 */ /* 0x000fe40000410000 */
[----:B------:R-:W-:Y:S01]  /*56c0*/  IMAD.WIDE.U32 R14, R27, UR10, R14 ;  /* 0x0000000a1b0e7c25 */ /* 0x000fe2000f8e000e */
[----:B------:R-:W-:-:S03]  /*56d0*/  ULDC.64 UR10, c[0x0][0x210] ;  /* 0x00008400000a7ab9 */ /* 0x000fc60000000a00 */
[----:B------:R-:W-:Y:S01]  /*56e0*/  FMUL.FTZ R27, R20, R3 ;  /* 0x00000003141b7220 */ /* 0x000fe20000410000 */
[----:B------:R-:W-:Y:S02]  /*56f0*/  LEA R20, P0, R14, UR10, 0x1 ;  /* 0x0000000a0e147c11 */ /* 0x000fe4000f8008ff */
[----:B------:R-:W-:Y:S02]  /*5700*/  IADD3 R21, R15, R21, RZ ;  /* 0x000000150f157210 */ /* 0x000fe40007ffe0ff */
[----:B------:R-:W-:Y:S02]  /*5710*/  F2FP.F16.F32.PACK_AB R15, R26, R27 ;  /* 0x0000001b1a0f723e */ /* 0x000fe400000000ff */
[----:B------:R-:W-:-:S05]  /*5720*/  LEA.HI.X R21, R14, UR11, R21, 0x1, P0 ;  /* 0x0000000b0e157c11 */ /* 0x000fca00080f0c15 */
[----:B------:R1:W-:Y:S02]  /*5730*/  STG.E desc[UR8][R20.64], R15 ;  /* 0x0000000f14007986 */ /* 0x0003e4000c101908 */
.L_x_1011:
[----:B------:R-:W-:Y:S05]  /*5740*/  BSYNC B0 ;  /* 0x0000000000007941 */ /* 0x000fea0003800000 */
.L_x_1010:
[--C-:B-1----:R-:W-:Y:S02]  /*5750*/  HADD2.F32 R15, -RZ, R50.reuse.H0_H0 ;  /* 0x20000032ff0f7230 */ /* 0x102fe40000004100 */
[-C--:B------:R-:W-:Y:S01]  /*5760*/  FMUL.FTZ R28, R6, R3.reuse ;  /* 0x00000003061c7220 */ /* 0x080fe20000410000 */
[----:B------:R-:W-:Y:S02]  /*5770*/  HADD2.F32 R50, -RZ, R50.H1_H1 ;  /* 0x30000032ff327230 */ /* 0x000fe40000004100 */
[----:B------:R-:W-:Y:S01]  /*5780*/  FMUL.FTZ R30, R16, R3 ;  /* 0x00000003101e7220 */ /* 0x000fe20000410000 */
        /* <DEDUP_REMOVED lines=19> */
.L_x_1012:
[----:B------:R-:W-:Y:S04]  /*58c0*/  BSSY B0, `(.L_x_1013) ;  /* 0x0000016000007945 */ /* 0x000fe80003800000 */
[----:B------:R-:W-:Y:S05]  /*58d0*/  @P2 BRA `(.L_x_1014) ;  /* 0x0000000000502947 */ /* 0x000fea0003800000 */
[----:B------:R-:W-:Y:S01]  /*58e0*/  IADD3 R27, R36, 0x80, RZ ;  /* 0x00000080241b7810 */ /* 0x000fe20007ffe0ff */
[C-C-:B------:R-:W-:Y:S01]  /*58f0*/  FFMA.FTZ R6, R24.reuse, R28, R25.reuse ;  /* 0x0000001c18067223 */ /* 0x140fe20000010019 */
[----:B------:R-:W-:Y:S01]  /*5900*/  ULDC.64 UR10, c[0x0][0x288] ;  /* 0x0000a200000a7ab9 */ /* 0x000fe20000000a00 */
[----:B0-----:R-:W-:Y:S01]  /*5910*/  FFMA.FTZ R21, R24, R30, R25 ;  /* 0x0000001e18157223 */ /* 0x001fe20000010019 */
[----:B------:R-:W-:Y:S01]  /*5920*/  SHF.R.S32.HI R14, RZ, 0x1f, R27 ;  /* 0x0000001fff0e7819 */ /* 0x000fe2000001141b */
[----:B------:R-:W-:Y:S01]  /*5930*/  FFMA.FTZ R6, R15, R4, -R6 ;  /* 0x000000040f067223 */ /* 0x000fe20000010806 */
[----:B------:R-:W-:Y:S01]  /*5940*/  MOV R15, R11 ;  /* 0x0000000b000f7202 */ /* 0x000fe20000000f00 */
[----:B------:R-:W-:Y:S02]  /*5950*/  FFMA.FTZ R50, R50, R5, -R21 ;  /* 0x0000000532327223 */ /* 0x000fe40000010815 */
[----:B------:R-:W-:Y:S01]  /*5960*/  IMAD R16, R14, UR10, RZ ;  /* 0x0000000a0e107c24 */ /* 0x000fe2000f8e02ff */
[----:B------:R-:W-:-:S03]  /*5970*/  MOV R14, R8 ;  /* 0x00000008000e7202 */ /* 0x000fc60000000f00 */
[C---:B------:R-:W-:Y:S02]  /*5980*/  IMAD R21, R27.reuse, UR11, R16 ;  /* 0x0000000b1b157c24 */ /* 0x040fe4000f8e0210 */
[----:B------:R-:W-:Y:S01]  /*5990*/  IMAD.WIDE.U32 R14, R27, UR10, R14 ;  /* 0x0000000a1b0e7c25 */ /* 0x000fe2000f8e000e */
[----:B------:R-:W-:-:S03]  /*59a0*/  ULDC.64 UR10, c[0x0][0x210] ;  /* 0x00008400000a7ab9 */ /* 0x000fc60000000a00 */
[-C--:B------:R-:W-:Y:S01]  /*59b0*/  FMUL.FTZ R27, R6, R3.reuse ;  /* 0x00000003061b7220 */ /* 0x080fe20000410000 */
[----:B------:R-:W-:Y:S01]  /*59c0*/  FMUL.FTZ R6, R50, R3 ;  /* 0x0000000332067220 */ /* 0x000fe20000410000 */
[----:B------:R-:W-:Y:S02]  /*59d0*/  LEA R20, P0, R14, UR10, 0x1 ;  /* 0x0000000a0e147c11 */ /* 0x000fe4000f8008ff */
[----:B------:R-:W-:Y:S02]  /*59e0*/  IADD3 R21, R15, R21, RZ ;  /* 0x000000150f157210 */ /* 0x000fe40007ffe0ff */
[----:B------:R-:W-:Y:S02]  /*59f0*/  F2FP.F16.F32.PACK_AB R15, R6, R27 ;  /* 0x0000001b060f723e */ /* 0x000fe400000000ff */
[----:B------:R-:W-:-:S05]  /*5a00*/  LEA.HI.X R21, R14, UR11, R21, 0x1, P0 ;  /* 0x0000000b0e157c11 */ /* 0x000fca00080f0c15 */
[----:B------:R1:W-:Y:S02]  /*5a10*/  STG.E desc[UR8][R20.64], R15 ;  /* 0x0000000f14007986 */ /* 0x0003e4000c101908 */
.L_x_1014:
[----:B------:R-:W-:Y:S05]  /*5a20*/  BSYNC B0 ;  /* 0x0000000000007941 */ /* 0x000fea0003800000 */
.L_x_1013:
        /* <DEDUP_REMOVED lines=23> */
.L_x_1015:
        /* <DEDUP_REMOVED lines=22> */
.L_x_1017:
[----:B------:R-:W-:Y:S05]  /*5d00*/  BSYNC B0 ;  /* 0x0000000000007941 */ /* 0x000fea0003800000 */
.L_x_1016:
        /* <DEDUP_REMOVED lines=23> */
.L_x_1018:
[----:B------:R-:W-:Y:S01]  /*5e80*/  LOP3.LUT P0, RZ, R7, 0x4, RZ, 0xc0, !PT ;  /* 0x0000000407ff7812 */ /* 0x000fe2000780c0ff */
[----:B------:R-:W-:-:S12]  /*5e90*/  BSSY B0, `(.L_x_1019) ;  /* 0x0000016000007945 */ /* 0x000fd80003800000 */
[----:B------:R-:W-:Y:S05]  /*5ea0*/  @!P0 BRA `(.L_x_1020) ;  /* 0x0000000000508947 */ /* 0x000fea0003800000 */
[----:B------:R-:W-:Y:S01]  /*5eb0*/  IADD3 R19, R36, 0xc0, RZ ;  /* 0x000000c024137810 */ /* 0x000fe20007ffe0ff */
        /* <DEDUP_REMOVED lines=14> */
[----:B------:R-:W-:Y:S02]  /*5fa0*/  LEA R16, P0, R14, UR10, 0x1 ;  /* 0x0000000a0e107c11 */ /* 0x000fe4000f8008ff */
[----:B------:R-:W-:Y:S02]  /*5fb0*/  IADD3 R17, R15, R17, RZ ;  /* 0x000000110f117210 */ /* 0x000fe40007ffe0ff */
[----:B------:R-:W-:Y:S02]  /*5fc0*/  F2FP.F16.F32.PACK_AB R15, R6, R19 ;  /* 0x00000013060f723e */ /* 0x000fe400000000ff */
[----:B------:R-:W-:-:S05]  /*5fd0*/  LEA.HI.X R17, R14, UR11, R17, 0x1, P0 ;  /* 0x0000000b0e117c11 */ /* 0x000fca00080f0c11 */
[----:B------:R1:W-:Y:S02]  /*5fe0*/  STG.E desc[UR8][R16.64], R15 ;  /* 0x0000000f10007986 */ /* 0x0003e4000c101908 */
.L_x_1020:
[----:B------:R-:W-:Y:S05]  /*5ff0*/  BSYNC B0 ;  /* 0x0000000000007941 */ /* 0x000fea0003800000 */
.L_x_1019:
[--C-:B-1----:R-:W-:Y:S01]  /*6000*/  HADD2.F32 R15, -RZ, R55.reuse.H0_H0 ;  /* 0x20000037ff0f7230 */ /* 0x102fe20000004100 */
[----:B------:R-:W-:Y:S01]  /*6010*/  IADD3 R19, R36, 0xe0, RZ ;  /* 0x000000e024137810 */ /* 0x000fe20007ffe0ff */
        /* <DEDUP_REMOVED lines=22> */
.L_x_1021:
        /* <DEDUP_REMOVED lines=21> */
[----:B------:R-:W-:Y:S02]  /*62d0*/  F2FP.F16.F32.PACK_AB R3, R3, R10 ;  /* 0x0000000a0303723e */ /* 0x000fe400000000ff */
[----:B------:R-:W-:-:S05]  /*62e0*/  LEA.HI.X R5, R8, UR11, R11, 0x1, P0 ;  /* 0x0000000b08057c11 */ /* 0x000fca00080f0c0b */
[----:B------:R1:W-:Y:S02]  /*62f0*/  STG.E desc[UR8][R4.64], R3 ;  /* 0x0000000304007986 */ /* 0x0003e4000c101908 */
.L_x_1023:
[----:B------:R-:W-:Y:S05]  /*6300*/  BSYNC B0 ;  /* 0x0000000000007941 */ /* 0x000fea0003800000 */
.L_x_1022:
[----:B------:R-:W-:Y:S02]  /*6310*/  IADD3 R39, R2, R39, RZ ;  /* 0x0000002702277210 */ /* 0x000fe40007ffe0ff */
[----:B------:R-:W-:Y:S02]  /*6320*/  IADD3 R57, R57, 0x1, RZ ;  /* 0x0000000139397810 */ /* 0x000fe40007ffe0ff */
[----:B------:R-:W-:-:S13]  /*6330*/  ISETP.GE.AND P0, PT, R39, UR4, PT ;  /* 0x0000000427007c0c */ /* 0x000fda000bf06270 */
[----:B------:R-:W-:Y:S05]  /*6340*/  @!P0 BRA `(.L_x_1024) ;  /* 0xffffff9c00ec8947 */ /* 0x000fea000383ffff */
.L_x_973:
[----:B------:R-:W2:Y:S01]  /*6350*/  LDC R6, c[0x0][0xc] ;  /* 0x00000300ff067b82 */ /* 0x000ea20000000800 */
[----:B------:R-:W-:Y:S01]  /*6360*/  ISETP.NE.AND P2, PT, R38, RZ, PT ;  /* 0x000000ff2600720c */ /* 0x000fe20003f45270 */
[----:B------:R-:W-:Y:S06]  /*6370*/  BSSY B0, `(.L_x_1025) ;  /* 0x0000015000007945 */ /* 0x000fec0003800000 */
[----:B------:R-:W3:Y:S08]  /*6380*/  LDC R7, c[0x0][0x10] ;  /* 0x00000400ff077b82 */ /* 0x000ef00000000800 */
[----:B-1----:R-:W1:Y:S01]  /*6390*/  LDC.64 R2, c[0x0][0x258] ;  /* 0x00009600ff027b82 */ /* 0x002e620000000a00 */
[----:B--2---:R-:W-:-:S02]  /*63a0*/  IADD3 R4, R6, -0x1, RZ ;  /* 0xffffffff06047810 */ /* 0x004fc40007ffe0ff */
[----:B------:R-:W-:Y:S02]  /*63b0*/  ISETP.NE.AND P1, PT, R6, 0x1, PT ;  /* 0x000000010600780c */ /* 0x000fe40003f25270 */
[----:B0-----:R-:W-:Y:S02]  /*63c0*/  ISETP.NE.AND P0, PT, R4, UR7, PT ;  /* 0x0000000704007c0c */ /* 0x001fe4000bf05270 */
[C---:B---3--:R-:W-:Y:S02]  /*63d0*/  IADD3 R5, R7.reuse, -0x1, RZ ;  /* 0xffffffff07057810 */ /* 0x048fe40007ffe0ff */
[----:B------:R-:W-:Y:S02]  /*63e0*/  SHF.L.U32 R4, R7, 0x1, RZ ;  /* 0x0000000107047819 */ /* 0x000fe400000006ff */
[----:B------:R-:W-:Y:S02]  /*63f0*/  ISETP.NE.OR P0, PT, R0, R5, P0 ;  /* 0x000000050000720c */ /* 0x000fe40000705670 */
[----:B------:R-:W-:-:S05]  /*6400*/  SEL R5, R4, RZ, P1 ;  /* 0x000000ff04057207 */ /* 0x000fca0000800000 */
[----:B-1----:R-:W-:Y:S01]  /*6410*/  IMAD.WIDE.U32 R2, R5, 0x4, R2 ;  /* 0x0000000405027825 */ /* 0x002fe200078e0002 */
        /* <DEDUP_REMOVED lines=10> */
.L_x_1026:
[----:B------:R-:W-:Y:S05]  /*64c0*/  BSYNC B0 ;  /* 0x0000000000007941 */ /* 0x000fea0003800000 */
.L_x_1025:
[----:B------:R-:W-:Y:S05]  /*64d0*/  @P0 EXIT ;  /* 0x000000000000094d */ /* 0x000fea0003800000 */
[----:B------:R-:W-:Y:S05]  /*64e0*/  @P2 BRA `(.L_x_1027) ;  /* 0x0000000000202947 */ /* 0x000fea0003800000 */
[----:B------:R-:W-:-:S05]  /*64f0*/  IMAD R0, R6, R7, RZ ;  /* 0x0000000706007224 */ /* 0x000fca00078e02ff */
[----:B------:R-:W-:-:S13]  /*6500*/  ISETP.NE.AND P0, PT, R0, -0x1, PT ;  /* 0xffffffff0000780c */ /* 0x000fda0003f05270 */
[----:B------:R-:W-:Y:S05]  /*6510*/  @!P0 BRA `(.L_x_1027) ;  /* 0x0000000000148947 */ /* 0x000fea0003800000 */
.L_x_1028:
[----:B0-----:R-:W2:Y:S04]  /*6520*/  LDG.E.STRONG.GPU R5, desc[UR8][R2.64] ;  /* 0x0000000802057981 */ /* 0x001ea8000c1ef900 */
[----:B--2---:R-:W-:Y:S01]  /*6530*/  CCTL.IVALL ;  /* 0x00000000ff00798f */ /* 0x004fe20002000000 */
[----:B------:R-:W-:Y:S05]  /*6540*/  YIELD ;  /* 0x0000000000007946 */ /* 0x000fea0003800000 */
[----:B------:R-:W-:-:S13]  /*6550*/  ISETP.NE.AND P0, PT, R5, R0, PT ;  /* 0x000000000500720c */ /* 0x000fda0003f05270 */
[----:B------:R-:W-:Y:S05]  /*6560*/  @P0 BRA `(.L_x_1028) ;  /* 0xfffffffc00ec0947 */ /* 0x000fea000383ffff */
.L_x_1027:
[----:B------:R-:W-:Y:S05]  /*6570*/  WARPSYNC.ALL ;  /* 0x0000000000007948 */ /* 0x000fea0003800000 */
[----:B0-----:R-:W0:Y:S08]  /*6580*/  LDC.64 R2, c[0x0][0x288] ;  /* 0x0000a200ff027b82 */ /* 0x001e300000000a00 */
[----:B------:R-:W-:Y:S01]  /*6590*/  BAR.SYNC.DEFER_BLOCKING 0x0 ;  /* 0x0000000000007b1d */ /* 0x000fe20000010000 */
[----:B0-----:R-:W-:-:S04]  /*65a0*/  LEA.HI R0, P0, R3, R2, RZ, 0x1 ;  /* 0x0000000203007211 */ /* 0x001fc800078108ff */
[----:B------:R-:W-:-:S04]  /*65b0*/  IADD3.X R5, RZ, R3, RZ, P0, !PT ;  /* 0x00000003ff057210 */ /* 0x000fc800007fe4ff */
        /* <DEDUP_REMOVED lines=19> */
.L_x_1029:
        /* <DEDUP_REMOVED lines=25> */
.L_x_1030:
        /* <DEDUP_REMOVED lines=16> */
.L_x_3314:


//--------------------- .text._Z35group_norm_nhwc_bwd_one_pass_kernelI11Fp16IOBf16WLi512ELi32ELi512EEv26Group_norm_nhwc_bwd_params --------------------------
	.section	.text._Z35group_norm_nhwc_bwd_one_pass_kernelI11Fp16IOBf16WLi512ELi32ELi512EEv26Group_norm_nhwc_bwd_params,"ax",@progbits
	.align	128
        .global         _Z35group_norm_nhwc_bwd_one_pass_kernelI11Fp16IOBf16WLi512ELi32ELi512EEv26Group_norm_nhwc_bwd_params
        .type           _Z35group_norm_nhwc_bwd_one_pass_kernelI11Fp16IOBf16WLi512ELi32ELi512EEv26Group_norm_nhwc_bwd_params,@function
        .size           _Z35group_norm_nhwc_bwd_one_pass_kernelI11Fp16IOBf16WLi512ELi32ELi512EEv26Group_norm_nhwc_bwd_params,(.L_x_3315 - _Z35group_norm_nhwc_bwd_one_pass_kernelI11Fp16IOBf16WLi512ELi32ELi512EEv26Group_norm_nhwc_bwd_params)
        .other          _Z35group_norm_nhwc_bwd_one_pass_kernelI11Fp16IOBf16WLi512ELi32ELi512EEv26Group_norm_nhwc_bwd_params,@"STO_CUDA_ENTRY STV_DEFAULT"
_Z35group_norm_nhwc_bwd_one_pass_kernelI11Fp16IOBf16WLi512ELi32ELi512EEv26Group_norm_nhwc_bwd_params:
.text._Z35group_norm_nhwc_bwd_one_pass_kernelI11Fp16IOBf16WLi512ELi32ELi512EEv26Group_norm_nhwc_bwd_params:
        /* <DEDUP_REMOVED lines=114> */
.L_x_1114:
        /* <DEDUP_REMOVED lines=16> */
[----:B------:R-:W1:Y:S01]  /*0820*/  @P1 LDC.64 R52, c[0x0][0x228] ;  /* 0x00008a00ff341b82 */ /* 0x000e620000000a00 */
[----:B---3--:R-:W3:Y:S07]  /*0830*/  MUFU.RCP R10, R10 ;  /* 0x0000000a000a7308 */ /* 0x008eee0000001000 */
[----:B------:R-:W1:Y:S08]  /*0840*/  @P4 LDC.64 R38, c[0x0][0x230] ;  /* 0x00008c00ff264b82 */ /* 0x000e700000000a00 */
[----:B------:R-:W1:Y:S01]  /*0850*/  @P4 LDC.64 R36, c[0x0][0x228] ;  /* 0x00008a00ff244b82 */ /* 0x000e620000000a00 */
[----:B---3--:R-:W-:-:S04]  /*0860*/  IADD3 R8, R10, 0xffffffe, RZ ;  /* 0x0ffffffe0a087810 */ /* 0x008fc80007ffe0ff */
[----:B------:R3:W2:Y:S03]  /*0870*/  F2I.FTZ.U32.TRUNC.NTZ R9, R8 ;  /* 0x0000000800097305 */ /* 0x0006a6000021f000 */
[----:B------:R-:W1:Y:S01]  /*0880*/  @P3 LDC.64 R34, c[0x0][0x228] ;  /* 0x00008a00ff223b82 */ /* 0x000e620000000a00 */
[----:B---3--:R-:W-:Y:S02]  /*0890*/  MOV R8, RZ ;  /* 0x000000ff00087202 */ /* 0x008fe40000000f00 */
[----:B--2---:R-:W-:-:S05]  /*08a0*/  IADD3 R14, RZ, -R9, RZ ;  /* 0x80000009ff0e7210 */ /* 0x004fca0007ffe0ff */
        /* <DEDUP_REMOVED lines=22> */
[----:B------:R-:W2:Y:S01]  /*0a10*/  @P2 LDC.64 R10, c[0x0][0x288] ;  /* 0x0000a200ff0a2b82 */ /* 0x000ea20000000a00 */
        /* <DEDUP_REMOVED lines=10> */
[----:B--2---:R-:W-:-:S03]  /*0ac0*/  @P2 IMAD R8, R114, R10, RZ ;  /* 0x0000000a72082224 */ /* 0x004fc600078e02ff */
[-C--:B------:R-:W-:Y:S02]  /*0ad0*/  @P5 MOV R15, R23.reuse ;  /* 0x00000017000f5202 */ /* 0x080fe40000000f00 */
[----:B------:R-:W-:Y:S01]  /*0ae0*/  @P3 MOV R17, R23 ;  /* 0x0000001700113202 */ /* 0x000fe20000000f00 */
[C---:B------:R-:W-:Y:S02]  /*0af0*/  @P2 IMAD R11, R86.reuse, R11, R8 ;  /* 0x0000000b560b2224 */ /* 0x040fe400078e0208 */
[----:B------:R-:W-:-:S05]  /*0b00*/  @P2 IMAD.WIDE.U32 R8, R86, R10, R22 ;  /* 0x0000000a56082225 */ /* 0x000fca00078e0016 */
[----:B------:R-:W-:Y:S02]  /*0b10*/  @P2 IADD3 R9, R9, R11, RZ ;  /* 0x0000000b09092210 */ /* 0x000fe40007ffe0ff */
[----:B------:R-:W2:Y:S01]  /*0b20*/  @P2 LDC.64 R10, c[0x0][0x228] ;  /* 0x00008a00ff0a2b82 */ /* 0x000ea20000000a00 */
[C---:B------:R-:W-:Y:S02]  /*0b30*/  @P2 SHF.L.U32 R63, R8.reuse, 0x1, RZ ;  /* 0x00000001083f2819 */ /* 0x040fe400000006ff */
[----:B------:R-:W-:Y:S02]  /*0b40*/  @P2 SHF.L.U64.HI R8, R8, 0x1, R9 ;  /* 0x0000000108082819 */ /* 0x000fe40000010209 */
[----:B------:R-:W-:Y:S02]  /*0b50*/  @P2 IADD3 R70, P0, R63, R70, RZ ;  /* 0x000000463f462210 */ /* 0x000fe40007f1e0ff */
[----:B------:R-:W-:Y:S02]  /*0b60*/  @P6 MOV R9, R23 ;  /* 0x0000001700096202 */ /* 0x000fe40000000f00 */
[----:B------:R-:W-:-:S02]  /*0b70*/  @P2 IADD3.X R71, R8, R71, RZ, P0, !PT ;  /* 0x0000004708472210 */ /* 0x000fc400007fe4ff */
[----:B--2---:R-:W-:-:S04]  /*0b80*/  @P2 IADD3 R62, P0, R63, R10, RZ ;  /* 0x0000000a3f3e2210 */ /* 0x004fc80007f1e0ff */
[----:B------:R-:W-:Y:S02]  /*0b90*/  @P2 IADD3.X R63, R8, R11, RZ, P0, !PT ;  /* 0x0000000b083f2210 */ /* 0x000fe400007fe4ff */
[----:B------:R-:W2:Y:S01]  /*0ba0*/  @P6 LDC.64 R10, c[0x0][0x288] ;  /* 0x0000a200ff0a6b82 */ /* 0x000ea20000000a00 */
[----:B------:R-:W-:-:S13]  /*0bb0*/  LOP3.LUT P2, RZ, R6, 0x20, RZ, 0xc0, !PT ;  /* 0x0000002006ff7812 */ /* 0x000fda000784c0ff */
[----:B------:R-:W3:Y:S08]  /*0bc0*/  @P2 LDC.64 R56, c[0x0][0x230] ;  /* 0x00008c00ff382b82 */ /* 0x000ef00000000a00 */
[----:B------:R-:W4:Y:S01]  /*0bd0*/  @P2 LDC.64 R54, c[0x0][0x228] ;  /* 0x00008a00ff362b82 */ /* 0x000f220000000a00 */
        /* <DEDUP_REMOVED lines=8> */
[----:B0-----:R-:W-:-:S04]  /*0c60*/  @P6 IADD3 R60, P0, R59, R60, RZ ;  /* 0x0000003c3b3c6210 */ /* 0x001fc80007f1e0ff */
[----:B------:R-:W-:Y:S02]  /*0c70*/  @P6 IADD3.X R61, R8, R61, RZ, P0, !PT ;  /* 0x0000003d083d6210 */ /* 0x000fe400007fe4ff */
[----:B--2---:R-:W-:-:S04]  /*0c80*/  @P6 IADD3 R58, P0, R59, R10, RZ ;  /* 0x0000000a3b3a6210 */ /* 0x004fc80007f1e0ff */
[----:B------:R-:W-:Y:S02]  /*0c90*/  @P6 IADD3.X R59, R8, R11, RZ, P0, !PT ;  /* 0x0000000b083b6210 */ /* 0x000fe400007fe4ff */
[----:B------:R-:W0:Y:S01]  /*0ca0*/  @P2 LDC.64 R8, c[0x0][0x288] ;  /* 0x0000a200ff082b82 */ /* 0x000e220000000a00 */
[----:B------:R-:W-:Y:S02]  /*0cb0*/  @P2 MOV R11, R23 ;  /* 0x00000017000b2202 */ /* 0x000fe40000000f00 */
[----:B------:R-:W-:-:S13]  /*0cc0*/  LOP3.LUT P6, RZ, R6, 0x2, RZ, 0xc0, !PT ;  /* 0x0000000206ff7812 */ /* 0x000fda00078cc0ff */
[----:B------:R-:W2:Y:S01]  /*0cd0*/  @P6 LDC.64 R44, c[0x0][0x230] ;  /* 0x00008c00ff2c6b82 */ /* 0x000ea20000000a00 */
[----:B0-----:R-:W-:-:S07]  /*0ce0*/  @P2 IMAD R10, R112, R8, RZ ;  /* 0x00000008700a2224 */ /* 0x001fce00078e02ff */
[----:B------:R-:W0:Y:S01]  /*0cf0*/  @P6 LDC.64 R42, c[0x0][0x228] ;  /* 0x00008a00ff2a6b82 */ /* 0x000e220000000a00 */
[----:B------:R-:W-:Y:S01]  /*0d00*/  @P2 IMAD R13, R96, R9, R10 ;  /* 0x00000009600d2224 */ /* 0x000fe200078e020a */
[----:B------:R-:W-:-:S05]  /*0d10*/  @P2 MOV R10, R20 ;  /* 0x00000014000a2202 */ /* 0x000fca0000000f00 */
[----:B------:R-:W-:-:S05]  /*0d20*/  @P2 IMAD.WIDE.U32 R8, R96, R8, R10 ;  /* 0x0000000860082225 */ /* 0x000fca00078e000a */
[----:B------:R-:W-:Y:S02]  /*0d30*/  @P2 IADD3 R11, R9, R13, RZ ;  /* 0x0000000d090b2210 */ /* 0x000fe40007ffe0ff */
[C---:B------:R-:W-:Y:S02]  /*0d40*/  @P2 SHF.L.U32 R9, R8.reuse, 0x1, RZ ;  /* 0x0000000108092819 */ /* 0x040fe400000006ff */
[----:B------:R-:W-:Y:S02]  /*0d50*/  @P2 SHF.L.U64.HI R8, R8, 0x1, R11 ;  /* 0x0000000108082819 */ /* 0x000fe4000001020b */
[----:B---3--:R-:W-:Y:S02]  /*0d60*/  @P2 IADD3 R56, P0, R9, R56, RZ ;  /* 0x0000003809382210 */ /* 0x008fe40007f1e0ff */
[----:B------:R-:W-:Y:S02]  /*0d70*/  @P1 MOV R11, R23 ;  /* 0x00000017000b1202 */ /* 0x000fe40000000f00 */
[----:B------:R-:W-:-:S02]  /*0d80*/  @P2 IADD3.X R57, R8, R57, RZ, P0, !PT ;  /* 0x0000003908392210 */ /* 0x000fc400007fe4ff */
[----:B----4-:R-:W-:-:S04]  /*0d90*/  @P2 IADD3 R54, P0, R9, R54, RZ ;  /* 0x0000003609362210 */ /* 0x010fc80007f1e0ff */
[----:B------:R-:W-:Y:S02]  /*0da0*/  @P2 IADD3.X R55, R8, R55, RZ, P0, !PT ;  /* 0x0000003708372210 */ /* 0x000fe400007fe4ff */
[----:B------:R-:W3:Y:S01]  /*0db0*/  @P1 LDC.64 R8, c[0x0][0x288] ;  /* 0x0000a200ff081b82 */ /* 0x000ee20000000a00 */
[----:B------:R-:W-:-:S13]  /*0dc0*/  LOP3.LUT P2, RZ, R6, 0x8, RZ, 0xc0, !PT ;  /* 0x0000000806ff7812 */ /* 0x000fda000784c0ff */
[----:B------:R-:W4:Y:S08]  /*0dd0*/  @P2 LDC.64 R50, c[0x0][0x230] ;  /* 0x00008c00ff322b82 */ /* 0x000f300000000a00 */
[----:B------:R-:W2:Y:S01]  /*0de0*/  @P2 LDC.64 R48, c[0x0][0x228] ;  /* 0x00008a00ff302b82 */ /* 0x000ea20000000a00 */
[----:B---3--:R-:W-:-:S04]  /*0df0*/  @P1 IMAD R10, R111, R8, RZ ;  /* 0x000000086f0a1224 */ /* 0x008fc800078e02ff */
[----:B------:R-:W-:Y:S01]  /*0e00*/  @P1 IMAD R9, R95, R9, R10 ;  /* 0x000000095f091224 */ /* 0x000fe200078e020a */
[----:B------:R-:W-:-:S05]  /*0e10*/  @P1 MOV R10, R20 ;  /* 0x00000014000a1202 */ /* 0x000fca0000000f00 */
[----:B------:R-:W-:-:S05]  /*0e20*/  @P1 IMAD.WIDE.U32 R10, R95, R8, R10 ;  /* 0x000000085f0a1225 */ /* 0x000fca00078e000a */
[----:B------:R-:W-:Y:S02]  /*0e30*/  @P1 IADD3 R11, R11, R9, RZ ;  /* 0x000000090b0b1210 */ /* 0x000fe40007ffe0ff */
[C---:B------:R-:W-:Y:S02]  /*0e40*/  @P1 SHF.L.U32 R9, R10.reuse, 0x1, RZ ;  /* 0x000000010a091819 */ /* 0x040fe400000006ff */
[----:B------:R-:W-:Y:S02]  /*0e50*/  @P1 SHF.L.U64.HI R10, R10, 0x1, R11 ;  /* 0x000000010a0a1819 */ /* 0x000fe4000001020b */
[----:B------:R-:W-:Y:S02]  /*0e60*/  @P1 IADD3 R18, P0, R9, R18, RZ ;  /* 0x0000001209121210 */ /* 0x000fe40007f1e0ff */
[----:B------:R-:W-:Y:S02]  /*0e70*/  @P2 MOV R11, R23 ;  /* 0x00000017000b2202 */ /* 0x000fe40000000f00 */
[----:B------:R-:W-:-:S02]  /*0e80*/  @P1 IADD3.X R19, R10, R19, RZ, P0, !PT ;  /* 0x000000130a131210 */ /* 0x000fc400007fe4ff */
[----:B-1----:R-:W-:Y:S02]  /*0e90*/  @P1 IADD3 R52, P0, R9, R52, RZ ;  /* 0x0000003409341210 */ /* 0x002fe40007f1e0ff */
[----:B------:R-:W1:Y:S02]  /*0ea0*/  @P2 LDC.64 R8, c[0x0][0x288] ;  /* 0x0000a200ff082b82 */ /* 0x000e640000000a00 */
[----:B------:R-:W-:Y:S02]  /*0eb0*/  @P1 IADD3.X R53, R10, R53, RZ, P0, !PT ;  /* 0x000000350a351210 */ /* 0x000fe400007fe4ff */
[----:B------:R-:W-:-:S13]  /*0ec0*/  LOP3.LUT P1, RZ, R6, 0x4, RZ, 0xc0, !PT ;  /* 0x0000000406ff7812 */ /* 0x000fda000782c0ff */
[----:B------:R-:W3:Y:S01]  /*0ed0*/  @P1 LDC.64 R46, c[0x0][0x228] ;  /* 0x00008a00ff2e1b82 */ /* 0x000ee20000000a00 */
[----:B------:R-:W-:Y:S01]  /*0ee0*/  @P1 MOV R13, R23 ;  /* 0x00000017000d1202 */ /* 0x000fe20000000f00 */
[----:B-1----:R-:W-:-:S04]  /*0ef0*/  @P2 IMAD R10, R110, R8, RZ ;  /* 0x000000086e0a2224 */ /* 0x002fc800078e02ff */
[----:B------:R-:W-:Y:S01]  /*0f00*/  @P2 IMAD R9, R94, R9, R10 ;  /* 0x000000095e092224 */ /* 0x000fe200078e020a */
[----:B------:R-:W-:-:S05]  /*0f10*/  @P2 MOV R10, R20 ;  /* 0x00000014000a2202 */ /* 0x000fca0000000f00 */
[----:B------:R-:W-:-:S05]  /*0f20*/  @P2 IMAD.WIDE.U32 R10, R94, R8, R10 ;  /* 0x000000085e0a2225 */ /* 0x000fca00078e000a */
[----:B------:R-:W-:Y:S02]  /*0f30*/  @P2 IADD3 R11, R11, R9, RZ ;  /* 0x000000090b0b2210 */ /* 0x000fe40007ffe0ff */
[C---:B------:R-:W-:Y:S02]  /*0f40*/  @P2 SHF.L.U32 R9, R10.reuse, 0x1, RZ ;  /* 0x000000010a092819 */ /* 0x040fe400000006ff */
[----:B------:R-:W-:Y:S02]  /*0f50*/  @P2 SHF.L.U64.HI R10, R10, 0x1, R11 ;  /* 0x000000010a0a2819 */ /* 0x000fe4000001020b */
[----:B----4-:R-:W-:-:S04]  /*0f60*/  @P2 IADD3 R50, P0, R9, R50, RZ ;  /* 0x0000003209322210 */ /* 0x010fc80007f1e0ff */
[C---:B------:R-:W-:Y:S02]  /*0f70*/  @P2 IADD3.X R51, R10.reuse, R51, RZ, P0, !PT ;  /* 0x000000330a332210 */ /* 0x040fe400007fe4ff */
[----:B--2---:R-:W-:Y:S02]  /*0f80*/  @P2 IADD3 R48, P0, R9, R48, RZ ;  /* 0x0000003009302210 */ /* 0x004fe40007f1e0ff */
[----:B------:R-:W1:Y:S02]  /*0f90*/  @P1 LDC.64 R8, c[0x0][0x230] ;  /* 0x00008c00ff081b82 */ /* 0x000e640000000a00 */
[----:B------:R-:W-:Y:S02]  /*0fa0*/  @P2 IADD3.X R49, R10, R49, RZ, P0, !PT ;  /* 0x000000310a312210 */ /* 0x000fe400007fe4ff */
[----:B------:R-:W-:-:S04]  /*0fb0*/  ISETP.NE.AND P2, PT, R12, RZ, PT ;  /* 0x000000ff0c00720c */ /* 0x000fc80003f45270 */
[----:B------:R-:W2:Y:S09]  /*0fc0*/  @P1 LDC.64 R10, c[0x0][0x288] ;  /* 0x0000a200ff0a1b82 */ /* 0x000eb20000000a00 */
[----:B------:R-:W4:Y:S01]  /*0fd0*/  @P2 LDC.64 R30, c[0x0][0x230] ;  /* 0x00008c00ff1e2b82 */ /* 0x000f220000000a00 */
[----:B--2---:R-:W-:-:S04]  /*0fe0*/  @P1 IMAD R12, R109, R10, RZ ;  /* 0x0000000a6d0c1224 */ /* 0x004fc800078e02ff */
[----:B------:R-:W-:Y:S01]  /*0ff0*/  @P1 IMAD R11, R93, R11, R12 ;  /* 0x0000000b5d0b1224 */ /* 0x000fe200078e020c */
[----:B------:R-:W-:-:S05]  /*1000*/  @P1 MOV R12, R20 ;  /* 0x00000014000c1202 */ /* 0x000fca0000000f00 */
[----:B------:R-:W-:-:S05]  /*1010*/  @P1 IMAD.WIDE.U32 R12, R93, R10, R12 ;  /* 0x0000000a5d0c1225 */ /* 0x000fca00078e000c */
[----:B------:R-:W-:Y:S02]  /*1020*/  @P1 IADD3 R13, R13, R11, RZ ;  /* 0x0000000b0d0d1210 */ /* 0x000fe40007ffe0ff */
[C---:B------:R-:W-:Y:S02]  /*1030*/  @P1 SHF.L.U32 R11, R12.reuse, 0x1, RZ ;  /* 0x000000010c0b1819 */ /* 0x040fe400000006ff */
[----:B------:R-:W-:Y:S02]  /*1040*/  @P1 SHF.L.U64.HI R12, R12, 0x1, R13 ;  /* 0x000000010c0c1819 */ /* 0x000fe4000001020d */
[----:B-1----:R-:W-:Y:S02]  /*1050*/  @P1 IADD3 R8, P0, R11, R8, RZ ;  /* 0x000000080b081210 */ /* 0x002fe40007f1e0ff */
[----:B------:R-:W-:Y:S02]  /*1060*/  @P6 MOV R13, R23 ;  /* 0x00000017000d6202 */ /* 0x000fe40000000f00 */
[----:B------:R-:W-:-:S02]  /*1070*/  @P1 IADD3.X R9, R12, R9, RZ, P0, !PT ;  /* 0x000000090c091210 */ /* 0x000fc400007fe4ff */
[----:B---3--:R-:W-:Y:S02]  /*1080*/  @P1 IADD3 R46, P0, R11, R46, RZ ;  /* 0x0000002e0b2e1210 */ /* 0x008fe40007f1e0ff */
[----:B------:R-:W1:Y:S02]  /*1090*/  @P6 LDC.64 R10, c[0x0][0x288] ;  /* 0x0000a200ff0a6b82 */ /* 0x000e640000000a00 */
[----:B------:R-:W-:Y:S02]  /*10a0*/  @P1 IADD3.X R47, R12, R47, RZ, P0, !PT ;  /* 0x0000002f0c2f1210 */ /* 0x000fe400007fe4ff */
[----:B------:R-:W-:Y:S02]  /*10b0*/  ISETP.NE.AND P1, PT, R7, RZ, PT ;  /* 0x000000ff0700720c */ /* 0x000fe40003f25270 */
[----:B------:R-:W-:-:S11]  /*10c0*/  @P6 MOV R12, R20 ;  /* 0x00000014000c6202 */ /* 0x000fd60000000f00 */
[----:B------:R-:W2:Y:S01]  /*10d0*/  @P1 LDC.64 R24, c[0x0][0x288] ;  /* 0x0000a200ff181b82 */ /* 0x000ea20000000a00 */
[----:B------:R-:W-:Y:S02]  /*10e0*/  @P1 MOV R28, R20 ;  /* 0x00000014001c1202 */ /* 0x000fe40000000f00 */
[----:B------:R-:W-:Y:S01]  /*10f0*/  @P1 MOV R29, R23 ;  /* 0x00000017001d1202 */ /* 0x000fe20000000f00 */
[-C--:B-1----:R-:W-:Y:S02]  /*1100*/  @P6 IMAD R7, R108, R10.reuse, RZ ;  /* 0x0000000a6c076224 */ /* 0x082fe400078e02ff */
[----:B------:R-:W-:-:S04]  /*1110*/  @P6 IMAD.WIDE.U32 R12, R92, R10, R12 ;  /* 0x0000000a5c0c6225 */ /* 0x000fc800078e000c */
[----:B------:R-:W-:Y:S01]  /*1120*/  @P6 IMAD R11, R92, R11, R7 ;  /* 0x0000000b5c0b6224 */ /* 0x000fe200078e0207 */
[----:B------:R-:W-:-:S04]  /*1130*/  @P6 SHF.L.U32 R7, R12, 0x1, RZ ;  /* 0x000000010c076819 */ /* 0x000fc800000006ff */
[----:B------:R-:W-:Y:S02]  /*1140*/  @P6 IADD3 R11, R13, R11, RZ ;  /* 0x0000000b0d0b6210 */ /* 0x000fe40007ffe0ff */
[C---:B------:R-:W-:Y:S02]  /*1150*/  @P6 IADD3 R44, P0, R7.reuse, R44, RZ ;  /* 0x0000002c072c6210 */ /* 0x040fe40007f1e0ff */
[----:B------:R-:W-:Y:S02]  /*1160*/  @P6 SHF.L.U64.HI R12, R12, 0x1, R11 ;  /* 0x000000010c0c6819 */ /* 0x000fe4000001020b */
[----:B------:R-:W1:Y:S01]  /*1170*/  @P5 LDC.64 R10, c[0x0][0x230] ;  /* 0x00008c00ff0a5b82 */ /* 0x000e620000000a00 */
[----:B--2---:R-:W-:Y:S01]  /*1180*/  @P1 IMAD.WIDE.U32 R28, R98, R24, R28 ;  /* 0x00000018621c1225 */ /* 0x004fe200078e001c */
[----:B------:R-:W-:Y:S02]  /*1190*/  @P6 IADD3.X R45, R12, R45, RZ, P0, !PT ;  /* 0x0000002d0c2d6210 */ /* 0x000fe400007fe4ff */
[----:B0-----:R-:W-:-:S04]  /*11a0*/  @P6 IADD3 R42, P0, R7, R42, RZ ;  /* 0x0000002a072a6210 */ /* 0x001fc80007f1e0ff */
[----:B------:R-:W-:Y:S02]  /*11b0*/  @P6 IADD3.X R43, R12, R43, RZ, P0, !PT ;  /* 0x0000002b0c2b6210 */ /* 0x000fe400007fe4ff */
[----:B------:R-:W0:Y:S02]  /*11c0*/  @P5 LDC.64 R12, c[0x0][0x288] ;  /* 0x0000a200ff0c5b82 */ /* 0x000e240000000a00 */
        /* <DEDUP_REMOVED lines=8> */
[----:B-1----:R-:W-:Y:S02]  /*1250*/  @P5 IADD3 R10, P0, R7, R10, RZ ;  /* 0x0000000a070a5210 */ /* 0x002fe40007f1e0ff */
        /* <DEDUP_REMOVED lines=9> */
[----:B0-----:R-:W-:-:S03]  /*12f0*/  @P4 IMAD R7, R106, R12, RZ ;  /* 0x0000000c6a074224 */ /* 0x001fc600078e02ff */
        /* <DEDUP_REMOVED lines=40> */
[----:B0-----:R-:W-:Y:S01]  /*1580*/  @P2 IADD3 R14, P0, R7, R14, RZ ;  /* 0x0000000e070e2210 */ /* 0x001fe20007f1e0ff */
[----:B------:R-:W-:-:S03]  /*1590*/  @P1 IMAD R7, R103, R24, RZ ;  /* 0x0000001867071224 */ /* 0x000fc600078e02ff */
[----:B------:R-:W-:Y:S01]  /*15a0*/  @P2 IADD3.X R15, R16, R15, RZ, P0, !PT ;  /* 0x0000000f100f2210 */ /* 0x000fe200007fe4ff */
[----:B------:R-:W-:Y:S01]  /*15b0*/  @P1 IMAD R25, R98, R25, R7 ;  /* 0x0000001962191224 */ /* 0x000fe200078e0207 */
[----:B------:R-:W0:Y:S01]  /*15c0*/  @P1 LDC.64 R16, c[0x0][0x230] ;  /* 0x00008c00ff101b82 */ /* 0x000e220000000a00 */
[----:B------:R-:W-:-:S03]  /*15d0*/  @P1 SHF.L.U32 R7, R28, 0x1, RZ ;  /* 0x000000011c071819 */ /* 0x000fc600000006ff */
[----:B------:R-:W-:-:S04]  /*15e0*/  @P1 IADD3 R25, R29, R25, RZ ;  /* 0x000000191d191210 */ /* 0x000fc80007ffe0ff */
[----:B------:R-:W-:Y:S02]  /*15f0*/  @P1 SHF.L.U64.HI R24, R28, 0x1, R25 ;  /* 0x000000011c181819 */ /* 0x000fe40000010219 */
[----:B------:R-:W1:Y:S01]  /*1600*/  @P1 LDC.64 R28, c[0x0][0x228] ;  /* 0x00008a00ff1c1b82 */ /* 0x000e620000000a00 */
[----:B0-----:R-:W-:-:S04]  /*1610*/  @P1 IADD3 R16, P0, R7, R16, RZ ;  /* 0x0000001007101210 */ /* 0x001fc80007f1e0ff */
[C---:B------:R-:W-:Y:S02]  /*1620*/  @P1 IADD3.X R17, R24.reuse, R17, RZ, P0, !PT ;  /* 0x0000001118111210 */ /* 0x040fe400007fe4ff */
[----:B-1----:R-:W-:Y:S02]  /*1630*/  @P1 IADD3 R28, P0, R7, R28, RZ ;  /* 0x0000001c071c1210 */ /* 0x002fe40007f1e0ff */
        /* <DEDUP_REMOVED lines=99> */
[----:B------:R1:W5:Y:S01]  /*1c70*/  @P5 LDG.E R81, desc[UR8][R62.64] ;  /* 0x000000083e515981 */ /* 0x000362000c1e1900 */
[----:B0-----:R-:W-:-:S06]  /*1c80*/  CS2R R64, SRZ ;  /* 0x0000000000407805 */ /* 0x001fcc000001ff00 */
[----:B------:R-:W5:Y:S01]  /*1c90*/  @P5 LDG.E R64, desc[UR8][R70.64] ;  /* 0x0000000846405981 */ /* 0x000f62000c1e1900 */
[----:B------:R-:W-:Y:S02]  /*1ca0*/  ISETP.NE.AND P5, PT, R77, RZ, PT ;  /* 0x000000ff4d00720c */ /* 0x000fe40003fa5270 */
[----:B-1----:R-:W-:Y:S02]  /*1cb0*/  CS2R R62, SRZ ;  /* 0x00000000003e7805 */ /* 0x002fe4000001ff00 */
[----:B------:R-:W-:-:S09]  /*1cc0*/  CS2R R78, SRZ ;  /* 0x00000000004e7805 */ /* 0x000fd2000001ff00 */
[----:B------:R-:W5:Y:S04]  /*1cd0*/  @P5 LDG.E R65, desc[UR8][R60.64] ;  /* 0x000000083c415981 */ /* 0x000f68000c1e1900 */
[----:B------:R-:W5:Y:S01]  /*1ce0*/  @P5 LDG.E R80, desc[UR8][R58.64] ;  /* 0x000000083a505981 */ /* 0x000f62000c1e1900 */
[----:B------:R-:W-:-:S13]  /*1cf0*/  ISETP.NE.AND P5, PT, R76, RZ, PT ;  /* 0x000000ff4c00720c */ /* 0x000fda0003fa5270 */
[----:B------:R-:W5:Y:S04]  /*1d00*/  @P5 LDG.E R62, desc[UR8][R56.64] ;  /* 0x00000008383e5981 */ /* 0x000f68000c1e1900 */
        /* <DEDUP_REMOVED lines=10> */
[----:B------:R-:W-:Y:S02]  /*1db0*/  LOP3.LUT P6, RZ, R6, 0x2, RZ, 0xc0, !PT ;  /* 0x0000000206ff7812 */ /* 0x000fe400078cc0ff */
[----:B------:R-:W-:Y:S02]  /*1dc0*/  CS2R R72, SRZ ;  /* 0x0000000000487805 */ /* 0x000fe4000001ff00 */
[----:B------:R-:W-:-:S04]  /*1dd0*/  CS2R R70, SRZ ;  /* 0x0000000000467805 */ /* 0x000fc8000001ff00 */
[----:B------:R-:W5:Y:S04]  /*1de0*/  @P4 LDG.E R73, desc[UR8][R36.64] ;  /* 0x0000000824494981 */ /* 0x000f68000c1e1900 */
[----:B------:R-:W5:Y:S04]  /*1df0*/  @P3 LDG.E R72, desc[UR8][R34.64] ;  /* 0x0000000822483981 */ /* 0x000f68000c1e1900 */
[----:B------:R-:W5:Y:S01]  /*1e00*/  @P1 LDG.E R70, desc[UR8][R28.64] ;  /* 0x000000081c461981 */ /* 0x000f62000c1e1900 */
[----:B------:R-:W-:Y:S03]  /*1e10*/  BSSY B0, `(.L_x_1032) ;  /* 0x000002d000007945 */ /* 0x000fe60003800000 */
[----:B------:R-:W5:Y:S01]  /*1e20*/  @P2 LDG.E R71, desc[UR8][R14.64] ;  /* 0x000000080e472981 */ /* 0x000f62000c1e1900 */
[----:B--2---:R-:W-:-:S05]  /*1e30*/  FFMA.FTZ R7, -R24, R24, R25 ;  /* 0x0000001818077223 */ /* 0x004fca0000010119 */
[----:B------:R-:W-:-:S13]  /*1e40*/  FSETP.GTU.FTZ.AND P0, PT, R7, RZ, PT ;  /* 0x000000ff0700720b */ /* 0x000fda0003f1c000 */
[----:B------:R-:W0:Y:S01]  /*1e50*/  @P0 LDC R74, c[0x0][0x250] ;  /* 0x00009400ff4a0b82 */ /* 0x000e220000000800 */
[----:B------:R-:W-:Y:S01]  /*1e60*/  MOV R25, RZ ;  /* 0x000000ff00197202 */ /* 0x000fe20000000f00 */
[----:B0-----:R-:W-:Y:S01]  /*1e70*/  @P0 FADD.FTZ R74, R7, R74 ;  /* 0x0000004a074a0221 */ /* 0x001fe20000010000 */
[----:B------:R-:W-:-:S06]  /*1e80*/  MOV R7, 0x3f800000 ;  /* 0x3f80000000077802 */ /* 0x000fcc0000000f00 */
[----:B------:R0:W1:Y:S01]  /*1e90*/  @P0 MUFU.RSQ R7, R74 ;  /* 0x0000004a00070308 */ /* 0x0000620000001400 */
[----:B------:R-:W-:-:S13]  /*1ea0*/  LOP3.LUT P0, RZ, R6, 0x4, RZ, 0xc0, !PT ;  /* 0x0000000406ff7812 */ /* 0x000fda000780c0ff */
[----:B------:R2:W5:Y:S01]  /*1eb0*/  @P0 LDG.E R25, desc[UR8][R8.64] ;  /* 0x0000000808190981 */ /* 0x000562000c1e1900 */
[----:B0-----:R-:W-:-:S03]  /*1ec0*/  CS2R R74, SRZ ;  /* 0x00000000004a7805 */ /* 0x001fc6000001ff00 */
[----:B------:R-:W5:Y:S04]  /*1ed0*/  @P0 LDG.E R76, desc[UR8][R46.64] ;  /* 0x000000082e4c0981 */ /* 0x000f68000c1e1900 */
[----:B------:R-:W5:Y:S01]  /*1ee0*/  @P6 LDG.E R75, desc[UR8][R42.64] ;  /* 0x000000082a4b6981 */ /* 0x000f62000c1e1900 */
[----:B--2---:R-:W-:-:S03]  /*1ef0*/  CS2R R8, SRZ ;  /* 0x0000000000087805 */ /* 0x004fc6000001ff00 */
[----:B------:R-:W5:Y:S04]  /*1f00*/  @P5 LDG.E R74, desc[UR8][R40.64] ;  /* 0x00000008284a5981 */ /* 0x000f68000c1e1900 */
[----:B------:R0:W5:Y:S04]  /*1f10*/  @P5 LDG.E R9, desc[UR8][R10.64] ;  /* 0x000000080a095981 */ /* 0x000168000c1e1900 */
[----:B------:R-:W5:Y:S01]  /*1f20*/  @P6 LDG.E R8, desc[UR8][R44.64] ;  /* 0x000000082c086981 */ /* 0x000f62000c1e1900 */
[----:B0-----:R-:W-:-:S06]  /*1f30*/  CS2R R10, SRZ ;  /* 0x00000000000a7805 */ /* 0x001fcc000001ff00 */
        /* <DEDUP_REMOVED lines=26> */
.L_x_1033:
[----:B------:R-:W-:Y:S05]  /*20e0*/  BSYNC B0 ;  /* 0x0000000000007941 */ /* 0x000fea0003800000 */
.L_x_1032:
        /* <DEDUP_REMOVED lines=8> */
[----:B------:R-:W-:-:S02]  /*2170*/  HADD2.F32 R31, -RZ, R81.H0_H0 ;  /* 0x20000051ff1f7230 */ /* 0x000fc40000004100 */
        /* <DEDUP_REMOVED lines=27> */
.L_x_1034:
        /* <DEDUP_REMOVED lines=26> */
.L_x_1035:
[----:B------:R-:W-:Y:S01]  /*24d0*/  FFMA.FTZ R36, R27, R35, R26 ;  /* 0x000000231b247223 */ /* 0x000fe2000001001a */
[----:B------:R-:W-:Y:S01]  /*24e0*/  FADD.FTZ R26, RZ, R31 ;  /* 0x0000001fff1a7221 */ /* 0x000fe20000010000 */
[----:B------:R-:W-:Y:S01]  /*24f0*/  FADD.FTZ R38, R35, R18 ;  /* 0x0000001223267221 */ /* 0x000fe20000010000 */
[----:B------:R-:W-:Y:S01]  /*2500*/  FMUL.FTZ R31, R29, R14 ;  /* 0x0000000e1d1f7220 */ /* 0x000fe20000410000 */
[----:B------:R-:W-:Y:S01]  /*2510*/  FFMA.FTZ R18, R34, R29, R47 ;  /* 0x0000001d22127223 */ /* 0x000fe2000001002f */
[--C-:B------:R-:W-:Y:S02]  /*2520*/  HADD2.F32 R39, -RZ, R62.reuse.H0_H0 ;  /* 0x2000003eff277230 */ /* 0x100fe40000004100 */
[----:B------:R-:W-:Y:S01]  /*2530*/  FADD.FTZ R29, R26, R29 ;  /* 0x0000001d1a1d7221 */ /* 0x000fe20000010000 */
[----:B------:R-:W-:Y:S02]  /*2540*/  HADD2.F32 R41, -RZ, R62.H1_H1 ;  /* 0x3000003eff297230 */ /* 0x000fe40000004100 */
[----:B------:R-:W-:Y:S01]  /*2550*/  FFMA.FTZ R26, R27, R30, RZ ;  /* 0x0000001e1b1a7223 */ /* 0x000fe200000100ff */
[----:B------:R-:W-:Y:S01]  /*2560*/  FADD.FTZ R27, RZ, R30 ;  /* 0x0000001eff1b7221 */ /* 0x000fe20000010000 */
[----:B------:R-:W-:Y:S01]  /*2570*/  FFMA.FTZ R35, R34, R31, R36 ;  /* 0x0000001f22237223 */ /* 0x000fe20000010024 */
[----:B------:R-:W-:Y:S01]  /*2580*/  FMUL.FTZ R30, R28, R17 ;  /* 0x000000111c1e7220 */ /* 0x000fe20000410000 */
[C---:B------:R-:W-:Y:S01]  /*2590*/  FADD.FTZ R34, -R24.reuse, R39 ;  /* 0x0000002718227221 */ /* 0x040fe20000010100 */
[----:B------:R-:W-:Y:S01]  /*25a0*/  FADD.FTZ R36, -R24, R41 ;  /* 0x0000002918247221 */ /* 0x000fe20000010100 */
[----:B------:R-:W-:Y:S01]  /*25b0*/  FFMA.FTZ R26, R33, R28, R26 ;  /* 0x0000001c211a7223 */ /* 0x000fe2000001001a */
[----:B------:R-:W-:Y:S01]  /*25c0*/  FADD.FTZ R28, R27, R28 ;  /* 0x0000001c1b1c7221 */ /* 0x000fe20000010000 */
[----:B------:R-:W-:Y:S01]  /*25d0*/  FADD.FTZ R37, R38, R31 ;  /* 0x0000001f26257221 */ /* 0x000fe20000010000 */
[----:B------:R-:W-:Y:S01]  /*25e0*/  FFMA.FTZ R33, R33, R30, R35 ;  /* 0x0000001e21217223 */ /* 0x000fe20000010023 */
        /* <DEDUP_REMOVED lines=23> */
.L_x_1036:
[----:B------:R-:W-:Y:S01]  /*2760*/  FADD.FTZ R41, R30, R37 ;  /* 0x000000251e297221 */ /* 0x000fe20000010000 */
[----:B------:R-:W-:Y:S01]  /*2770*/  FMUL.FTZ R34, R35, R14 ;  /* 0x0000000e23227220 */ /* 0x000fe20000410000 */
[--C-:B------:R-:W-:Y:S02]  /*2780*/  HADD2.F32 R37, -RZ, R63.reuse.H0_H0 ;  /* 0x2000003fff257230 */ /* 0x100fe40000004100 */
[----:B------:R-:W-:Y:S01]  /*2790*/  FADD.FTZ R29, R29, R35 ;  /* 0x000000231d1d7221 */ /* 0x000fe20000010000 */
[----:B------:R-:W-:Y:S02]  /*27a0*/  HADD2.F32 R39, -RZ, R63.H1_H1 ;  /* 0x3000003fff277230 */ /* 0x000fe40000004100 */
[C---:B------:R-:W-:Y:S01]  /*27b0*/  FFMA.FTZ R18, R44.reuse, R35, R18 ;  /* 0x000000232c127223 */ /* 0x040fe20000010012 */
[----:B------:R-:W-:Y:S01]  /*27c0*/  FFMA.FTZ R33, R44, R34, R33 ;  /* 0x000000222c217223 */ /* 0x000fe20000010021 */
[----:B------:R-:W-:Y:S01]  /*27d0*/  FMUL.FTZ R30, R31, R17 ;  /* 0x000000111f1e7220 */ /* 0x000fe20000410000 */
[----:B------:R-:W-:Y:S01]  /*27e0*/  FADD.FTZ R35, R41, R34 ;  /* 0x0000002229237221 */ /* 0x000fe20000010000 */
[C---:B------:R-:W-:Y:S01]  /*27f0*/  FADD.FTZ R34, -R24.reuse, R37 ;  /* 0x0000002518227221 */ /* 0x040fe20000010100 */
[----:B------:R-:W-:Y:S01]  /*2800*/  FADD.FTZ R36, -R24, R39 ;  /* 0x0000002718247221 */ /* 0x000fe20000010100 */
[----:B------:R-:W-:Y:S01]  /*2810*/  FADD.FTZ R28, R28, R31 ;  /* 0x0000001f1c1c7221 */ /* 0x000fe20000010000 */
[C---:B------:R-:W-:Y:S01]  /*2820*/  FFMA.FTZ R26, R27.reuse, R31, R26 ;  /* 0x0000001f1b1a7223 */ /* 0x040fe2000001001a */
        /* <DEDUP_REMOVED lines=24> */
.L_x_1037:
[----:B------:R-:W-:Y:S01]  /*29b0*/  FMUL.FTZ R34, R37, R14 ;  /* 0x0000000e25227220 */ /* 0x000fe20000410000 */
[----:B------:R-:W-:Y:S01]  /*29c0*/  FADD.FTZ R29, R29, R37 ;  /* 0x000000251d1d7221 */ /* 0x000fe20000010000 */
[----:B------:R-:W-:Y:S01]  /*29d0*/  FFMA.FTZ R18, R44, R37, R18 ;  /* 0x000000252c127223 */ /* 0x000fe20000010012 */
[--C-:B------:R-:W-:Y:S02]  /*29e0*/  HADD2.F32 R37, -RZ, R19.reuse.H0_H0 ;  /* 0x20000013ff257230 */ /* 0x100fe40000004100 */
[----:B------:R-:W-:Y:S01]  /*29f0*/  FADD.FTZ R35, R30, R35 ;  /* 0x000000231e237221 */ /* 0x000fe20000010000 */
[----:B------:R-:W-:Y:S02]  /*2a00*/  HADD2.F32 R39, -RZ, R19.H1_H1 ;  /* 0x30000013ff277230 */ /* 0x000fe40000004100 */
[----:B------:R-:W-:Y:S01]  /*2a10*/  FFMA.FTZ R33, R44, R34, R33 ;  /* 0x000000222c217223 */ /* 0x000fe20000010021 */
[----:B------:R-:W-:Y:S01]  /*2a20*/  FMUL.FTZ R30, R31, R17 ;  /* 0x000000111f1e7220 */ /* 0x000fe20000410000 */
[C---:B------:R-:W-:Y:S01]  /*2a30*/  FADD.FTZ R36, -R24.reuse, R37 ;  /* 0x0000002518247221 */ /* 0x040fe20000010100 */
[----:B------:R-:W-:Y:S01]  /*2a40*/  FADD.FTZ R35, R35, R34 ;  /* 0x0000002223237221 */ /* 0x000fe20000010000 */
        /* <DEDUP_REMOVED lines=27> */
.L_x_1038:
[----:B------:R-:W-:Y:S01]  /*2c00*/  FMUL.FTZ R37, R33, R14 ;  /* 0x0000000e21257220 */ /* 0x000fe20000410000 */
[----:B------:R-:W-:Y:S01]  /*2c10*/  FADD.FTZ R36, R30, R35 ;  /* 0x000000231e247221 */ /* 0x000fe20000010000 */
[--C-:B------:R-:W-:Y:S02]  /*2c20*/  HADD2.F32 R41, -RZ, R25.reuse.H0_H0 ;  /* 0x20000019ff297230 */ /* 0x100fe40000004100 */
[----:B------:R-:W-:Y:S01]  /*2c30*/  FADD.FTZ R30, R29, R33 ;  /* 0x000000211d1e7221 */ /* 0x000fe20000010000 */
[----:B------:R-:W-:Y:S02]  /*2c40*/  HADD2.F32 R43, -RZ, R25.H1_H1 ;  /* 0x30000019ff2b7230 */ /* 0x000fe40000004100 */
[----:B------:R-:W-:Y:S01]  /*2c50*/  FFMA.FTZ R39, R45, R37, R34 ;  /* 0x000000252d277223 */ /* 0x000fe20000010022 */
[----:B------:R-:W-:Y:S01]  /*2c60*/  FMUL.FTZ R34, R27, R17 ;  /* 0x000000111b227220 */ /* 0x000fe20000410000 */
[----:B------:R-:W-:Y:S01]  /*2c70*/  FADD.FTZ R35, R36, R37 ;  /* 0x0000002524237221 */ /* 0x000fe20000010000 */
[C---:B------:R-:W-:Y:S01]  /*2c80*/  FADD.FTZ R36, -R24.reuse, R41 ;  /* 0x0000002918247221 */ /* 0x040fe20000010100 */
[----:B------:R-:W-:Y:S01]  /*2c90*/  FADD.FTZ R38, -R24, R43 ;  /* 0x0000002b18267221 */ /* 0x000fe20000010100 */
[----:B------:R-:W-:Y:S01]  /*2ca0*/  FFMA.FTZ R29, R31, R27, R26 ;  /* 0x0000001b1f1d7223 */ /* 0x000fe2000001001a */
[----:B------:R-:W-:Y:S01]  /*2cb0*/  FFMA.FTZ R33, R45, R33, R18 ;  /* 0x000000212d217223 */ /* 0x000fe20000010012 */
        /* <DEDUP_REMOVED lines=24> */
.L_x_1039:
        /* <DEDUP_REMOVED lines=12> */
[----:B------:R-:W-:Y:S01]  /*2f00*/  FADD.FTZ R30, R30, R37 ;  /* 0x000000251e1e7221 */ /* 0x000fe20000010000 */
        /* <DEDUP_REMOVED lines=24> */
.L_x_1040:
[----:B------:R-:W-:Y:S01]  /*3090*/  FFMA.FTZ R42, R31, R18, R29 ;  /* 0x000000121f2a7223 */ /* 0x000fe2000001001d */
[----:B------:R-:W-:Y:S01]  /*30a0*/  FMUL.FTZ R41, R39, R14 ;  /* 0x0000000e27297220 */ /* 0x000fe20000410000 */
[--C-:B------:R-:W-:Y:S02]  /*30b0*/  HADD2.F32 R43, -RZ, R9.reuse.H0_H0 ;  /* 0x20000009ff2b7230 */ /* 0x100fe40000004100 */
[----:B------:R-:W-:Y:S01]  /*30c0*/  FMUL.FTZ R40, R26, R17 ;  /* 0x000000111a287220 */ /* 0x000fe20000410000 */
[----:B------:R-:W-:Y:S02]  /*30d0*/  HADD2.F32 R31, -RZ, R9.H1_H1 ;  /* 0x30000009ff1f7230 */ /* 0x000fe40000004100 */
[----:B------:R-:W-:Y:S01]  /*30e0*/  FADD.FTZ R29, R28, R41 ;  /* 0x000000291c1d7221 */ /* 0x000fe20000010000 */
[----:B------:R-:W-:Y:S01]  /*30f0*/  FFMA.FTZ R38, R34, R41, R27 ;  /* 0x0000002922267223 */ /* 0x000fe2000001001b */
[----:B------:R-:W-:Y:S01]  /*3100*/  FADD.FTZ R28, -R24, R43 ;  /* 0x0000002b181c7221 */ /* 0x000fe20000010100 */
[----:B------:R-:W-:-:S02]  /*3110*/  HADD2.F32 R27, -RZ, R74.H0_H0 ;  /* 0x2000004aff1b7230 */ /* 0x000fc40000004100 */
        /* <DEDUP_REMOVED lines=23> */
.L_x_1041:
[----:B------:R-:W-:Y:S01]  /*3290*/  FFMA.FTZ R43, R37, R40, R38 ;  /* 0x00000028252b7223 */ /* 0x000fe20000010026 */
[----:B------:R-:W-:Y:S01]  /*32a0*/  FMUL.FTZ R41, R27, R14 ;  /* 0x0000000e1b297220 */ /* 0x000fe20000410000 */
[----:B------:R-:W-:Y:S01]  /*32b0*/  FADD.FTZ R40, R40, R29 ;  /* 0x0000001d28287221 */ /* 0x000fe20000010000 */
[----:B------:R-:W-:Y:S01]  /*32c0*/  FADD.FTZ R29, R35, R18 ;  /* 0x00000012231d7221 */ /* 0x000fe20000010000 */
[----:B------:R-:W-:Y:S01]  /*32d0*/  FFMA.FTZ R33, R34, R39, R33 ;  /* 0x0000002722217223 */ /* 0x000fe20000010021 */
[----:B------:R-:W-:Y:S01]  /*32e0*/  FFMA.FTZ R18, R28, R41, R43 ;  /* 0x000000291c127223 */ /* 0x000fe2000001002b */
[----:B------:R-:W-:Y:S01]  /*32f0*/  FMUL.FTZ R34, R36, R17 ;  /* 0x0000001124227220 */ /* 0x000fe20000410000 */
[----:B------:R-:W-:Y:S01]  /*3300*/  FADD.FTZ R35, R40, R41 ;  /* 0x0000002928237221 */ /* 0x000fe20000010000 */
        /* <DEDUP_REMOVED lines=30> */
.L_x_1042:
[--C-:B------:R-:W-:Y:S02]  /*34f0*/  HADD2.F32 R45, -RZ, R11.reuse.H0_H0 ;  /* 0x2000000bff2d7230 */ /* 0x100fe40000004100 */
[----:B------:R-:W-:Y:S01]  /*3500*/  FMUL.FTZ R43, R35, R14 ;  /* 0x0000000e232b7220 */ /* 0x000fe20000410000 */
[----:B------:R-:W-:Y:S02]  /*3510*/  HADD2.F32 R47, -RZ, R11.H1_H1 ;  /* 0x3000000bff2f7230 */ /* 0x000fe40000004100 */
[----:B------:R-:W-:Y:S01]  /*3520*/  FFMA.FTZ R44, R37, R26, R42 ;  /* 0x0000001a252c7223 */ /* 0x000fe2000001002a */
[--C-:B------:R-:W-:Y:S02]  /*3530*/  HADD2.F32 R49, -RZ, R72.reuse.H0_H0 ;  /* 0x20000048ff317230 */ /* 0x100fe40000004100 */
[----:B------:R-:W-:Y:S01]  /*3540*/  FADD.FTZ R42, -R24, R45 ;  /* 0x0000002d182a7221 */ /* 0x000fe20000010100 */
[----:B------:R-:W-:Y:S01]  /*3550*/  FADD.FTZ R37, R18, R43 ;  /* 0x0000002b12257221 */ /* 0x000fe20000010000 */
[----:B------:R-:W-:Y:S01]  /*3560*/  FADD.FTZ R48, -R24, R47 ;  /* 0x0000002f18307221 */ /* 0x000fe20000010100 */
[----:B------:R-:W-:Y:S01]  /*3570*/  FFMA.FTZ R34, R38, R43, R41 ;  /* 0x0000002b26227223 */ /* 0x000fe20000010029 */
        /* <DEDUP_REMOVED lines=23> */
.L_x_1043:
[----:B------:R-:W-:Y:S01]  /*36f0*/  FFMA.FTZ R45, R39, R46, R34 ;  /* 0x0000002e272d7223 */ /* 0x000fe20000010022 */
[----:B------:R-:W-:Y:S01]  /*3700*/  FMUL.FTZ R43, R49, R14 ;  /* 0x0000000e312b7220 */ /* 0x000fe20000410000 */
[----:B------:R-:W-:Y:S01]  /*3710*/  FADD.FTZ R46, R46, R37 ;  /* 0x000000252e2e7221 */ /* 0x000fe20000010000 */
[----:B------:R-:W-:Y:S01]  /*3720*/  FADD.FTZ R37, R29, R26 ;  /* 0x0000001a1d257221 */ /* 0x000fe20000010000 */
[----:B------:R-:W-:Y:S01]  /*3730*/  FFMA.FTZ R41, R28, R27, R33 ;  /* 0x0000001b1c297223 */ /* 0x000fe20000010021 */
[----:B------:R-:W-:Y:S01]  /*3740*/  FFMA.FTZ R26, R42, R43, R45 ;  /* 0x0000002b2a1a7223 */ /* 0x000fe2000001002d */
[----:B------:R-:W-:Y:S01]  /*3750*/  FMUL.FTZ R28, R18, R17 ;  /* 0x00000011121c7220 */ /* 0x000fe20000410000 */
[--C-:B------:R-:W-:Y:S02]  /*3760*/  HADD2.F32 R29, -RZ, R12.reuse.H0_H0 ;  /* 0x2000000cff1d7230 */ /* 0x100fe40000004100 */
[----:B------:R-:W-:Y:S01]  /*3770*/  FADD.FTZ R43, R46, R43 ;  /* 0x0000002b2e2b7221 */ /* 0x000fe20000010000 */
[----:B------:R-:W-:-:S02]  /*3780*/  HADD2.F32 R45, -RZ, R12.H1_H1 ;  /* 0x3000000cff2d7230 */ /* 0x000fc40000004100 */
[----:B------:R-:W-:Y:S01]  /*3790*/  FFMA.FTZ R33, R47, R28, R26 ;  /* 0x0000001c2f217223 */ /* 0x000fe2000001001a */
[----:B------:R-:W-:Y:S01]  /*37a0*/  FADD.FTZ R46, R30, R27 ;  /* 0x0000001b1e2e7221 */ /* 0x000fe20000010000 */
[----:B------:R-:W-:Y:S01]  /*37b0*/  FADD.FTZ R26, -R24, R29 ;  /* 0x0000001d181a7221 */ /* 0x000fe20000010100 */
[----:B------:R-:W-:Y:S01]  /*37c0*/  FADD.FTZ R30, R28, R43 ;  /* 0x0000002b1c1e7221 */ /* 0x000fe20000010000 */
[----:B------:R-:W-:Y:S01]  /*37d0*/  FADD.FTZ R34, -R24, R45 ;  /* 0x0000002d18227221 */ /* 0x000fe20000010100 */
[--C-:B------:R-:W-:Y:S02]  /*37e0*/  HADD2.F32 R29, -RZ, R71.reuse.H0_H0 ;  /* 0x20000047ff1d7230 */ /* 0x100fe40000004100 */
        /* <DEDUP_REMOVED lines=22> */
.L_x_1044:
[----:B------:R-:W-:Y:S01]  /*3950*/  FMUL.FTZ R43, R29, R14 ;  /* 0x0000000e1d2b7220 */ /* 0x000fe20000410000 */
[----:B------:R-:W-:Y:S01]  /*3960*/  FFMA.FTZ R44, R31, R36, R44 ;  /* 0x000000241f2c7223 */ /* 0x000fe2000001002c */
[--C-:B------:R-:W-:Y:S02]  /*3970*/  HADD2.F32 R45, -RZ, R13.reuse.H0_H0 ;  /* 0x2000000dff2d7230 */ /* 0x100fe40000004100 */
[----:B------:R-:W-:Y:S01]  /*3980*/  FMUL.FTZ R50, R28, R17 ;  /* 0x000000111c327220 */ /* 0x000fe20000410000 */
[----:B------:R-:W-:Y:S02]  /*3990*/  HADD2.F32 R31, -RZ, R13.H1_H1 ;  /* 0x3000000dff1f7230 */ /* 0x000fe40000004100 */
[----:B------:R-:W-:Y:S01]  /*39a0*/  FFMA.FTZ R48, R26, R43, R33 ;  /* 0x0000002b1a307223 */ /* 0x000fe20000010021 */
[----:B------:R-:W-:Y:S01]  /*39b0*/  FADD.FTZ R43, R30, R43 ;  /* 0x0000002b1e2b7221 */ /* 0x000fe20000010000 */
        /* <DEDUP_REMOVED lines=25> */
.L_x_1045:
[----:B------:R-:W-:Y:S01]  /*3b50*/  FFMA.FTZ R51, R27, R50, R48 ;  /* 0x000000321b337223 */ /* 0x000fe20000010030 */
[----:B------:R-:W-:Y:S01]  /*3b60*/  FMUL.FTZ R45, R33, R14 ;  /* 0x0000000e212d7220 */ /* 0x000fe20000410000 */
[----:B------:R-:W-:Y:S01]  /*3b70*/  FADD.FTZ R50, R50, R43 ;  /* 0x0000002b32327221 */ /* 0x000fe20000010000 */
[----:B------:R-:W-:Y:S01]  /*3b80*/  FADD.FTZ R43, R37, R36 ;  /* 0x00000024252b7221 */ /* 0x000fe20000010000 */
[----:B------:R-:W-:Y:S01]  /*3b90*/  FMUL.FTZ R48, R34, R17 ;  /* 0x0000001122307220 */ /* 0x000fe20000410000 */
[----:B------:R-:W-:Y:S01]  /*3ba0*/  FFMA.FTZ R36, R30, R45, R51 ;  /* 0x0000002d1e247223 */ /* 0x000fe20000010033 */
[--C-:B------:R-:W-:Y:S02]  /*3bb0*/  HADD2.F32 R51, -RZ, R68.reuse.H0_H0 ;  /* 0x20000044ff337230 */ /* 0x100fe40000004100 */
[----:B------:R-:W-:Y:S01]  /*3bc0*/  FADD.FTZ R37, R50, R45 ;  /* 0x0000002d32257221 */ /* 0x000fe20000010000 */
[----:B------:R-:W-:Y:S02]  /*3bd0*/  HADD2.F32 R53, -RZ, R68.H1_H1 ;  /* 0x30000044ff357230 */ /* 0x000fe40000004100 */
[----:B------:R-:W-:Y:S01]  /*3be0*/  FFMA.FTZ R45, R31, R48, R36 ;  /* 0x000000301f2d7223 */ /* 0x000fe20000010024 */
[----:B------:R-:W-:Y:S01]  /*3bf0*/  FFMA.FTZ R41, R38, R35, R41 ;  /* 0x0000002326297223 */ /* 0x000fe20000010029 */
[----:B------:R-:W-:Y:S01]  /*3c00*/  FADD.FTZ R36, -R24, R51 ;  /* 0x0000003318247221 */ /* 0x000fe20000010100 */
[----:B------:R-:W-:Y:S01]  /*3c10*/  FADD.FTZ R46, R46, R35 ;  /* 0x000000232e2e7221 */ /* 0x000fe20000010000 */
        /* <DEDUP_REMOVED lines=25> */
.L_x_1046:
[----:B------:R-:W-:Y:S01]  /*3db0*/  FMUL.FTZ R51, R37, R14 ;  /* 0x0000000e25337220 */ /* 0x000fe20000410000 */
[----:B------:R-:W-:Y:S01]  /*3dc0*/  FFMA.FTZ R44, R39, R40, R44 ;  /* 0x00000028272c7223 */ /* 0x000fe2000001002c */
        /* <DEDUP_REMOVED lines=34> */
.L_x_1047:
[----:B------:R-:W-:Y:S01]  /*3ff0*/  FMUL.FTZ R53, R43, R14 ;  /* 0x0000000e2b357220 */ /* 0x000fe20000410000 */
[----:B------:R-:W-:Y:S01]  /*4000*/  FFMA.FTZ R48, R47, R18, R44 ;  /* 0x000000122f307223 */ /* 0x000fe2000001002c */
[--C-:B------:R-:W-:Y:S02]  /*4010*/  HADD2.F32 R47, -RZ, R66.reuse.H0_H0 ;  /* 0x20000042ff2f7230 */ /* 0x100fe40000004100 */
[----:B------:R-:W-:Y:S01]  /*4020*/  FADD.FTZ R46, R46, R49 ;  /* 0x000000312e2e7221 */ /* 0x000fe20000010000 */
[----:B------:R-:W-:Y:S01]  /*4030*/  FFMA.FTZ R44, R40, R53, R51 ;  /* 0x00000035282c7223 */ /* 0x000fe20000010033 */
[----:B------:R-:W-:Y:S02]  /*4040*/  HADD2.F32 R51, -RZ, R66.H1_H1 ;  /* 0x30000042ff337230 */ /* 0x000fe40000004100 */
[----:B------:R-:W-:Y:S01]  /*4050*/  FMUL.FTZ R49, R42, R17 ;  /* 0x000000112a317220 */ /* 0x000fe20000410000 */
[----:B------:R-:W-:Y:S01]  /*4060*/  FADD.FTZ R50, R50, R53 ;  /* 0x0000003532327221 */ /* 0x000fe20000010000 */
[C---:B------:R-:W-:Y:S01]  /*4070*/  FADD.FTZ R52, -R24.reuse, R47 ;  /* 0x0000002f18347221 */ /* 0x040fe20000010100 */
[----:B------:R-:W-:Y:S01]  /*4080*/  FADD.FTZ R54, -R24, R51 ;  /* 0x0000003318367221 */ /* 0x000fe20000010100 */
[----:B------:R-:W-:Y:S01]  /*4090*/  FFMA.FTZ R47, R41, R49, R44 ;  /* 0x00000031292f7223 */ /* 0x000fe2000001002c */
[----:B------:R-:W-:Y:S01]  /*40a0*/  FADD.FTZ R44, R49, R50 ;  /* 0x00000032312c7221 */ /* 0x000fe20000010000 */
[-C--:B------:R-:W-:Y:S01]  /*40b0*/  FMUL.FTZ R50, R52, R7.reuse ;  /* 0x0000000734327220 */ /* 0x080fe20000410000 */
[----:B------:R-:W-:Y:S01]  /*40c0*/  FMUL.FTZ R49, R54, R7 ;  /* 0x0000000736317220 */ /* 0x000fe20000410000 */
[----:B------:R-:W-:-:S02]  /*40d0*/  HADD2.F32 R51, -RZ, R83.H0_H0 ;  /* 0x20000053ff337230 */ /* 0x000fc40000004100 */
        /* <DEDUP_REMOVED lines=20> */
.L_x_1048:
[----:B------:R-:W-:Y:S01]  /*4220*/  FMUL.FTZ R53, R51, R14 ;  /* 0x0000000e33357220 */ /* 0x000fe20000410000 */
[----:B------:R-:W-:-:S03]  /*4230*/  FMUL.FTZ R56, R52, R17 ;  /* 0x0000001134387220 */ /* 0x000fc60000410000 */
[----:B------:R-:W-:Y:S01]  /*4240*/  FFMA.FTZ R54, R50, R53, R47 ;  /* 0x0000003532367223 */ /* 0x000fe2000001002f */
[----:B------:R-:W-:Y:S01]  /*4250*/  FADD.FTZ R53, R44, R53 ;  /* 0x000000352c357221 */ /* 0x000fe20000010000 */
[--C-:B------:R-:W-:Y:S02]  /*4260*/  HADD2.F32 R47, -RZ, R67.reuse.H0_H0 ;  /* 0x20000043ff2f7230 */ /* 0x100fe40000004100 */
[----:B------:R-:W-:Y:S01]  /*4270*/  FFMA.FTZ R55, R49, R56, R54 ;  /* 0x0000003831377223 */ /* 0x000fe20000010036 */
[----:B------:R-:W-:Y:S01]  /*4280*/  FADD.FTZ R56, R56, R53 ;  /* 0x0000003538387221 */ /* 0x000fe20000010000 */
[----:B------:R-:W-:Y:S02]  /*4290*/  HADD2.F32 R53, -RZ, R67.H1_H1 ;  /* 0x30000043ff357230 */ /* 0x000fe40000004100 */
[C---:B------:R-:W-:Y:S01]  /*42a0*/  FADD.FTZ R54, -R24.reuse, R47 ;  /* 0x0000002f18367221 */ /* 0x040fe20000010100 */
[----:B------:R-:W-:Y:S02]  /*42b0*/  HADD2.F32 R47, -RZ, R82.H0_H0 ;  /* 0x20000052ff2f7230 */ /* 0x000fe40000004100 */
[----:B------:R-:W-:Y:S01]  /*42c0*/  FADD.FTZ R44, -R24, R53 ;  /* 0x00000035182c7221 */ /* 0x000fe20000010100 */
[----:B------:R-:W-:-:S03]  /*42d0*/  FMUL.FTZ R54, R54, R7 ;  /* 0x0000000736367220 */ /* 0x000fc60000410000 */
        /* <DEDUP_REMOVED lines=21> */
.L_x_1049:
        /* <DEDUP_REMOVED lines=81> */
[----:B------:R-:W-:Y:S02]  /*4940*/  FADD.FTZ R32, R48, R33 ;  /* 0x0000002130207221 */ /* 0x000fe40000010000 */
[----:B------:R-:W0:Y:S01]  /*4950*/  LDS.128 R48, [UR5+0x60] ;  /* 0x00006005ff307984 */ /* 0x000e220008000c00 */
[----:B------:R-:W-:Y:S01]  /*4960*/  FADD.FTZ R53, R53, R34 ;  /* 0x0000002235357221 */ /* 0x000fe20000010000 */
[----:B------:R-:W-:-:S03]  /*4970*/  FADD.FTZ R32, R32, R35 ;  /* 0x0000002320207221 */ /* 0x000fc60000010000 */
[----:B--2---:R-:W-:Y:S01]  /*4980*/  FADD.FTZ R53, R53, R44 ;  /* 0x0000002c35357221 */ /* 0x004fe20000010000 */
[----:B------:R-:W-:Y:S02]  /*4990*/  FADD.FTZ R44, R32, R45 ;  /* 0x0000002d202c7221 */ /* 0x000fe40000010000 */
[----:B------:R-:W1:Y:S01]  /*49a0*/  LDS.128 R32, [UR5+0x70] ;  /* 0x00007005ff207984 */ /* 0x000e620008000c00 */
        /* <DEDUP_REMOVED lines=23> */
.L_x_1051:
[----:B------:R-:W-:Y:S05]  /*4b20*/  BSYNC B0 ;  /* 0x0000000000007941 */ /* 0x000fea0003800000 */
.L_x_1050:
        /* <DEDUP_REMOVED lines=161> */
.L_x_1053:
[----:B------:R-:W-:Y:S05]  /*5540*/  BSYNC B0 ;  /* 0x0000000000007941 */ /* 0x000fea0003800000 */
.L_x_1052:
        /* <DEDUP_REMOVED lines=13> */
.L_x_1055:
[----:B------:R-:W-:Y:S05]  /*5620*/  BSYNC B0 ;  /* 0x0000000000007941 */ /* 0x000fea0003800000 */
.L_x_1054:
        /* <DEDUP_REMOVED lines=34> */
.L_x_1058:
[----:B------:R-:W2:Y:S04]  /*5850*/  LDG.E.STRONG.GPU R18, desc[UR8][R26.64] ;  /* 0x000000081a127981 */ /* 0x000ea8000c1ef900 */
[----:B--2---:R-:W-:Y:S01]  /*5860*/  CCTL.IVALL ;  /* 0x00000000ff00798f */ /* 0x004fe20002000000 */
[----:B------:R-:W-:Y:S05]  /*5870*/  YIELD ;  /* 0x0000000000007946 */ /* 0x000fea0003800000 */
[----:B------:R-:W-:-:S13]  /*5880*/  ISETP.NE.AND P6, PT, R18, R35, PT ;  /* 0x000000231200720c */ /* 0x000fda0003fc5270 */
[----:B------:R-:W-:Y:S05]  /*5890*/  @P6 BRA `(.L_x_1058) ;  /* 0xfffffffc00ec6947 */ /* 0x000fea000383ffff */
.L_x_1057:
        /* <DEDUP_REMOVED lines=22> */
.L_x_1062:
        /* <DEDUP_REMOVED lines=115> */
.L_x_1061:
        /* <DEDUP_REMOVED lines=63> */
.L_x_1063:
[----:B------:R-:W-:-:S04]  /*6520*/  LOP3.LUT P6, RZ, R6, 0x1, RZ, 0xc0, !PT ;  /* 0x0000000106ff7812 */ /* 0x000fc800078cc0ff */
[----:B------:R-:W-:-:S13]  /*6530*/  ISETP.NE.OR P6, PT, R26, RZ, P6 ;  /* 0x000000ff1a00720c */ /* 0x000fda00037c5670 */
[----:B------:R-:W-:Y:S05]  /*6540*/  @!P6 BRA `(.L_x_1059) ;  /* 0x00000000007ce947 */ /* 0x000fea0003800000 */
.L_x_1060:
        /* <DEDUP_REMOVED lines=31> */
.L_x_1059:
        /* <DEDUP_REMOVED lines=10> */
.L_x_1065:
[----:B------:R-:W-:Y:S05]  /*67e0*/  BSYNC B0 ;  /* 0x0000000000007941 */ /* 0x000fea0003800000 */
.L_x_1064:
        /* <DEDUP_REMOVED lines=17> */
.L_x_1056:
[----:B------:R-:W0:Y:S01]  /*6900*/  S2UR UR6, SR_CgaCtaId ;  /* 0x00000000000679c3 */ /* 0x000e220000008800 */
[----:B------:R-:W-:Y:S01]  /*6910*/  UMOV UR5, 0x400 ;  /* 0x0000040000057882 */ /* 0x000fe20000000000 */
[----:B------:R-:W-:Y:S01]  /*6920*/  ISETP.NE.AND P6, PT, RZ, UR10, PT ;  /* 0x0000000aff007c0c */ /* 0x000fe2000bfc5270 */
[--C-:B-1----:R-:W-:Y:S02]  /*6930*/  HADD2.F32 R29, -RZ, R64.reuse.H0_H0 ;  /* 0x20000040ff1d7230 */ /* 0x102fe40000004100 */
[----:B------:R-:W-:Y:S02]  /*6940*/  HADD2.F32 R33, -RZ, R64.H1_H1 ;  /* 0x30000040ff217230 */ /* 0x000fe40000004100 */
[--C-:B------:R-:W-:Y:S01]  /*6950*/  HADD2.F32 R35, -RZ, R81.reuse.H0_H0 ;  /* 0x20000051ff237230 */ /* 0x100fe20000004100 */
[----:B------:R-:W1:Y:S01]  /*6960*/  LDC R32, c[0x0][0x2ac] ;  /* 0x0000ab00ff207b82 */ /* 0x000e620000000800 */
[----:B------:R-:W-:Y:S02]  /*6970*/  HADD2.F32 R18, -RZ, R81.H1_H1 ;  /* 0x30000051ff127230 */ /* 0x000fe40000004100 */
[----:B------:R-:W-:Y:S01]  /*6980*/  FADD.FTZ R28, -R24, R33 ;  /* 0x00000021181c7221 */ /* 0x000fe20000010100 */
[----:B------:R-:W-:-:S02]  /*6990*/  HADD2.F32 R33, -RZ, R65.H0_H0 ;  /* 0x20000041ff217230 */ /* 0x000fc40000004100 */
[----:B------:R-:W-:Y:S02]  /*69a0*/  HADD2.F32 R65, -RZ, R65.H1_H1 ;  /* 0x30000041ff417230 */ /* 0x000fe40000004100 */
[----:B------:R-:W-:Y:S01]  /*69b0*/  FMUL.FTZ R41, R28, R7 ;  /* 0x000000071c297220 */ /* 0x000fe20000410000 */
        /* <DEDUP_REMOVED lines=28> */
.L_x_1066:
        /* <DEDUP_REMOVED lines=21> */
.L_x_1068:
[----:B------:R-:W-:Y:S05]  /*6cd0*/  BSYNC B0 ;  /* 0x0000000000007941 */ /* 0x000fea0003800000 */
.L_x_1067:
[----:B------:R-:W-:Y:S01]  /*6ce0*/  ISETP.NE.AND P0, PT, RZ, UR10, PT ;  /* 0x0000000aff007c0c */ /* 0x000fe2000bf05270 */
[C---:B------:R-:W-:Y:S01]  /*6cf0*/  FADD.FTZ R18, -R24.reuse, R33 ;  /* 0x0000002118127221 */ /* 0x040fe20000010100 */
[----:B------:R-:W-:Y:S01]  /*6d00*/  FADD.FTZ R26, -R24, R65 ;  /* 0x00000041181a7221 */ /* 0x000fe20000010100 */
        /* <DEDUP_REMOVED lines=25> */
.L_x_1069:
[----:B------:R-:W-:Y:S01]  /*6ea0*/  LOP3.LUT P0, RZ, R6, 0x40, RZ, 0xc0, !PT ;  /* 0x0000004006ff7812 */ /* 0x000fe2000780c0ff */
[----:B------:R-:W-:-:S12]  /*6eb0*/  BSSY B0, `(.L_x_1070) ;  /* 0x0000014000007945 */ /* 0x000fd80003800000 */
[----:B------:R-:W-:Y:S05]  /*6ec0*/  @!P0 BRA `(.L_x_1071) ;  /* 0x0000000000488947 */ /* 0x000fea0003800000 */
[----:B------:R-:W-:Y:S01]  /*6ed0*/  ULDC.64 UR12, c[0x0][0x288] ;  /* 0x0000a200000c7ab9 */ /* 0x000fe20000000a00 */
[----:B------:R-:W-:Y:S01]  /*6ee0*/  MOV R26, R20 ;  /* 0x00000014001a7202 */ /* 0x000fe20000000f00 */
[----:B------:R-:W-:Y:S01]  /*6ef0*/  IMAD R18, R113, UR12, RZ ;  /* 0x0000000c71127c24 */ /* 0x000fe2000f8e02ff */
[----:B0-----:R-:W-:-:S03]  /*6f00*/  MOV R27, R23 ;  /* 0x00000017001b7202 */ /* 0x001fc60000000f00 */
        /* <DEDUP_REMOVED lines=14> */
.L_x_1071:
[----:B------:R-:W-:Y:S05]  /*6ff0*/  BSYNC B0 ;  /* 0x0000000000007941 */ /* 0x000fea0003800000 */
.L_x_1070:
[----:B------:R-:W-:Y:S01]  /*7000*/  ISETP.NE.AND P0, PT, RZ, UR10, PT ;  /* 0x0000000aff007c0c */ /* 0x000fe2000bf05270 */
[C---:B------:R-:W-:Y:S01]  /*7010*/  FADD.FTZ R26, -R24.reuse, R33 ;  /* 0x00000021181a7221 */ /* 0x040fe20000010100 */
[----:B01----:R-:W-:Y:S01]  /*7020*/  FADD.FTZ R28, -R24, R35 ;  /* 0x00000023181c7221 */ /* 0x003fe20000010100 */
        /* <DEDUP_REMOVED lines=25> */
.L_x_1072:
        /* <DEDUP_REMOVED lines=21> */
.L_x_1074:
[----:B------:R-:W-:Y:S05]  /*7310*/  BSYNC B0 ;  /* 0x0000000000007941 */ /* 0x000fea0003800000 */
.L_x_1073:
        /* <DEDUP_REMOVED lines=28> */
.L_x_1075:
        /* <DEDUP_REMOVED lines=21> */
.L_x_1077:
[----:B------:R-:W-:Y:S05]  /*7630*/  BSYNC B0 ;  /* 0x0000000000007941 */ /* 0x000fea0003800000 */
.L_x_1076:
        /* <DEDUP_REMOVED lines=28> */
.L_x_1078:
        /* <DEDUP_REMOVED lines=21> */
.L_x_1080:
[----:B------:R-:W-:Y:S05]  /*7950*/  BSYNC B0 ;  /* 0x0000000000007941 */ /* 0x000fea0003800000 */
.L_x_1079:
        /* <DEDUP_REMOVED lines=28> */
.L_x_1081:
        /* <DEDUP_REMOVED lines=21> */
.L_x_1083:
[----:B------:R-:W-:Y:S05]  /*7c70*/  BSYNC B0 ;  /* 0x0000000000007941 */ /* 0x000fea0003800000 */
.L_x_1082:
[----:B------:R-:W-:Y:S01]  /*7c80*/  ISETP.NE.AND P0, PT, RZ, UR10, PT ;  /* 0x0000000aff007c0c */ /* 0x000fe2000bf05270 */
[C---:B------:R-:W-:Y:S01]  /*7c90*/  FADD.FTZ R8, -R24.reuse, R37 ;  /* 0x0000002518087221 */ /* 0x040fe20000010100 */
[----:B------:R-:W-:Y:S01]  /*7ca0*/  FADD.FTZ R18, -R24, R39 ;  /* 0x0000002718127221 */ /* 0x000fe20000010100 */
[--C-:B------:R-:W-:Y:S02]  /*7cb0*/  HADD2.F32 R25, -RZ, R75.reuse.H0_H0 ;  /* 0x2000004bff197230 */ /* 0x100fe40000004100 */
[----:B0-----:R-:W-:Y:S02]  /*7cc0*/  HADD2.F32 R26, -RZ, R75.H1_H1 ;  /* 0x3000004bff1a7230 */ /* 0x001fe40000004100 */
        /* <DEDUP_REMOVED lines=23> */
.L_x_1084:
        /* <DEDUP_REMOVED lines=21> */
.L_x_1086:
[----:B------:R-:W-:Y:S05]  /*7f90*/  BSYNC B0 ;  /* 0x0000000000007941 */ /* 0x000fea0003800000 */
.L_x_1085:
        /* <DEDUP_REMOVED lines=28> */
.L_x_1087:
        /* <DEDUP_REMOVED lines=20> */
.L_x_1089:
[----:B------:R-:W-:Y:S05]  /*82a0*/  BSYNC B0 ;  /* 0x0000000000007941 */ /* 0x000fea0003800000 */
.L_x_1088:
[C---:B------:R-:W-:Y:S01]  /*82b0*/  FADD.FTZ R8, -R24.reuse, R35 ;  /* 0x0000002318087221 */ /* 0x040fe20000010100 */
[----:B------:R-:W-:Y:S01]  /*82c0*/  FADD.FTZ R10, -R24, R37 ;  /* 0x00000025180a7221 */ /* 0x000fe20000010100 */
[--C-:B0-----:R-:W-:Y:S02]  /*82d0*/  HADD2.F32 R19, -RZ, R73.reuse.H0_H0 ;  /* 0x20000049ff137230 */ /* 0x101fe40000004100 */
        /* <DEDUP_REMOVED lines=24> */
.L_x_1090:
        /* <DEDUP_REMOVED lines=20> */
.L_x_1092:
[----:B------:R-:W-:Y:S05]  /*85a0*/  BSYNC B0 ;  /* 0x0000000000007941 */ /* 0x000fea0003800000 */
.L_x_1091:
        /* <DEDUP_REMOVED lines=26> */
.L_x_1093:
        /* <DEDUP_REMOVED lines=20> */
.L_x_1095:
[----:B------:R-:W-:Y:S05]  /*8890*/  BSYNC B0 ;  /* 0x0000000000007941 */ /* 0x000fea0003800000 */
.L_x_1094:
        /* <DEDUP_REMOVED lines=29> */
.L_x_1096:
        /* <DEDUP_REMOVED lines=20> */
.L_x_1098:
[----:B------:R-:W-:Y:S05]  /*8bb0*/  BSYNC B0 ;  /* 0x0000000000007941 */ /* 0x000fea0003800000 */
.L_x_1097:
        /* <DEDUP_REMOVED lines=27> */
.L_x_1099:
        /* <DEDUP_REMOVED lines=20> */
.L_x_1101:
[----:B------:R-:W-:Y:S05]  /*8eb0*/  BSYNC B0 ;  /* 0x0000000000007941 */ /* 0x000fea0003800000 */
.L_x_1100:
        /* <DEDUP_REMOVED lines=29> */
.L_x_1102:
        /* <DEDUP_REMOVED lines=25> */
.L_x_1104:
[----:B------:R-:W-:Y:S05]  /*9220*/  BSYNC B0 ;  /* 0x0000000000007941 */ /* 0x000fea0003800000 */
.L_x_1103:
        /* <DEDUP_REMOVED lines=27> */
.L_x_1105:
        /* <DEDUP_REMOVED lines=25> */
.L_x_1107:
[----:B------:R-:W-:Y:S05]  /*9570*/  BSYNC B0 ;  /* 0x0000000000007941 */ /* 0x000fea0003800000 */
.L_x_1106:
        /* <DEDUP_REMOVED lines=27> */
.L_x_1108:
        /* <DEDUP_REMOVED lines=27> */
.L_x_1110:
[----:B------:R-:W-:Y:S05]  /*98e0*/  BSYNC B0 ;  /* 0x0000000000007941 */ /* 0x000fea0003800000 */
.L_x_1109:
        /* <DEDUP_REMOVED lines=25> */
.L_x_1111:
        /* <DEDUP_REMOVED lines=22> */
.L_x_1113:
[----:B------:R-:W-:Y:S05]  /*9be0*/  BSYNC B0 ;  /* 0x0000000000007941 */ /* 0x000fea0003800000 */
.L_x_1112:
[----:B------:R-:W-:Y:S02]  /*9bf0*/  IADD3 R5, R3, R5, RZ ;  /* 0x0000000503057210 */ /* 0x000fe40007ffe0ff */
[----:B------:R-:W-:Y:S02]  /*9c00*/  IADD3 R87, R87, 0x1, RZ ;  /* 0x0000000157577810 */ /* 0x000fe40007ffe0ff */
[----:B------:R-:W-:-:S13]  /*9c10*/  ISETP.GE.AND P0, PT, R5, UR4, PT ;  /* 0x0000000405007c0c */ /* 0x000fda000bf06270 */
[----:B------:R-:W-:Y:S05]  /*9c20*/  @!P0 BRA `(.L_x_1114) ;  /* 0xffffff6800bc8947 */ /* 0x000fea000383ffff */
.L_x_1031:
        /* <DEDUP_REMOVED lines=23> */
.L_x_1116:
[----:B------:R-:W-:Y:S05]  /*9da0*/  BSYNC B0 ;  /* 0x0000000000007941 */ /* 0x000fea0003800000 */
.L_x_1115:
[----:B------:R-:W-:Y:S05]  /*9db0*/  @P0 EXIT ;  /* 0x000000000000094d */ /* 0x000fea0003800000 */
[----:B------:R-:W-:Y:S05]  /*9dc0*/  @P2 BRA `(.L_x_1117) ;  /* 0x0000000000202947 */ /* 0x000fea0003800000 */
[----:B------:R-:W-:-:S05]  /*9dd0*/  IMAD R0, R6, R9, RZ ;  /* 0x0000000906007224 */ /* 0x000fca00078e02ff */
[----:B------:R-:W-:-:S13]  /*9de0*/  ISETP.NE.AND P0, PT, R0, -0x1, PT ;  /* 0xffffffff0000780c */ /* 0x000fda0003f05270 */
[----:B------:R-:W-:Y:S05]  /*9df0*/  @!P0 BRA `(.L_x_1117) ;  /* 0x0000000000148947 */ /* 0x000fea0003800000 */
.L_x_1118:
[----:B0-----:R-:W2:Y:S04]  /*9e00*/  LDG.E.STRONG.GPU R3, desc[UR8][R4.64] ;  /* 0x0000000804037981 */ /* 0x001ea8000c1ef900 */
[----:B--2---:R-:W-:Y:S01]  /*9e10*/  CCTL.IVALL ;  /* 0x00000000ff00798f */ /* 0x004fe20002000000 */
[----:B------:R-:W-:Y:S05]  /*9e20*/  YIELD ;  /* 0x0000000000007946 */ /* 0x000fea0003800000 */
[----:B------:R-:W-:-:S13]  /*9e30*/  ISETP.NE.AND P0, PT, R3, R0, PT ;  /* 0x000000000300720c */ /* 0x000fda0003f05270 */
[----:B------:R-:W-:Y:S05]  /*9e40*/  @P0 BRA `(.L_x_1118) ;  /* 0xfffffffc00ec0947 */ /* 0x000fea000383ffff */
.L_x_1117:
        /* <DEDUP_REMOVED lines=24> */
.L_x_1119:
        /* <DEDUP_REMOVED lines=25> */
.L_x_1120:
        /* <DEDUP_REMOVED lines=10> */
.L_x_3315:


//--------------------- .text._Z35group_norm_nhwc_bwd_one_pass_kernelI11Fp16IOFp16WLi64ELi32ELi512EEv26Group_norm_nhwc_bwd_params --------------------------
	.section	.text._Z35group_norm_nhwc_bwd_one_pass_kernelI11Fp16IOFp16WLi64ELi32ELi512EEv26Group_norm_nhwc_bwd_params,"ax",@progbits
	.align	128
        .global         _Z35group_norm_nhwc_bwd_one_pass_kernelI11Fp16IOFp16WLi64ELi32ELi512EEv26Group_norm_nhwc_bwd_params
        .type           _Z35group_norm_nhwc_bwd_one_pass_kernelI11Fp16IOFp16WLi64ELi32ELi512EEv26Group_norm_nhwc_bwd_params,@function
        .size           _Z35group_norm_nhwc_bwd_one_pass_kernelI11Fp16IOFp16WLi64ELi32ELi512EEv26Group_norm_nhwc_bwd_params,(.L_x_3316 - _Z35group_norm_nhwc_bwd_one_pass_kernelI11Fp16IOFp16WLi64ELi32ELi512EEv26Group_norm_nhwc_bwd_params)
        .other          _Z35group_norm_nhwc_bwd_one_pass_kernelI11Fp16IOFp16WLi64ELi32ELi512EEv26Group_norm_nhwc_bwd_params,@"STO_CUDA_ENTRY STV_DEFAULT"
_Z35group_norm_nhwc_bwd_one_pass_kernelI11Fp16IOFp16WLi64ELi32ELi512EEv26Group_norm_nhwc_bwd_params:
.text._Z35group_norm_nhwc_bwd_one_pass_kernelI11Fp16IOFp16WLi64ELi32ELi512EEv26Group_norm_nhwc_bwd_params:
        /* <DEDUP_REMOVED lines=52> */
.L_x_1148:
        /* <DEDUP_REMOVED lines=121> */
.L_x_1123:
[----:B------:R-:W-:Y:S05]  /*0ad0*/  BSYNC B0 ;  /* 0x0000000000007941 */ /* 0x000fea0003800000 */
.L_x_1122:
        /* <DEDUP_REMOVED lines=33> */
.L_x_1124:
        /* <DEDUP_REMOVED lines=26> */
.L_x_1125:
        /* <DEDUP_REMOVED lines=93> */
.L_x_1127:
[----:B------:R-:W-:Y:S05]  /*1460*/  BSYNC B0 ;  /* 0x0000000000007941 */ /* 0x000fea0003800000 */
.L_x_1126:
        /* <DEDUP_REMOVED lines=158> */
.L_x_1129:
[----:B------:R-:W-:Y:S05]  /*1e50*/  BSYNC B0 ;  /* 0x0000000000007941 */ /* 0x000fea0003800000 */
.L_x_1128:
        /* <DEDUP_REMOVED lines=19> */
.L_x_1131:
[----:B------:R-:W-:Y:S05]  /*1f90*/  BSYNC B0 ;  /* 0x0000000000007941 */ /* 0x000fea0003800000 */
.L_x_1130:
        /* <DEDUP_REMOVED lines=30> */
.L_x_1134:
[----:B------:R-:W2:Y:S04]  /*2180*/  LDG.E.STRONG.GPU R10, desc[UR12][R12.64] ;  /* 0x0000000c0c0a7981 */ /* 0x000ea8000c1ef900 */
[----:B--2---:R-:W-:Y:S01]  /*2190*/  CCTL.IVALL ;  /* 0x00000000ff00798f */ /* 0x004fe20002000000 */
[----:B------:R-:W-:Y:S05]  /*21a0*/  YIELD ;  /* 0x0000000000007946 */ /* 0x000fea0003800000 */
[----:B------:R-:W-:-:S13]  /*21b0*/  ISETP.NE.AND P0, PT, R10, R19, PT ;  /* 0x000000130a00720c */ /* 0x000fda0003f05270 */
[----:B------:R-:W-:Y:S05]  /*21c0*/  @P0 BRA `(.L_x_1134) ;  /* 0xfffffffc00ec0947 */ /* 0x000fea000383ffff */
.L_x_1133:
        /* <DEDUP_REMOVED lines=16> */
.L_x_1138:
        /* <DEDUP_REMOVED lines=115> */
.L_x_1137:
        /* <DEDUP_REMOVED lines=61> */
.L_x_1139:
[----:B------:R-:W-:-:S13]  /*2dd0*/  ISETP.NE.OR P0, PT, R10, RZ, P0 ;  /* 0x000000ff0a00720c */ /* 0x000fda0000705670 */
[----:B------:R-:W-:Y:S05]  /*2de0*/  @!P0 BRA `(.L_x_1135) ;  /* 0x00000000007c8947 */ /* 0x000fea0003800000 */
.L_x_1136:
        /* <DEDUP_REMOVED lines=31> */
.L_x_1135:
        /* <DEDUP_REMOVED lines=11> */
.L_x_1141:
[----:B------:R-:W-:Y:S05]  /*3090*/  BSYNC B0 ;  /* 0x0000000000007941 */ /* 0x000fea0003800000 */
.L_x_1140:
        /* <DEDUP_REMOVED lines=16> */
.L_x_1132:
        /* <DEDUP_REMOVED lines=40> */
.L_x_1142:
        /* <DEDUP_REMOVED lines=20> */
.L_x_1144:
[----:B------:R-:W-:Y:S05]  /*3560*/  BSYNC B0 ;  /* 0x0000000000007941 */ /* 0x000fea0003800000 */
.L_x_1143:
        /* <DEDUP_REMOVED lines=27> */
.L_x_1145:
        /* <DEDUP_REMOVED lines=24> */
.L_x_1147:
[----:B------:R-:W-:Y:S05]  /*38a0*/  BSYNC B0 ;  /* 0x0000000000007941 */ /* 0x000fea0003800000 */
.L_x_1146:
[----:B------:R-:W-:Y:S02]  /*38b0*/  IADD3 R34, R3, R34, RZ ;  /* 0x0000002203227210 */ /* 0x000fe40007ffe0ff */
[----:B------:R-:W-:Y:S02]  /*38c0*/  IADD3 R35, R35, 0x1, RZ ;  /* 0x0000000123237810 */ /* 0x000fe40007ffe0ff */
[----:B------:R-:W-:-:S13]  /*38d0*/  ISETP.GE.AND P0, PT, R34, UR6, PT ;  /* 0x0000000622007c0c */ /* 0x000fda000bf06270 */
[----:B------:R-:W-:Y:S05]  /*38e0*/  @!P0 BRA `(.L_x_1148) ;  /* 0xffffffc800948947 */ /* 0x000fea000383ffff */
.L_x_1121:
        /* <DEDUP_REMOVED lines=23> */
.L_x_1150:
[----:B------:R-:W-:Y:S05]  /*3a60*/  BSYNC B0 ;  /* 0x0000000000007941 */ /* 0x000fea0003800000 */
.L_x_1149:
[----:B------:R-:W-:Y:S05]  /*3a70*/  @P0 EXIT ;  /* 0x000000000000094d */ /* 0x000fea0003800000 */
[----:B------:R-:W-:Y:S05]  /*3a80*/  @P2 BRA `(.L_x_1151) ;  /* 0x0000000000202947 */ /* 0x000fea0003800000 */
[----:B------:R-:W-:-:S05]  /*3a90*/  IMAD R0, R6, R7, RZ ;  /* 0x0000000706007224 */ /* 0x000fca00078e02ff */
[----:B------:R-:W-:-:S13]  /*3aa0*/  ISETP.NE.AND P0, PT, R0, -0x1, PT ;  /* 0xffffffff0000780c */ /* 0x000fda0003f05270 */
[----:B------:R-:W-:Y:S05]  /*3ab0*/  @!P0 BRA `(.L_x_1151) ;  /* 0x0000000000148947 */ /* 0x000fea0003800000 */
.L_x_1152:
[----:B-1----:R-:W2:Y:S04]  /*3ac0*/  LDG.E.STRONG.GPU R5, desc[UR12][R2.64] ;  /* 0x0000000c02057981 */ /* 0x002ea8000c1ef900 */
[----:B--2---:R-:W-:Y:S01]  /*3ad0*/  CCTL.IVALL ;  /* 0x00000000ff00798f */ /* 0x004fe20002000000 */
[----:B------:R-:W-:Y:S05]  /*3ae0*/  YIELD ;  /* 0x0000000000007946 */ /* 0x000fea0003800000 */
[----:B------:R-:W-:-:S13]  /*3af0*/  ISETP.NE.AND P0, PT, R5, R0, PT ;  /* 0x000000000500720c */ /* 0x000fda0003f05270 */
[----:B------:R-:W-:Y:S05]  /*3b00*/  @P0 BRA `(.L_x_1152) ;  /* 0xfffffffc00ec0947 */ /* 0x000fea000383ffff */
.L_x_1151:
        /* <DEDUP_REMOVED lines=24> */
.L_x_1153:
        /* <DEDUP_REMOVED lines=17> */
[----:B---3--:R-:W-:Y:S02]  /*3da0*/  F2FP.F16.F32.PACK_AB R3, R15, R0 ;  /* 0x000000000f03723e */ /* 0x008fe400000000ff */
[----:B------:R-:W-:Y:S02]  /*3db0*/  SHF.R.S32.HI R0, RZ, 0x1f, R39 ;  /* 0x0000001fff007819 */ /* 0x000fe40000011427 */
[----:B----4-:R-:W-:Y:S01]  /*3dc0*/  F2FP.F16.F32.PACK_AB R21, R19, R16 ;  /* 0x000000101315723e */ /* 0x010fe200000000ff */
[----:B------:R3:W-:Y:S04]  /*3dd0*/  STG.E desc[UR12][R8.64], R3 ;  /* 0x0000000308007986 */ /* 0x0007e8000c10190c */
[----:B------:R3:W-:Y:S01]  /*3de0*/  STG.E desc[UR12][R10.64], R21 ;  /* 0x000000150a007986 */ /* 0x0007e2000c10190c */
[----:B------:R-:W-:-:S13]  /*3df0*/  ISETP.GT.AND.EX P0, PT, R25, R0, PT, P0 ;  /* 0x000000001900720c */ /* 0x000fda0003f04300 */
[----:B---3--:R-:W-:Y:S05]  /*3e00*/  @P0 BRA `(.L_x_1153) ;  /* 0xfffffffc00a00947 */ /* 0x008fea000383ffff */
[----:B------:R-:W-:Y:S05]  /*3e10*/  EXIT ;  /* 0x000000000000794d */ /* 0x000fea0003800000 */
.L_x_1154:
        /* <DEDUP_REMOVED lines=14> */
.L_x_3316:


//--------------------- .text._Z35group_norm_nhwc_bwd_one_pass_kernelI11Fp16IOFp16WLi128ELi32ELi512EEv26Group_norm_nhwc_bwd_params --------------------------
	.section	.text._Z35group_norm_nhwc_bwd_one_pass_kernelI11Fp16IOFp16WLi128ELi32ELi512EEv26Group_norm_nhwc_bwd_params,"ax",@progbits
	.align	128
        .global         _Z35group_norm_nhwc_bwd_one_pass_kernelI11Fp16IOFp16WLi128ELi32ELi512EEv26Group_norm_nhwc_bwd_params
        .type           _Z35group_norm_nhwc_bwd_one_pass_kernelI11Fp16IOFp16WLi128ELi32ELi512EEv26Group_norm_nhwc_bwd_params,@function
        .size           _Z35group_norm_nhwc_bwd_one_pass_kernelI11Fp16IOFp16WLi128ELi32ELi512EEv26Group_norm_nhwc_bwd_params,(.L_x_3317 - _Z35group_norm_nhwc_bwd_one_pass_kernelI11Fp16IOFp16WLi128ELi32ELi512EEv26Group_norm_nhwc_bwd_params)
        .other          _Z35group_norm_nhwc_bwd_one_pass_kernelI11Fp16IOFp16WLi128ELi32ELi512EEv26Group_norm_nhwc_bwd_params,@"STO_CUDA_ENTRY STV_DEFAULT"
_Z35group_norm_nhwc_bwd_one_pass_kernelI11Fp16IOFp16WLi128ELi32ELi512EEv26Group_norm_nhwc_bwd_params:
.text._Z35group_norm_nhwc_bwd_one_pass_kernelI11Fp16IOFp16WLi128ELi32ELi512EEv26Group_norm_nhwc_bwd_params:
        /* <DEDUP_REMOVED lines=53> */
.L_x_1190:
        /* <DEDUP_REMOVED lines=171> */
.L_x_1157:
[----:B------:R-:W-:Y:S05]  /*0e00*/  BSYNC B0 ;  /* 0x0000000000007941 */ /* 0x000fea0003800000 */
.L_x_1156:
        /* <DEDUP_REMOVED lines=25> */
.L_x_1158:
        /* <DEDUP_REMOVED lines=34> */
.L_x_1159:
        /* <DEDUP_REMOVED lines=40> */
.L_x_1160:
        /* <DEDUP_REMOVED lines=35> */
.L_x_1161:
        /* <DEDUP_REMOVED lines=90> */
.L_x_1163:
[----:B------:R-:W-:Y:S05]  /*1c10*/  BSYNC B0 ;  /* 0x0000000000007941 */ /* 0x000fea0003800000 */
.L_x_1162:
        /* <DEDUP_REMOVED lines=158> */
.L_x_1165:
[----:B------:R-:W-:Y:S05]  /*2600*/  BSYNC B0 ;  /* 0x0000000000007941 */ /* 0x000fea0003800000 */
.L_x_1164:
        /* <DEDUP_REMOVED lines=20> */
.L_x_1167:
[----:B------:R-:W-:Y:S05]  /*2750*/  BSYNC B0 ;  /* 0x0000000000007941 */ /* 0x000fea0003800000 */
.L_x_1166:
        /* <DEDUP_REMOVED lines=35> */
.L_x_1170:
[----:B------:R-:W2:Y:S04]  /*2990*/  LDG.E.STRONG.GPU R10, desc[UR12][R12.64] ;  /* 0x0000000c0c0a7981 */ /* 0x000ea8000c1ef900 */
[----:B--2---:R-:W-:Y:S01]  /*29a0*/  CCTL.IVALL ;  /* 0x00000000ff00798f */ /* 0x004fe20002000000 */
[----:B------:R-:W-:Y:S05]  /*29b0*/  YIELD ;  /* 0x0000000000007946 */ /* 0x000fea0003800000 */
[----:B------:R-:W-:-:S13]  /*29c0*/  ISETP.NE.AND P0, PT, R10, R17, PT ;  /* 0x000000110a00720c */ /* 0x000fda0003f05270 */
[----:B------:R-:W-:Y:S05]  /*29d0*/  @P0 BRA `(.L_x_1170) ;  /* 0xfffffffc00ec0947 */ /* 0x000fea000383ffff */
.L_x_1169:
        /* <DEDUP_REMOVED lines=17> */
.L_x_1174:
        /* <DEDUP_REMOVED lines=115> */
.L_x_1173:
        /* <DEDUP_REMOVED lines=61> */
.L_x_1175:
[----:B------:R-:W-:-:S13]  /*35f0*/  ISETP.NE.OR P0, PT, R10, RZ, P0 ;  /* 0x000000ff0a00720c */ /* 0x000fda0000705670 */
[----:B------:R-:W-:Y:S05]  /*3600*/  @!P0 BRA `(.L_x_1171) ;  /* 0x00000000007c8947 */ /* 0x000fea0003800000 */
.L_x_1172:
        /* <DEDUP_REMOVED lines=31> */
.L_x_1171:
        /* <DEDUP_REMOVED lines=11> */
.L_x_1177:
[----:B------:R-:W-:Y:S05]  /*38b0*/  BSYNC B0 ;  /* 0x0000000000007941 */ /* 0x000fea0003800000 */
.L_x_1176:
        /* <DEDUP_REMOVED lines=16> */
.L_x_1168:
        /* <DEDUP_REMOVED lines=50> */
.L_x_1178:
        /* <DEDUP_REMOVED lines=20> */
.L_x_1180:
[----:B------:R-:W-:Y:S05]  /*3e20*/  BSYNC B0 ;  /* 0x0000000000007941 */ /* 0x000fea0003800000 */
.L_x_1179:
        /* <DEDUP_REMOVED lines=25> */
.L_x_1181:
        /* <DEDUP_REMOVED lines=20> */
.L_x_1183:
[----:B------:R-:W-:Y:S05]  /*4100*/  BSYNC B0 ;  /* 0x0000000000007941 */ /* 0x000fea0003800000 */
.L_x_1182:
        /* <DEDUP_REMOVED lines=31> */
.L_x_1184:
        /* <DEDUP_REMOVED lines=20> */
.L_x_1186:
[----:B------:R-:W-:Y:S05]  /*4440*/  BSYNC B0 ;  /* 0x0000000000007941 */ /* 0x000fea0003800000 */
.L_x_1185:
        /* <DEDUP_REMOVED lines=25> */
.L_x_1187:
        /* <DEDUP_REMOVED lines=19> */
.L_x_1189:
[----:B------:R-:W-:Y:S05]  /*4710*/  BSYNC B0 ;  /* 0x0000000000007941 */ /* 0x000fea0003800000 */
.L_x_1188:
[----:B------:R-:W-:Y:S02]  /*4720*/  UIADD3 UR15, UR17, UR15, URZ ;  /* 0x0000000f110f7290 */ /* 0x000fe4000fffe03f */
[----:B------:R-:W-:Y:S02]  /*4730*/  UIADD3 UR4, UR4, 0x1, URZ ;  /* 0x0000000104047890 */ /* 0x000fe4000fffe03f */
[----:B------:R-:W-:-:S06]  /*4740*/  UISETP.GE.AND UP0, UPT, UR15, UR5, UPT ;  /* 0x000000050f00728c */ /* 0x000fcc000bf06270 */
[----:B------:R-:W-:-:S13]  /*4750*/  PLOP3.LUT P0, PT, PT, PT, UP0, 0x80, 0x0 ;  /* 0x000000000000781c */ /* 0x000fda0003f0f008 */
[----:B------:R-:W-:Y:S05]  /*4760*/  @!P0 BRA `(.L_x_1190) ;  /* 0xffffffb800f88947 */ /* 0x000fea000383ffff */
.L_x_1155:
        /* <DEDUP_REMOVED lines=23> */
.L_x_1192:
[----:B------:R-:W-:Y:S05]  /*48e0*/  BSYNC B0 ;  /* 0x0000000000007941 */ /* 0x000fea0003800000 */
.L_x_1191:
[----:B------:R-:W-:Y:S05]  /*48f0*/  @P0 EXIT ;  /* 0x000000000000094d */ /* 0x000fea0003800000 */
[----:B------:R-:W-:Y:S05]  /*4900*/  @P2 BRA `(.L_x_1193) ;  /* 0x0000000000202947 */ /* 0x000fea0003800000 */
[----:B------:R-:W-:-:S05]  /*4910*/  IMAD R0, R4, R7, RZ ;  /* 0x0000000704007224 */ /* 0x000fca00078e02ff */
[----:B------:R-:W-:-:S13]  /*4920*/  ISETP.NE.AND P0, PT, R0, -0x1, PT ;  /* 0xffffffff0000780c */ /* 0x000fda0003f05270 */
[----:B------:R-:W-:Y:S05]  /*4930*/  @!P0 BRA `(.L_x_1193) ;  /* 0x0000000000148947 */ /* 0x000fea0003800000 */
.L_x_1194:
[----:B--2---:R-:W2:Y:S04]  /*4940*/  LDG.E.STRONG.GPU R5, desc[UR12][R2.64] ;  /* 0x0000000c02057981 */ /* 0x004ea8000c1ef900 */
[----:B--2---:R-:W-:Y:S01]  /*4950*/  CCTL.IVALL ;  /* 0x00000000ff00798f */ /* 0x004fe20002000000 */
[----:B------:R-:W-:Y:S05]  /*4960*/  YIELD ;  /* 0x0000000000007946 */ /* 0x000fea0003800000 */
[----:B------:R-:W-:-:S13]  /*4970*/  ISETP.NE.AND P0, PT, R5, R0, PT ;  /* 0x000000000500720c */ /* 0x000fda0003f05270 */
[----:B------:R-:W-:Y:S05]  /*4980*/  @P0 BRA `(.L_x_1194) ;  /* 0xfffffffc00ec0947 */ /* 0x000fea000383ffff */
.L_x_1193:
        /* <DEDUP_REMOVED lines=24> */
.L_x_1195:
        /* <DEDUP_REMOVED lines=25> */
.L_x_1196:
        /* <DEDUP_REMOVED lines=14> */
.L_x_3317:


//--------------------- .text._Z35group_norm_nhwc_bwd_one_pass_kernelI11Fp16IOFp16WLi256ELi32ELi512EEv26Group_norm_nhwc_bwd_params --------------------------
	.section	.text._Z35group_norm_nhwc_bwd_one_pass_kernelI11Fp16IOFp16WLi256ELi32ELi512EEv26Group_norm_nhwc_bwd_params,"ax",@progbits
	.align	128
        .global         _Z35group_norm_nhwc_bwd_one_pass_kernelI11Fp16IOFp16WLi256ELi32ELi512EEv26Group_norm_nhwc_bwd_params
        .type           _Z35group_norm_nhwc_bwd_one_pass_kernelI11Fp16IOFp16WLi256ELi32ELi512EEv26Group_norm_nhwc_bwd_params,@function
        .size           _Z35group_norm_nhwc_bwd_one_pass_kernelI11Fp16IOFp16WLi256ELi32ELi512EEv26Group_norm_nhwc_bwd_params,(.L_x_3318 - _Z35group_norm_nhwc_bwd_one_pass_kernelI11Fp16IOFp16WLi256ELi32ELi512EEv26Group_norm_nhwc_bwd_params)
        .other          _Z35group_norm_nhwc_bwd_one_pass_kernelI11Fp16IOFp16WLi256ELi32ELi512EEv26Group_norm_nhwc_bwd_params,@"STO_CUDA_ENTRY STV_DEFAULT"
_Z35group_norm_nhwc_bwd_one_pass_kernelI11Fp16IOFp16WLi256ELi32ELi512EEv26Group_norm_nhwc_bwd_params:
.text._Z35group_norm_nhwc_bwd_one_pass_kernelI11Fp16IOFp16WLi256ELi32ELi512EEv26Group_norm_nhwc_bwd_params:
        /* <DEDUP_REMOVED lines=48> */
.L_x_1248:
        /* <DEDUP_REMOVED lines=258> */
.L_x_1199:
[----:B------:R-:W-:Y:S05]  /*1320*/  BSYNC B0 ;  /* 0x0000000000007941 */ /* 0x000fea0003800000 */
.L_x_1198:
        /* <DEDUP_REMOVED lines=36> */
.L_x_1200:
        /* <DEDUP_REMOVED lines=26> */
.L_x_1201:
        /* <DEDUP_REMOVED lines=41> */
.L_x_1202:
        /* <DEDUP_REMOVED lines=37> */
.L_x_1203:
        /* <DEDUP_REMOVED lines=32> */
.L_x_1204:
        /* <DEDUP_REMOVED lines=38> */
.L_x_1205:
        /* <DEDUP_REMOVED lines=36> */
.L_x_1206:
        /* <DEDUP_REMOVED lines=35> */
.L_x_1207:
        /* <DEDUP_REMOVED lines=97> */
.L_x_1209:
[----:B------:R-:W-:Y:S05]  /*2ad0*/  BSYNC B0 ;  /* 0x0000000000007941 */ /* 0x000fea0003800000 */
.L_x_1208:
        /* <DEDUP_REMOVED lines=161> */
.L_x_1211:
[----:B------:R-:W-:Y:S05]  /*34f0*/  BSYNC B0 ;  /* 0x0000000000007941 */ /* 0x000fea0003800000 */
.L_x_1210:
        /* <DEDUP_REMOVED lines=18> */
.L_x_1213:
[----:B------:R-:W-:Y:S05]  /*3620*/  BSYNC B0 ;  /* 0x0000000000007941 */ /* 0x000fea0003800000 */
.L_x_1212:
        /* <DEDUP_REMOVED lines=35> */
.L_x_1216:
[----:B0-----:R-:W2:Y:S04]  /*3860*/  LDG.E.STRONG.GPU R20, desc[UR8][R16.64] ;  /* 0x0000000810147981 */ /* 0x001ea8000c1ef900 */
[----:B--2---:R-:W-:Y:S01]  /*3870*/  CCTL.IVALL ;  /* 0x00000000ff00798f */ /* 0x004fe20002000000 */
[----:B------:R-:W-:Y:S05]  /*3880*/  YIELD ;  /* 0x0000000000007946 */ /* 0x000fea0003800000 */
[----:B------:R-:W-:-:S13]  /*3890*/  ISETP.NE.AND P6, PT, R20, R25, PT ;  /* 0x000000191400720c */ /* 0x000fda0003fc5270 */
[----:B------:R-:W-:Y:S05]  /*38a0*/  @P6 BRA `(.L_x_1216) ;  /* 0xfffffffc00ec6947 */ /* 0x000fea000383ffff */
.L_x_1215:
        /* <DEDUP_REMOVED lines=23> */
.L_x_1220:
        /* <DEDUP_REMOVED lines=115> */
.L_x_1219:
        /* <DEDUP_REMOVED lines=63> */
.L_x_1221:
[----:B------:R-:W-:-:S04]  /*4540*/  LOP3.LUT P6, RZ, R7, 0x1, RZ, 0xc0, !PT ;  /* 0x0000000107ff7812 */ /* 0x000fc800078cc0ff */
[----:B------:R-:W-:-:S13]  /*4550*/  ISETP.NE.OR P6, PT, R17, RZ, P6 ;  /* 0x000000ff1100720c */ /* 0x000fda00037c5670 */
[----:B------:R-:W-:Y:S05]  /*4560*/  @!P6 BRA `(.L_x_1217) ;  /* 0x00000000007ce947 */ /* 0x000fea0003800000 */
.L_x_1218:
        /* <DEDUP_REMOVED lines=31> */
.L_x_1217:
        /* <DEDUP_REMOVED lines=10> */
.L_x_1223:
[----:B------:R-:W-:Y:S05]  /*4800*/  BSYNC B0 ;  /* 0x0000000000007941 */ /* 0x000fea0003800000 */
.L_x_1222:
        /* <DEDUP_REMOVED lines=17> */
.L_x_1214:
        /* <DEDUP_REMOVED lines=65> */
.L_x_1224:
        /* <DEDUP_REMOVED lines=22> */
.L_x_1226:
[----:B------:R-:W-:Y:S05]  /*4e90*/  BSYNC B0 ;  /* 0x0000000000007941 */ /* 0x000fea0003800000 */
.L_x_1225:
        /* <DEDUP_REMOVED lines=24> */
.L_x_1227:
        /* <DEDUP_REMOVED lines=22> */
.L_x_1229:
[----:B------:R-:W-:Y:S05]  /*5180*/  BSYNC B0 ;  /* 0x0000000000007941 */ /* 0x000fea0003800000 */
.L_x_1228:
        /* <DEDUP_REMOVED lines=23> */
.L_x_1230:
        /* <DEDUP_REMOVED lines=22> */
.L_x_1232:
[----:B------:R-:W-:Y:S05]  /*5460*/  BSYNC B0 ;  /* 0x0000000000007941 */ /* 0x000fea0003800000 */
.L_x_1231:
        /* <DEDUP_REMOVED lines=23> */
.L_x_1233:
        /* <DEDUP_REMOVED lines=22> */
.L_x_1235:
[----:B------:R-:W-:Y:S05]  /*5740*/  BSYNC B0 ;  /* 0x0000000000007941 */ /* 0x000fea0003800000 */
.L_x_1234:
        /* <DEDUP_REMOVED lines=23> */
.L_x_1236:
        /* <DEDUP_REMOVED lines=22> */
.L_x_1238:
[----:B------:R-:W-:Y:S05]  /*5a20*/  BSYNC B0 ;  /* 0x0000000000007941 */ /* 0x000fea0003800000 */
.L_x_1237:
        /* <DEDUP_REMOVED lines=23> */
.L_x_1239:
        /* <DEDUP_REMOVED lines=22> */
.L_x_1241:
[----:B------:R-:W-:Y:S05]  /*5d00*/  BSYNC B0 ;  /* 0x0000000000007941 */ /* 0x000fea0003800000 */
.L_x_1240:
        /* <DEDUP_REMOVED lines=23> */
.L_x_1242:
        /* <DEDUP_REMOVED lines=23> */
.L_x_1244:
[----:B------:R-:W-:Y:S05]  /*5ff0*/  BSYNC B0 ;  /* 0x0000000000007941 */ /* 0x000fea0003800000 */
.L_x_1243:
        /* <DEDUP_REMOVED lines=24> */
.L_x_1245:
        /* <DEDUP_REMOVED lines=24> */
.L_x_1247:
[----:B------:R-:W-:Y:S05]  /*6300*/  BSYNC B0 ;  /* 0x0000000000007941 */ /* 0x000fea0003800000 */
.L_x_1246:
[----:B------:R-:W-:Y:S02]  /*6310*/  IADD3 R39, R2, R39, RZ ;  /* 0x0000002702277210 */ /* 0x000fe40007ffe0ff */
[----:B------:R-:W-:Y:S02]  /*6320*/  IADD3 R57, R57, 0x1, RZ ;  /* 0x0000000139397810 */ /* 0x000fe40007ffe0ff */
[----:B------:R-:W-:-:S13]  /*6330*/  ISETP.GE.AND P0, PT, R39, UR4, PT ;  /* 0x0000000427007c0c */ /* 0x000fda000bf06270 */
[----:B------:R-:W-:Y:S05]  /*6340*/  @!P0 BRA `(.L_x_1248) ;  /* 0xffffff9c00ec8947 */ /* 0x000fea000383ffff */
.L_x_1197:
        /* <DEDUP_REMOVED lines=23> */
.L_x_1250:
[----:B------:R-:W-:Y:S05]  /*64c0*/  BSYNC B0 ;  /* 0x0000000000007941 */ /* 0x000fea0003800000 */
.L_x_1249:
[----:B------:R-:W-:Y:S05]  /*64d0*/  @P0 EXIT ;  /* 0x000000000000094d */ /* 0x000fea0003800000 */
[----:B------:R-:W-:Y:S05]  /*64e0*/  @P2 BRA `(.L_x_1251) ;  /* 0x0000000000202947 */ /* 0x000fea0003800000 */
[----:B------:R-:W-:-:S05]  /*64f0*/  IMAD R0, R6, R7, RZ ;  /* 0x0000000706007224 */ /* 0x000fca00078e02ff */
[----:B------:R-:W-:-:S13]  /*6500*/  ISETP.NE.AND P0, PT, R0, -0x1, PT ;  /* 0xffffffff0000780c */ /* 0x000fda0003f05270 */
[----:B------:R-:W-:Y:S05]  /*6510*/  @!P0 BRA `(.L_x_1251) ;  /* 0x0000000000148947 */ /* 0x000fea0003800000 */
.L_x_1252:
[----:B0-----:R-:W2:Y:S04]  /*6520*/  LDG.E.STRONG.GPU R5, desc[UR8][R2.64] ;  /* 0x0000000802057981 */ /* 0x001ea8000c1ef900 */
[----:B--2---:R-:W-:Y:S01]  /*6530*/  CCTL.IVALL ;  /* 0x00000000ff00798f */ /* 0x004fe20002000000 */
[----:B------:R-:W-:Y:S05]  /*6540*/  YIELD ;  /* 0x0000000000007946 */ /* 0x000fea0003800000 */
[----:B------:R-:W-:-:S13]  /*6550*/  ISETP.NE.AND P0, PT, R5, R0, PT ;  /* 0x000000000500720c */ /* 0x000fda0003f05270 */
[----:B------:R-:W-:Y:S05]  /*6560*/  @P0 BRA `(.L_x_1252) ;  /* 0xfffffffc00ec0947 */ /* 0x000fea000383ffff */
.L_x_1251:
        /* <DEDUP_REMOVED lines=24> */
.L_x_1253:
        /* <DEDUP_REMOVED lines=25> */
.L_x_1254:
        /* <DEDUP_REMOVED lines=16> */
.L_x_3318:


//--------------------- .text._Z35group_norm_nhwc_bwd_one_pass_kernelI11Fp16IOFp16WLi512ELi32ELi512EEv26Group_norm_nhwc_bwd_params --------------------------
	.section	.text._Z35group_norm_nhwc_bwd_one_pass_kernelI11Fp16IOFp16WLi512ELi32ELi512EEv26Group_norm_nhwc_bwd_params,"ax",@progbits
	.align	128
        .global         _Z35group_norm_nhwc_bwd_one_pass_kernelI11Fp16IOFp16WLi512ELi32ELi512EEv26Group_norm_nhwc_bwd_params
        .type           _Z35group_norm_nhwc_bwd_one_pass_kernelI11Fp16IOFp16WLi512ELi32ELi512EEv26Group_norm_nhwc_bwd_params,@function
        .size           _Z35group_norm_nhwc_bwd_one_pass_kernelI11Fp16IOFp16WLi512ELi32ELi512EEv26Group_norm_nhwc_bwd_params,(.L_x_3319 - _Z35group_norm_nhwc_bwd_one_pass_kernelI11Fp16IOFp16WLi512ELi32ELi512EEv26Group_norm_nhwc_bwd_params)
        .other          _Z35group_norm_nhwc_bwd_one_pass_kernelI11Fp16IOFp16WLi512ELi32ELi512EEv26Group_norm_nhwc_bwd_params,@"STO_CUDA_ENTRY STV_DEFAULT"
_Z35group_norm_nhwc_bwd_one_pass_kernelI11Fp16IOFp16WLi512ELi32ELi512EEv26Group_norm_nhwc_bwd_params:
.text._Z35group_norm_nhwc_bwd_one_pass_kernelI11Fp16IOFp16WLi512ELi32ELi512EEv26Group_norm_nhwc_bwd_params:
        /* <DEDUP_REMOVED lines=114> */
.L_x_1338:
        /* <DEDUP_REMOVED lines=412> */
.L_x_1257:
[----:B------:R-:W-:Y:S05]  /*20e0*/  BSYNC B0 ;  /* 0x0000000000007941 */ /* 0x000fea0003800000 */
.L_x_1256:
        /* <DEDUP_REMOVED lines=36> */
.L_x_1258:
        /* <DEDUP_REMOVED lines=26> */
.L_x_1259:
        /* <DEDUP_REMOVED lines=41> */
.L_x_1260:
        /* <DEDUP_REMOVED lines=37> */
.L_x_1261:
        /* <DEDUP_REMOVED lines=37> */
.L_x_1262:
        /* <DEDUP_REMOVED lines=36> */
.L_x_1263:
        /* <DEDUP_REMOVED lines=37> */
.L_x_1264:
        /* <DEDUP_REMOVED lines=32> */
.L_x_1265:
        /* <DEDUP_REMOVED lines=38> */
.L_x_1266:
        /* <DEDUP_REMOVED lines=32> */
.L_x_1267:
        /* <DEDUP_REMOVED lines=38> */
.L_x_1268:
        /* <DEDUP_REMOVED lines=32> */
.L_x_1269:
        /* <DEDUP_REMOVED lines=38> */
.L_x_1270:
        /* <DEDUP_REMOVED lines=36> */
.L_x_1271:
        /* <DEDUP_REMOVED lines=35> */
.L_x_1272:
        /* <DEDUP_REMOVED lines=33> */
.L_x_1273:
        /* <DEDUP_REMOVED lines=111> */
.L_x_1275:
[----:B------:R-:W-:Y:S05]  /*4b20*/  BSYNC B0 ;  /* 0x0000000000007941 */ /* 0x000fea0003800000 */
.L_x_1274:
        /* <DEDUP_REMOVED lines=161> */
.L_x_1277:
[----:B------:R-:W-:Y:S05]  /*5540*/  BSYNC B0 ;  /* 0x0000000000007941 */ /* 0x000fea0003800000 */
.L_x_1276:
        /* <DEDUP_REMOVED lines=13> */
.L_x_1279:
[----:B------:R-:W-:Y:S05]  /*5620*/  BSYNC B0 ;  /* 0x0000000000007941 */ /* 0x000fea0003800000 */
.L_x_1278:
        /* <DEDUP_REMOVED lines=34> */
.L_x_1282:
[----:B------:R-:W2:Y:S04]  /*5850*/  LDG.E.STRONG.GPU R18, desc[UR8][R26.64] ;  /* 0x000000081a127981 */ /* 0x000ea8000c1ef900 */
[----:B--2---:R-:W-:Y:S01]  /*5860*/  CCTL.IVALL ;  /* 0x00000000ff00798f */ /* 0x004fe20002000000 */
[----:B------:R-:W-:Y:S05]  /*5870*/  YIELD ;  /* 0x0000000000007946 */ /* 0x000fea0003800000 */
[----:B------:R-:W-:-:S13]  /*5880*/  ISETP.NE.AND P6, PT, R18, R35, PT ;  /* 0x000000231200720c */ /* 0x000fda0003fc5270 */
[----:B------:R-:W-:Y:S05]  /*5890*/  @P6 BRA `(.L_x_1282) ;  /* 0xfffffffc00ec6947 */ /* 0x000fea000383ffff */
.L_x_1281:
        /* <DEDUP_REMOVED lines=22> */
.L_x_1286:
        /* <DEDUP_REMOVED lines=115> */
.L_x_1285:
        /* <DEDUP_REMOVED lines=63> */
.L_x_1287:
[----:B------:R-:W-:-:S04]  /*6520*/  LOP3.LUT P6, RZ, R6, 0x1, RZ, 0xc0, !PT ;  /* 0x0000000106ff7812 */ /* 0x000fc800078cc0ff */
[----:B------:R-:W-:-:S13]  /*6530*/  ISETP.NE.OR P6, PT, R26, RZ, P6 ;  /* 0x000000ff1a00720c */ /* 0x000fda00037c5670 */
[----:B------:R-:W-:Y:S05]  /*6540*/  @!P6 BRA `(.L_x_1283) ;  /* 0x00000000007ce947 */ /* 0x000fea0003800000 */
.L_x_1284:
        /* <DEDUP_REMOVED lines=31> */
.L_x_1283:
        /* <DEDUP_REMOVED lines=10> */
.L_x_1289:
[----:B------:R-:W-:Y:S05]  /*67e0*/  BSYNC B0 ;  /* 0x0000000000007941 */ /* 0x000fea0003800000 */
.L_x_1288:
        /* <DEDUP_REMOVED lines=17> */
.L_x_1280:
        /* <DEDUP_REMOVED lines=40> */
.L_x_1290:
        /* <DEDUP_REMOVED lines=21> */
.L_x_1292:
[----:B------:R-:W-:Y:S05]  /*6cd0*/  BSYNC B0 ;  /* 0x0000000000007941 */ /* 0x000fea0003800000 */
.L_x_1291:
        /* <DEDUP_REMOVED lines=28> */
.L_x_1293:
        /* <DEDUP_REMOVED lines=21> */
.L_x_1295:
[----:B------:R-:W-:Y:S05]  /*6ff0*/  BSYNC B0 ;  /* 0x0000000000007941 */ /* 0x000fea0003800000 */
.L_x_1294:
        /* <DEDUP_REMOVED lines=28> */
.L_x_1296:
        /* <DEDUP_REMOVED lines=21> */
.L_x_1298:
[----:B------:R-:W-:Y:S05]  /*7310*/  BSYNC B0 ;  /* 0x0000000000007941 */ /* 0x000fea0003800000 */
.L_x_1297:
        /* <DEDUP_REMOVED lines=28> */
.L_x_1299:
        /* <DEDUP_REMOVED lines=21> */
.L_x_1301:
[----:B------:R-:W-:Y:S05]  /*7630*/  BSYNC B0 ;  /* 0x0000000000007941 */ /* 0x000fea0003800000 */
.L_x_1300:
        /* <DEDUP_REMOVED lines=28> */
.L_x_1302:
        /* <DEDUP_REMOVED lines=21> */
.L_x_1304:
[----:B------:R-:W-:Y:S05]  /*7950*/  BSYNC B0 ;  /* 0x0000000000007941 */ /* 0x000fea0003800000 */
.L_x_1303:
        /* <DEDUP_REMOVED lines=28> */
.L_x_1305:
        /* <DEDUP_REMOVED lines=21> */
.L_x_1307:
[----:B------:R-:W-:Y:S05]  /*7c70*/  BSYNC B0 ;  /* 0x0000000000007941 */ /* 0x000fea0003800000 */
.L_x_1306:
        /* <DEDUP_REMOVED lines=28> */
.L_x_1308:
        /* <DEDUP_REMOVED lines=21> */
.L_x_1310:
[----:B------:R-:W-:Y:S05]  /*7f90*/  BSYNC B0 ;  /* 0x0000000000007941 */ /* 0x000fea0003800000 */
.L_x_1309:
        /* <DEDUP_REMOVED lines=28> */
.L_x_1311:
        /* <DEDUP_REMOVED lines=20> */
.L_x_1313:
[----:B------:R-:W-:Y:S05]  /*82a0*/  BSYNC B0 ;  /* 0x0000000000007941 */ /* 0x000fea0003800000 */
.L_x_1312:
        /* <DEDUP_REMOVED lines=27> */
.L_x_1314:
        /* <DEDUP_REMOVED lines=20> */
.L_x_1316:
[----:B------:R-:W-:Y:S05]  /*85a0*/  BSYNC B0 ;  /* 0x0000000000007941 */ /* 0x000fea0003800000 */
.L_x_1315:
        /* <DEDUP_REMOVED lines=26> */
.L_x_1317:
        /* <DEDUP_REMOVED lines=20> */
.L_x_1319:
[----:B------:R-:W-:Y:S05]  /*8890*/  BSYNC B0 ;  /* 0x0000000000007941 */ /* 0x000fea0003800000 */
.L_x_1318:
        /* <DEDUP_REMOVED lines=29> */
.L_x_1320:
        /* <DEDUP_REMOVED lines=20> */
.L_x_1322:
[----:B------:R-:W-:Y:S05]  /*8bb0*/  BSYNC B0 ;  /* 0x0000000000007941 */ /* 0x000fea0003800000 */
.L_x_1321:
        /* <DEDUP_REMOVED lines=27> */
.L_x_1323:
        /* <DEDUP_REMOVED lines=20> */
.L_x_1325:
[----:B------:R-:W-:Y:S05]  /*8eb0*/  BSYNC B0 ;  /* 0x0000000000007941 */ /* 0x000fea0003800000 */
.L_x_1324:
        /* <DEDUP_REMOVED lines=29> */
.L_x_1326:
        /* <DEDUP_REMOVED lines=25> */
.L_x_1328:
[----:B------:R-:W-:Y:S05]  /*9220*/  BSYNC B0 ;  /* 0x0000000000007941 */ /* 0x000fea0003800000 */
.L_x_1327:
        /* <DEDUP_REMOVED lines=27> */
.L_x_1329:
        /* <DEDUP_REMOVED lines=25> */
.L_x_1331:
[----:B------:R-:W-:Y:S05]  /*9570*/  BSYNC B0 ;  /* 0x0000000000007941 */ /* 0x000fea0003800000 */
.L_x_1330:
        /* <DEDUP_REMOVED lines=27> */
.L_x_1332:
        /* <DEDUP_REMOVED lines=27> */
.L_x_1334:
[----:B------:R-:W-:Y:S05]  /*98e0*/  BSYNC B0 ;  /* 0x0000000000007941 */ /* 0x000fea0003800000 */
.L_x_1333:
        /* <DEDUP_REMOVED lines=25> */
.L_x_1335:
        /* <DEDUP_REMOVED lines=22> */
.L_x_1337:
[----:B------:R-:W-:Y:S05]  /*9be0*/  BSYNC B0 ;  /* 0x0000000000007941 */ /* 0x000fea0003800000 */
.L_x_1336:
[----:B------:R-:W-:Y:S02]  /*9bf0*/  IADD3 R5, R3, R5, RZ ;  /* 0x0000000503057210 */ /* 0x000fe40007ffe0ff */
[----:B------:R-:W-:Y:S02]  /*9c00*/  IADD3 R87, R87, 0x1, RZ ;  /* 0x0000000157577810 */ /* 0x000fe40007ffe0ff */
[----:B------:R-:W-:-:S13]  /*9c10*/  ISETP.GE.AND P0, PT, R5, UR4, PT ;  /* 0x0000000405007c0c */ /* 0x000fda000bf06270 */
[----:B------:R-:W-:Y:S05]  /*9c20*/  @!P0 BRA `(.L_x_1338) ;  /* 0xffffff6800bc8947 */ /* 0x000fea000383ffff */
.L_x_1255:
        /* <DEDUP_REMOVED lines=23> */
.L_x_1340:
[----:B------:R-:W-:Y:S05]  /*9da0*/  BSYNC B0 ;  /* 0x0000000000007941 */ /* 0x000fea0003800000 */
.L_x_1339:
[----:B------:R-:W-:Y:S05]  /*9db0*/  @P0 EXIT ;  /* 0x000000000000094d */ /* 0x000fea0003800000 */
[----:B------:R-:W-:Y:S05]  /*9dc0*/  @P2 BRA `(.L_x_1341) ;  /* 0x0000000000202947 */ /* 0x000fea0003800000 */
[----:B------:R-:W-:-:S05]  /*9dd0*/  IMAD R0, R6, R9, RZ ;  /* 0x0000000906007224 */ /* 0x000fca00078e02ff */
[----:B------:R-:W-:-:S13]  /*9de0*/  ISETP.NE.AND P0, PT, R0, -0x1, PT ;  /* 0xffffffff0000780c */ /* 0x000fda0003f05270 */
[----:B------:R-:W-:Y:S05]  /*9df0*/  @!P0 BRA `(.L_x_1341) ;  /* 0x0000000000148947 */ /* 0x000fea0003800000 */
.L_x_1342:
[----:B0-----:R-:W2:Y:S04]  /*9e00*/  LDG.E.STRONG.GPU R3, desc[UR8][R4.64] ;  /* 0x0000000804037981 */ /* 0x001ea8000c1ef900 */
[----:B--2---:R-:W-:Y:S01]  /*9e10*/  CCTL.IVALL ;  /* 0x00000000ff00798f */ /* 0x004fe20002000000 */
[----:B------:R-:W-:Y:S05]  /*9e20*/  YIELD ;  /* 0x0000000000007946 */ /* 0x000fea0003800000 */
[----:B------:R-:W-:-:S13]  /*9e30*/  ISETP.NE.AND P0, PT, R3, R0, PT ;  /* 0x000000000300720c */ /* 0x000fda0003f05270 */
[----:B------:R-:W-:Y:S05]  /*9e40*/  @P0 BRA `(.L_x_1342) ;  /* 0xfffffffc00ec0947 */ /* 0x000fea000383ffff */
.L_x_1341:
        /* <DEDUP_REMOVED lines=24> */
.L_x_1343:
        /* <DEDUP_REMOVED lines=25> */
.L_x_1344:
        /* <DEDUP_REMOVED lines=10> */
.L_x_3319:


//--------------------- .text._Z35group_norm_nhwc_bwd_one_pass_kernelI11Fp32IOFp32WLi64ELi32ELi512EEv26Group_norm_nhwc_bwd_params --------------------------
	.section	.text._Z35group_norm_nhwc_bwd_one_pass_kernelI11Fp32IOFp32WLi64ELi32ELi512EEv26Group_norm_nhwc_bwd_params,"ax",@progbits
	.align	128
        .global         _Z35group_norm_nhwc_bwd_one_pass_kernelI11Fp32IOFp32WLi64ELi32ELi512EEv26Group_norm_nhwc_bwd_params
        .type           _Z35group_norm_nhwc_bwd_one_pass_kernelI11Fp32IOFp32WLi64ELi32ELi512EEv26Group_norm_nhwc_bwd_params,@function
        .size           _Z35group_norm_nhwc_bwd_one_pass_kernelI11Fp32IOFp32WLi64ELi32ELi512EEv26Group_norm_nhwc_bwd_params,(.L_x_3320 - _Z35group_norm_nhwc_bwd_one_pass_kernelI11Fp32IOFp32WLi64ELi32ELi512EEv26Group_norm_nhwc_bwd_params)
        .other          _Z35group_norm_nhwc_bwd_one_pass_kernelI11Fp32IOFp32WLi64ELi32ELi512EEv26Group_norm_nhwc_bwd_params,@"STO_CUDA_ENTRY STV_DEFAULT"
_Z35group_norm_nhwc_bwd_one_pass_kernelI11Fp32IOFp32WLi64ELi32ELi512EEv26Group_norm_nhwc_bwd_params:
.text._Z35group_norm_nhwc_bwd_one_pass_kernelI11Fp32IOFp32WLi64ELi32ELi512EEv26Group_norm_nhwc_bwd_params:
        /* <DEDUP_REMOVED lines=12> */
[--C-:B------:R-:W-:Y:S01]  /*00c0*/  SHF.R.U32.HI R40, RZ, 0x4, R55.reuse ;  /* 0x00000004ff287819 */ /* 0x100fe20000011637 */
[----:B------:R-:W-:Y:S01]  /*00d0*/  UMOV UR5, 0x400 ;  /* 0x0000040000057882 */ /* 0x000fe20000000000 */
[----:B------:R-:W-:Y:S01]  /*00e0*/  SHF.R.S32.HI R0, RZ, 0x1f, R55 ;  /* 0x0000001fff007819 */ /* 0x000fe20000011437 */
[----:B------:R-:W-:Y:S01]  /*00f0*/  ULDC.64 UR10, c[0x0][0x290] ;  /* 0x0000a400000a7ab9 */ /* 0x000fe20000000a00 */
[----:B------:R-:W-:Y:S01]  /*0100*/  HFMA2.MMA R51, -RZ, RZ, 0, 0 ;  /* 0x00000000ff337435 */ /* 0x000fe200000001ff */
[----:B------:R-:W-:Y:S01]  /*0110*/  MOV R50, R48 ;  /* 0x0000003000327202 */ /* 0x000fe20000000f00 */
[----:B------:R-:W2:Y:S01]  /*0120*/  LDC R9, c[0x0][0x2ac] ;  /* 0x0000ab00ff097b82 */ /* 0x000ea20000000800 */
[----:B------:R-:W-:-:S04]  /*0130*/  LEA.HI R0, R0, R55, RZ, 0x5 ;  /* 0x0000003700007211 */ /* 0x000fc800078f28ff */
[----:B------:R-:W-:-:S03]  /*0140*/  SHF.R.S32.HI R0, RZ, 0x5, R0 ;  /* 0x00000005ff007819 */ /* 0x000fc60000011400 */
        /* <DEDUP_REMOVED lines=10> */
[----:B------:R-:W-:Y:S01]  /*01f0*/  IADD3.X R3, RZ, R3, RZ, P2, !PT ;  /* 0x00000003ff037210 */ /* 0x000fe200017fe4ff */
[----:B---3--:R-:W-:Y:S01]  /*0200*/  ULEA UR5, UR6, UR5, 0x18 ;  /* 0x0000000506057291 */ /* 0x008fe2000f8ec03f */
[----:B------:R-:W-:Y:S01]  /*0210*/  ISETP.GE.U32.AND P1, PT, R40, UR10, PT ;  /* 0x0000000a28007c0c */ /* 0x000fe2000bf26070 */
[----:B------:R-:W-:Y:S01]  /*0220*/  ULDC.U8 UR10, c[0x0][0x2a4] ;  /* 0x0000a900000a7ab9 */ /* 0x000fe20000000000 */
[----:B------:R-:W-:-:S02]  /*0230*/  SHF.R.S32.HI R39, RZ, 0x1f, R40 ;  /* 0x0000001fff277819 */ /* 0x000fc40000011428 */
[----:B------:R-:W-:Y:S02]  /*0240*/  SHF.R.S64 R42, R42, 0x1, R3 ;  /* 0x000000012a2a7819 */ /* 0x000fe40000001003 */
[----:B------:R-:W-:Y:S01]  /*0250*/  LEA R36, R0, UR5, 0x3 ;  /* 0x0000000500247c11 */ /* 0x000fe2000f8e18ff */
[----:B----4-:R-:W-:Y:S01]  /*0260*/  IMAD R54, R47, UR7, R48 ;  /* 0x000000072f367c24 */ /* 0x010fe2000f8e0230 */
[----:B------:R-:W-:Y:S02]  /*0270*/  ISETP.GE.AND.EX P1, PT, R39, UR11, PT, P1 ;  /* 0x0000000b27007c0c */ /* 0x000fe4000bf26310 */
[----:B------:R-:W-:Y:S02]  /*0280*/  SHF.L.U32 R2, R55, 0x1, RZ ;  /* 0x0000000137027819 */ /* 0x000fe400000006ff */
[----:B------:R-:W-:Y:S02]  /*0290*/  IADD3 R38, R40, 0x20, RZ ;  /* 0x0000002028267810 */ /* 0x000fe40007ffe0ff */
[----:B------:R-:W-:-:S02]  /*02a0*/  SHF.R.S64 R41, R41, 0x1, R4 ;  /* 0x0000000129297819 */ /* 0x000fc40000001004 */
[----:B0-----:R-:W-:Y:S02]  /*02b0*/  LOP3.LUT R53, R46, 0x3, RZ, 0xc0, !PT ;  /* 0x000000032e357812 */ /* 0x001fe400078ec0ff */
[----:B------:R-:W-:Y:S02]  /*02c0*/  SHF.R.S32.HI R0, RZ, 0x1, R4 ;  /* 0x00000001ff007819 */ /* 0x000fe40000011404 */
[----:B------:R-:W-:Y:S02]  /*02d0*/  SHF.R.S32.HI R3, RZ, 0x1, R3 ;  /* 0x00000001ff037819 */ /* 0x000fe40000011403 */
[----:B------:R-:W-:Y:S02]  /*02e0*/  LOP3.LUT R2, R2, 0x1e, RZ, 0xc0, !PT ;  /* 0x0000001e02027812 */ /* 0x000fe400078ec0ff */
[----:B------:R-:W-:Y:S02]  /*02f0*/  ISETP.LT.U32.AND P1, PT, R55, 0x200, !P1 ;  /* 0x000002003700780c */ /* 0x000fe40004f21070 */
[----:B------:R-:W-:-:S02]  /*0300*/  IADD3 R52, -R53, R46, RZ ;  /* 0x0000002e35347210 */ /* 0x000fc40007ffe1ff */
[----:B------:R-:W-:Y:S02]  /*0310*/  SHF.R.S32.HI R37, RZ, 0x1f, R38 ;  /* 0x0000001fff257819 */ /* 0x000fe40000011426 */
[----:B------:R-:W-:Y:S02]  /*0320*/  SHF.L.U64.HI R43, R41, 0x2, R0 ;  /* 0x00000002292b7819 */ /* 0x000fe40000010200 */
[----:B-1----:R-:W-:-:S07]  /*0330*/  SHF.L.U64.HI R44, R42, 0x2, R3 ;  /* 0x000000022a2c7819 */ /* 0x002fce0000010203 */
.L_x_1372:
[----:B01----:R-:W0:Y:S01]  /*0340*/  LDC R9, c[0x0][0x2a0] ;  /* 0x0000a800ff097b82 */ /* 0x003e220000000800 */
[----:B------:R-:W-:Y:S01]  /*0350*/  IABS R6, R50 ;  /* 0x0000003200067213 */ /* 0x000fe20000000000 */
[----:B------:R-:W-:Y:S01]  /*0360*/  ULDC.64 UR12, c[0x0][0x290] ;  /* 0x0000a400000c7ab9 */ /* 0x000fe20000000a00 */
[----:B------:R-:W-:-:S05]  /*0370*/  ISETP.GE.AND P4, PT, R50, RZ, PT ;  /* 0x000000ff3200720c */ /* 0x000fca0003f86270 */
[----:B------:R-:W1:Y:S08]  /*0380*/  LDC R7, c[0x0][0x2ac] ;  /* 0x0000ab00ff077b82 */ /* 0x000e700000000800 */
        /* <DEDUP_REMOVED lines=13> */
[----:B------:R-:W-:-:S04]  /*0460*/  IMAD.HI.U32 R0, R5, R3, RZ ;  /* 0x0000000305007227 */ /* 0x000fc800078e00ff */
[----:B-1----:R-:W-:Y:S01]  /*0470*/  IMAD R6, R7, UR7, R4 ;  /* 0x0000000707067c24 */ /* 0x002fe2000f8e0204 */
[----:B------:R-:W-:Y:S02]  /*0480*/  IADD3 R5, -R0, RZ, RZ ;  /* 0x000000ff00057210 */ /* 0x000fe40007ffe1ff */
[----:B------:R-:W-:Y:S02]  /*0490*/  LOP3.LUT R7, R50, R9, RZ, 0x3c, !PT ;  /* 0x0000000932077212 */ /* 0x000fe400078e3cff */
[----:B------:R-:W-:Y:S01]  /*04a0*/  IADD3 R6, R6, 0x20, RZ ;  /* 0x0000002006067810 */ /* 0x000fe20007ffe0ff */
[----:B------:R-:W-:Y:S01]  /*04b0*/  IMAD R3, R8, R5, R3 ;  /* 0x0000000508037224 */ /* 0x000fe200078e0203 */
[----:B------:R-:W-:Y:S01]  /*04c0*/  ISETP.GE.AND P2, PT, R7, RZ, PT ;  /* 0x000000ff0700720c */ /* 0x000fe20003f46270 */
[----:B------:R-:W1:Y:S01]  /*04d0*/  LDC.64 R4, c[0x0][0x248] ;  /* 0x00009200ff047b82 */ /* 0x000e620000000a00 */
[----:B------:R-:W-:Y:S02]  /*04e0*/  ISETP.GE.U32.AND P0, PT, R6, UR12, PT ;  /* 0x0000000c06007c0c */ /* 0x000fe4000bf06070 */
[----:B------:R-:W-:-:S02]  /*04f0*/  ISETP.GT.U32.AND P5, PT, R8, R3, PT ;  /* 0x000000030800720c */ /* 0x000fc40003fa4070 */
[----:B------:R-:W-:-:S04]  /*0500*/  SHF.R.S32.HI R6, RZ, 0x1f, R6 ;  /* 0x0000001fff067819 */ /* 0x000fc80000011406 */
[----:B------:R-:W-:Y:S01]  /*0510*/  ISETP.GE.AND.EX P0, PT, R6, UR13, PT, P0 ;  /* 0x0000000d06007c0c */ /* 0x000fe2000bf06300 */
[----:B------:R-:W-:-:S03]  /*0520*/  ULDC.64 UR12, c[0x0][0x298] ;  /* 0x0000a600000c7ab9 */ /* 0x000fc60000000a00 */
[----:B------:R-:W-:-:S03]  /*0530*/  ISETP.LT.U32.AND P0, PT, R55, 0x200, !P0 ;  /* 0x000002003700780c */ /* 0x000fc60004701070 */
[-C--:B------:R-:W-:Y:S02]  /*0540*/  @!P5 IADD3 R3, R3, -R8.reuse, RZ ;  /* 0x800000080303d210 */ /* 0x080fe40007ffe0ff */
[----:B------:R-:W-:Y:S02]  /*0550*/  @!P5 IADD3 R0, R0, 0x1, RZ ;  /* 0x000000010000d810 */ /* 0x000fe40007ffe0ff */
[CC--:B------:R-:W-:Y:S02]  /*0560*/  ISETP.GE.U32.AND P3, PT, R3.reuse, R8.reuse, PT ;  /* 0x000000080300720c */ /* 0x0c0fe40003f66070 */
[-C--:B------:R-:W-:Y:S01]  /*0570*/  ISETP.GT.U32.AND P5, PT, R8, R3.reuse, PT ;  /* 0x000000030800720c */ /* 0x080fe20003fa4070 */
[----:B-1----:R-:W-:Y:S01]  /*0580*/  IMAD.WIDE R4, R50, 0x8, R4 ;  /* 0x0000000832047825 */ /* 0x002fe200078e0204 */
[----:B------:R-:W-:Y:S02]  /*0590*/  IADD3 R6, R3, -R8, RZ ;  /* 0x8000000803067210 */ /* 0x000fe40007ffe0ff */
[----:B------:R-:W1:Y:S02]  /*05a0*/  @P0 LDC.64 R14, c[0x0][0x288] ;  /* 0x0000a200ff0e0b82 */ /* 0x000e640000000a00 */
[----:B------:R-:W-:Y:S01]  /*05b0*/  SEL R3, R6, R3, !P5 ;  /* 0x0000000306037207 */ /* 0x000fe20006800000 */
[----:B------:R-:W3:Y:S04]  /*05c0*/  LDG.E.64 R4, desc[UR8][R4.64] ;  /* 0x0000000804047981 */ /* 0x000ee8000c1e1b00 */
[----:B------:R-:W-:Y:S01]  /*05d0*/  @P3 IADD3 R0, R0, 0x1, RZ ;  /* 0x0000000100003810 */ /* 0x000fe20007ffe0ff */
[----:B------:R-:W4:Y:S01]  /*05e0*/  @P0 LDC.64 R10, c[0x0][0x228] ;  /* 0x00008a00ff0a0b82 */ /* 0x000f220000000a00 */
[----:B------:R-:W-:-:S02]  /*05f0*/  ISETP.NE.AND P3, PT, R9, RZ, PT ;  /* 0x000000ff0900720c */ /* 0x000fc40003f65270 */
[----:B------:R-:W-:Y:S02]  /*0600*/  MOV R7, R0 ;  /* 0x0000000000077202 */ /* 0x000fe40000000f00 */
[----:B------:R-:W-:Y:S02]  /*0610*/  LOP3.LUT R0, RZ, R9, RZ, 0x33, !PT ;  /* 0x00000009ff007212 */ /* 0x000fe400078e33ff */
[----:B------:R-:W-:Y:S01]  /*0620*/  @!P4 IADD3 R3, -R3, RZ, RZ ;  /* 0x000000ff0303c210 */ /* 0x000fe20007ffe1ff */
[----:B------:R-:W4:Y:S01]  /*0630*/  @P0 LDC.64 R8, c[0x0][0x230] ;  /* 0x00008c00ff080b82 */ /* 0x000f220000000a00 */
[----:B------:R-:W-:Y:S02]  /*0640*/  @!P2 IADD3 R7, -R7, RZ, RZ ;  /* 0x000000ff0707a210 */ /* 0x000fe40007ffe1ff */
[C---:B------:R-:W-:Y:S02]  /*0650*/  SEL R56, R0.reuse, R3, !P3 ;  /* 0x0000000300387207 */ /* 0x040fe40005800000 */
[----:B------:R-:W-:-:S02]  /*0660*/  SEL R7, R0, R7, !P3 ;  /* 0x0000000700077207 */ /* 0x000fc40005800000 */
[----:B------:R-:W-:Y:S02]  /*0670*/  LEA R18, R56, R2, 0x5 ;  /* 0x0000000238127211 */ /* 0x000fe400078e28ff */
[----:B------:R-:W-:Y:S02]  /*0680*/  SHF.R.S32.HI R0, RZ, 0x1f, R7 ;  /* 0x0000001fff007819 */ /* 0x000fe40000011407 */
[----:B------:R-:W-:-:S03]  /*0690*/  SHF.R.S32.HI R19, RZ, 0x1f, R18 ;  /* 0x0000001fff137819 */ /* 0x000fc60000011412 */
[----:B------:R-:W-:Y:S02]  /*06a0*/  IMAD R0, R0, UR12, RZ ;  /* 0x0000000c00007c24 */ /* 0x000fe4000f8e02ff */
[----:B------:R-:W-:-:S04]  /*06b0*/  IMAD.WIDE.U32 R58, R7, UR12, R18 ;  /* 0x0000000c073a7c25 */ /* 0x000fc8000f8e0012 */
[----:B------:R-:W-:Y:S01]  /*06c0*/  IMAD R61, R7, UR13, R0 ;  /* 0x0000000d073d7c24 */ /* 0x000fe2000f8e0200 */
[----:B------:R-:W-:Y:S01]  /*06d0*/  @P1 MOV R60, R58 ;  /* 0x0000003a003c1202 */ /* 0x000fe20000000f00 */
[----:B--2---:R-:W-:Y:S01]  /*06e0*/  @P1 IMAD R0, R39, R12, RZ ;  /* 0x0000000c27001224 */ /* 0x004fe200078e02ff */
[----:B------:R-:W-:Y:S01]  /*06f0*/  @P0 MOV R20, R58 ;  /* 0x0000003a00140202 */ /* 0x000fe20000000f00 */
[----:B------:R-:W2:Y:S01]  /*0700*/  @P1 LDC.64 R6, c[0x0][0x228] ;  /* 0x00008a00ff061b82 */ /* 0x000ea20000000a00 */
[----:B------:R-:W-:Y:S01]  /*0710*/  IADD3 R61, R59, R61, RZ ;  /* 0x0000003d3b3d7210 */ /* 0x000fe20007ffe0ff */
[C---:B------:R-:W-:Y:S02]  /*0720*/  @P1 IMAD R3, R40.reuse, R13, R0 ;  /* 0x0000000d28031224 */ /* 0x040fe400078e0200 */
[----:B-1----:R-:W-:Y:S01]  /*0730*/  @P0 IMAD R0, R37, R14, RZ ;  /* 0x0000000e25000224 */ /* 0x002fe200078e02ff */
[----:B------:R-:W-:Y:S01]  /*0740*/  @P0 MOV R21, R61 ;  /* 0x0000003d00150202 */ /* 0x000fe20000000f00 */
[----:B------:R-:W-:-:S04]  /*0750*/  @P1 IMAD.WIDE.U32 R12, R40, R12, R60 ;  /* 0x0000000c280c1225 */ /* 0x000fc800078e003c */
[C---:B------:R-:W-:Y:S01]  /*0760*/  @P0 IMAD R23, R38.reuse, R15, R0 ;  /* 0x0000000f26170224 */ /* 0x040fe200078e0200 */
[----:B------:R-:W-:Y:S01]  /*0770*/  @P1 IADD3 R3, R13, R3, RZ ;  /* 0x000000030d031210 */ /* 0x000fe20007ffe0ff */
[----:B------:R-:W-:Y:S01]  /*0780*/  @P0 IMAD.WIDE.U32 R14, R38, R14, R20 ;  /* 0x0000000e260e0225 */ /* 0x000fe200078e0014 */
[C---:B------:R-:W-:Y:S02]  /*0790*/  @P1 SHF.L.U32 R13, R12.reuse, 0x2, RZ ;  /* 0x000000020c0d1819 */ /* 0x040fe400000006ff */
[----:B------:R-:W-:Y:S02]  /*07a0*/  @P1 SHF.L.U64.HI R26, R12, 0x2, R3 ;  /* 0x000000020c1a1819 */ /* 0x000fe40000010203 */
[----:B------:R-:W-:Y:S02]  /*07b0*/  @P0 IADD3 R3, R15, R23, RZ ;  /* 0x000000170f030210 */ /* 0x000fe40007ffe0ff */
[----:B0-----:R-:W-:Y:S02]  /*07c0*/  @P1 IADD3 R24, P2, R13, R16, RZ ;  /* 0x000000100d181210 */ /* 0x001fe40007f5e0ff */
[----:B------:R-:W-:-:S02]  /*07d0*/  @P0 SHF.L.U32 R21, R14, 0x2, RZ ;  /* 0x000000020e150819 */ /* 0x000fc400000006ff */
[----:B------:R-:W-:Y:S02]  /*07e0*/  @P0 SHF.L.U64.HI R0, R14, 0x2, R3 ;  /* 0x000000020e000819 */ /* 0x000fe40000010203 */
[----:B------:R-:W-:Y:S02]  /*07f0*/  CS2R R14, SRZ ;  /* 0x00000000000e7805 */ /* 0x000fe4000001ff00 */
[----:B------:R-:W-:-:S05]  /*0800*/  @P1 IADD3.X R25, R26, R17, RZ, P2, !PT ;  /* 0x000000111a191210 */ /* 0x000fca00017fe4ff */
[----:B------:R-:W5:Y:S01]  /*0810*/  @P1 LDG.E.64 R14, desc[UR8][R24.64] ;  /* 0x00000008180e1981 */ /* 0x000f62000c1e1b00 */
[C---:B----4-:R-:W-:Y:S02]  /*0820*/  @P0 IADD3 R22, P4, R21.reuse, R8, RZ ;  /* 0x0000000815160210 */ /* 0x050fe40007f9e0ff */
[----:B------:R-:W-:Y:S02]  /*0830*/  @P0 IADD3 R20, P5, R21, R10, RZ ;  /* 0x0000000a15140210 */ /* 0x000fe40007fbe0ff */
[----:B------:R-:W-:Y:S02]  /*0840*/  CS2R R16, SRZ ;  /* 0x0000000000107805 */ /* 0x000fe4000001ff00 */
[C---:B------:R-:W-:Y:S02]  /*0850*/  @P0 IADD3.X R23, R0.reuse, R9, RZ, P4, !PT ;  /* 0x0000000900170210 */ /* 0x040fe400027fe4ff */
[----:B------:R-:W-:Y:S02]  /*0860*/  CS2R R8, SRZ ;  /* 0x0000000000087805 */ /* 0x000fe4000001ff00 */
[----:B------:R-:W-:Y:S01]  /*0870*/  @P0 IADD3.X R21, R0, R11, RZ, P5, !PT ;  /* 0x0000000b00150210 */ /* 0x000fe20002ffe4ff */
[----:B------:R-:W5:Y:S04]  /*0880*/  @P0 LDG.E.64 R16, desc[UR8][R22.64] ;  /* 0x0000000816100981 */ /* 0x000f68000c1e1b00 */
[----:B------:R-:W5:Y:S01]  /*0890*/  @P0 LDG.E.64 R8, desc[UR8][R20.64] ;  /* 0x0000000814080981 */ /* 0x000f62000c1e1b00 */
[----:B------:R-:W-:-:S02]  /*08a0*/  MOV R49, 0x3f800000 ;  /* 0x3f80000000317802 */ /* 0x000fc40000000f00 */
[----:B--2---:R-:W-:-:S04]  /*08b0*/  @P1 IADD3 R12, P3, R13, R6, RZ ;  /* 0x000000060d0c1210 */ /* 0x004fc80007f7e0ff */
[----:B------:R-:W-:Y:S02]  /*08c0*/  @P1 IADD3.X R13, R26, R7, RZ, P3, !PT ;  /* 0x000000071a0d1210 */ /* 0x000fe40001ffe4ff */
[----:B------:R-:W-:Y:S01]  /*08d0*/  CS2R R6, SRZ ;  /* 0x0000000000067805 */ /* 0x000fe2000001ff00 */
[----:B------:R-:W-:Y:S01]  /*08e0*/  BSSY B0, `(.L_x_1346) ;  /* 0x0000016000007945 */ /* 0x000fe20003800000 */
[----:B------:R-:W-:-:S04]  /*08f0*/  CS2R R10, SRZ ;  /* 0x00000000000a7805 */ /* 0x000fc8000001ff00 */
[----:B------:R0:W5:Y:S02]  /*0900*/  @P1 LDG.E.64 R6, desc[UR8][R12.64] ;  /* 0x000000080c061981 */ /* 0x000164000c1e1b00 */
[----:B0-----:R-:W-:Y:S01]  /*0910*/  CS2R R12, SRZ ;  /* 0x00000000000c7805 */ /* 0x001fe2000001ff00 */
[----:B---3--:R-:W-:-:S05]  /*0920*/  FFMA.FTZ R5, -R4, R4, R5 ;  /* 0x0000000404057223 */ /* 0x008fca0000010105 */
[----:B------:R-:W-:-:S13]  /*0930*/  FSETP.GTU.FTZ.AND P0, PT, R5, RZ, PT ;  /* 0x000000ff0500720b */ /* 0x000fda0003f1c000 */
[----:B------:R-:W0:Y:S02]  /*0940*/  @P0 LDC R0, c[0x0][0x250] ;  /* 0x00009400ff000b82 */ /* 0x000e240000000800 */
[----:B0-----:R-:W-:-:S04]  /*0950*/  @P0 FADD.FTZ R0, R5, R0 ;  /* 0x0000000005000221 */ /* 0x001fc80000010000 */
[----:B------:R0:W1:Y:S01]  /*0960*/  @P0 MUFU.RSQ R49, R0 ;  /* 0x0000000000310308 */ /* 0x0000620000001400 */
[----:B------:R-:W-:-:S13]  /*0970*/  ISETP.GT.U32.AND P0, PT, R55, 0x1ff, PT ;  /* 0x000001ff3700780c */ /* 0x000fda0003f04070 */
[----:B0-----:R-:W-:Y:S05]  /*0980*/  @P0 BRA `(.L_x_1347) ;  /* 0x00000000002c0947 */ /* 0x001fea0003800000 */
[----:B------:R-:W-:Y:S01]  /*0990*/  ISETP.NE.AND P0, PT, RZ, UR10, PT ;  /* 0x0000000aff007c0c */ /* 0x000fe2000bf05270 */
[----:B------:R-:W-:Y:S01]  /*09a0*/  ULDC.64 UR12, c[0x0][0x238] ;  /* 0x00008e00000c7ab9 */ /* 0x000fe20000000a00 */
[C---:B------:R-:W-:Y:S02]  /*09b0*/  SHF.L.U32 R3, R18.reuse, 0x2, RZ ;  /* 0x0000000212037819 */ /* 0x040fe400000006ff */
[----:B------:R-:W-:Y:S02]  /*09c0*/  SHF.L.U64.HI R0, R18, 0x2, R19 ;  /* 0x0000000212007819 */ /* 0x000fe40000010213 */
[----:B------:R-:W-:-:S04]  /*09d0*/  IADD3 R20, P2, R3, UR12, RZ ;  /* 0x0000000c03147c10 */ /* 0x000fc8000ff5e0ff */
[----:B------:R-:W-:-:S03]  /*09e0*/  IADD3.X R21, R0, UR13, RZ, P2, !PT ;  /* 0x0000000d00157c10 */ /* 0x000fc600097fe4ff */
[----:B------:R-:W0:Y:S02]  /*09f0*/  @P0 LDC.64 R10, c[0x0][0x240] ;  /* 0x00009000ff0a0b82 */ /* 0x000e240000000a00 */
[----:B0-----:R-:W-:-:S04]  /*0a00*/  @P0 IADD3 R18, P3, R3, R10, RZ ;  /* 0x0000000a03120210 */ /* 0x001fc80007f7e0ff */
[----:B------:R-:W-:Y:S02]  /*0a10*/  @P0 IADD3.X R19, R0, R11, RZ, P3, !PT ;  /* 0x0000000b00130210 */ /* 0x000fe40001ffe4ff */
[----:B------:R0:W5:Y:S04]  /*0a20*/  LDG.E.64 R10, desc[UR8][R20.64] ;  /* 0x00000008140a7981 */ /* 0x000168000c1e1b00 */
[----:B------:R0:W5:Y:S03]  /*0a30*/  @P0 LDG.E.64 R12, desc[UR8][R18.64] ;  /* 0x00000008120c0981 */ /* 0x000166000c1e1b00 */
.L_x_1347:
[----:B------:R-:W-:Y:S05]  /*0a40*/  BSYNC B0 ;  /* 0x0000000000007941 */ /* 0x000fea0003800000 */
.L_x_1346:
[----:B------:R-:W-:Y:S01]  /*0a50*/  ISETP.NE.AND P2, PT, RZ, UR10, PT ;  /* 0x0000000aff007c0c */ /* 0x000fe2000bf45270 */
[C---:B-----5:R-:W-:Y:S01]  /*0a60*/  FADD.FTZ R0, -R4.reuse, R14 ;  /* 0x0000000e04007221 */ /* 0x060fe20000010100 */
[C---:B0-----:R-:W-:Y:S01]  /*0a70*/  FADD.FTZ R18, -R4.reuse, R15 ;  /* 0x0000000f04127221 */ /* 0x041fe20000010100 */
[C---:B------:R-:W-:Y:S01]  /*0a80*/  FADD.FTZ R16, -R4.reuse, R16 ;  /* 0x0000001004107221 */ /* 0x040fe20000010100 */
[----:B------:R-:W-:Y:S01]  /*0a90*/  FADD.FTZ R4, -R4, R17 ;  /* 0x0000001104047221 */ /* 0x000fe20000010100 */
[-C--:B-1----:R-:W-:Y:S01]  /*0aa0*/  FMUL.FTZ R3, R0, R49.reuse ;  /* 0x0000003100037220 */ /* 0x082fe20000410000 */
[----:B------:R-:W-:Y:S01]  /*0ab0*/  MOV R15, R6 ;  /* 0x00000006000f7202 */ /* 0x000fe20000000f00 */
[----:B------:R-:W-:Y:S01]  /*0ac0*/  FMUL.FTZ R0, R18, R49 ;  /* 0x0000003112007220 */ /* 0x000fe20000410000 */
[----:B------:R-:W-:Y:S02]  /*0ad0*/  MOV R17, R7 ;  /* 0x0000000700117202 */ /* 0x000fe40000000f00 */
[----:B------:R-:W-:-:S03]  /*0ae0*/  MOV R14, R8 ;  /* 0x00000008000e7202 */ /* 0x000fc60000000f00 */
        /* <DEDUP_REMOVED lines=15> */
[----:B------:R-:W-:-:S03]  /*0be0*/  FMUL.FTZ R17, R7, R22 ;  /* 0x0000001607117220 */ /* 0x000fc60000410000 */
[----:B------:R-:W-:Y:S01]  /*0bf0*/  FFMA.FTZ R26, R15, R26, 1 ;  /* 0x3f8000000f1a7423 */ /* 0x000fe2000001001a */
[----:B------:R-:W-:-:S03]  /*0c00*/  FMUL.FTZ R15, R19, R24 ;  /* 0x00000018130f7220 */ /* 0x000fc60000410000 */
[----:B------:R-:W-:-:S07]  /*0c10*/  FMUL.FTZ R17, R17, R26 ;  /* 0x0000001a11117220 */ /* 0x000fce0000410000 */
.L_x_1348:
[----:B------:R-:W-:Y:S01]  /*0c20*/  FMUL.FTZ R18, R15, R10 ;  /* 0x0000000a0f127220 */ /* 0x000fe20000410000 */
[----:B------:R-:W-:Y:S01]  /*0c30*/  FMUL.FTZ R5, R16, R49 ;  /* 0x0000003110057220 */ /* 0x000fe20000410000 */
[----:B------:R-:W-:Y:S01]  /*0c40*/  MOV R20, R9 ;  /* 0x0000000900147202 */ /* 0x000fe20000000f00 */
        /* <DEDUP_REMOVED lines=23> */
.L_x_1349:
        /* <DEDUP_REMOVED lines=12> */
[C---:B------:R-:W-:Y:S01]  /*0e80*/  ISETP.NE.AND P3, PT, R55.reuse, RZ, PT ;  /* 0x000000ff3700720c */ /* 0x040fe20003f65270 */
[----:B------:R-:W-:Y:S01]  /*0e90*/  FFMA.FTZ R23, R0, R17, RZ ;  /* 0x0000001100177223 */ /* 0x000fe200000100ff */
[----:B------:R-:W1:Y:S01]  /*0ea0*/  SHFL.DOWN PT, R16, R21, 0x1, 0x1f ;  /* 0x08201f0015107f89 */ /* 0x000e6200000e0000 */
[----:B------:R-:W-:Y:S01]  /*0eb0*/  BSSY B0, `(.L_x_1350) ;  /* 0x0000050000007945 */ /* 0x000fe20003800000 */
[----:B------:R-:W-:-:S02]  /*0ec0*/  ISETP.GT.U32.AND P4, PT, R55, 0xf, PT ;  /* 0x0000000f3700780c */ /* 0x000fc40003f84070 */
        /* <DEDUP_REMOVED lines=24> */
[----:B------:R-:W-:Y:S01]  /*1050*/  FFMA.FTZ R16, R3, R15, RZ ;  /* 0x0000000f03107223 */ /* 0x000fe200000100ff */
[----:B------:R-:W-:Y:S01]  /*1060*/  FADD.FTZ R15, RZ, R15 ;  /* 0x0000000fff0f7221 */ /* 0x000fe20000010000 */
[----:B-1----:R-:W-:Y:S01]  /*1070*/  @!P0 FADD.FTZ R22, R22, R19 ;  /* 0x0000001316168221 */ /* 0x002fe20000010000 */
[----:B------:R-:W-:Y:S01]  /*1080*/  ISETP.NE.AND P0, PT, R45, RZ, PT ;  /* 0x000000ff2d00720c */ /* 0x000fe20003f05270 */
[----:B------:R-:W-:Y:S01]  /*1090*/  FADD.FTZ R19, RZ, R17 ;  /* 0x00000011ff137221 */ /* 0x000fe20000010000 */
[----:B------:R-:W-:Y:S01]  /*10a0*/  FFMA.FTZ R16, R5, R14, R16 ;  /* 0x0000000e05107223 */ /* 0x000fe20000010010 */
[----:B------:R-:W-:Y:S01]  /*10b0*/  FADD.FTZ R18, R15, R14 ;  /* 0x0000000e0f127221 */ /* 0x000fe20000010000 */
[----:B------:R-:W-:Y:S01]  /*10c0*/  FFMA.FTZ R17, R4, R20, R23 ;  /* 0x0000001404117223 */ /* 0x000fe20000010017 */
[----:B------:R-:W-:Y:S01]  /*10d0*/  FADD.FTZ R19, R19, R20 ;  /* 0x0000001413137221 */ /* 0x000fe20000010000 */
[----:B------:R-:W-:-:S02]  /*10e0*/  MOV R14, R21 ;  /* 0x00000015000e7202 */ /* 0x000fc40000000f00 */
[----:B------:R-:W-:Y:S02]  /*10f0*/  MOV R15, R22 ;  /* 0x00000016000f7202 */ /* 0x000fe40000000f00 */
        /* <DEDUP_REMOVED lines=17> */
[----:B---3--:R-:W-:Y:S01]  /*1210*/  FADD.FTZ R15, R15, R28 ;  /* 0x0000001c0f0f7221 */ /* 0x008fe20000010000 */
[----:B------:R-:W-:-:S03]  /*1220*/  FADD.FTZ R14, R14, R29 ;  /* 0x0000001d0e0e7221 */ /* 0x000fc60000010000 */
[----:B------:R-:W-:Y:S01]  /*1230*/  FADD.FTZ R15, R15, R30 ;  /* 0x0000001e0f0f7221 */ /* 0x000fe20000010000 */
[----:B------:R-:W-:Y:S02]  /*1240*/  FADD.FTZ R14, R14, R31 ;  /* 0x0000001f0e0e7221 */ /* 0x000fe40000010000 */
[----:B------:R-:W-:Y:S01]  /*1250*/  LDS.128 R28, [UR5+0x80] ;  /* 0x00008005ff1c7984 */ /* 0x000fe20008000c00 */
[----:B----4-:R-:W-:Y:S01]  /*1260*/  FADD.FTZ R15, R15, R24 ;  /* 0x000000180f0f7221 */ /* 0x010fe20000010000 */
[----:B------:R-:W-:-:S03]  /*1270*/  FADD.FTZ R14, R14, R25 ;  /* 0x000000190e0e7221 */ /* 0x000fc60000010000 */
[----:B------:R-:W-:Y:S01]  /*1280*/  FADD.FTZ R15, R15, R26 ;  /* 0x0000001a0f0f7221 */ /* 0x000fe20000010000 */
[----:B------:R-:W-:Y:S02]  /*1290*/  FADD.FTZ R14, R14, R27 ;  /* 0x0000001b0e0e7221 */ /* 0x000fe40000010000 */
[----:B------:R-:W2:Y:S01]  /*12a0*/  LDS.128 R24, [UR5+0x70] ;  /* 0x00007005ff187984 */ /* 0x000ea20008000c00 */
        /* <DEDUP_REMOVED lines=16> */
.L_x_1351:
[----:B------:R-:W-:Y:S05]  /*13b0*/  BSYNC B0 ;  /* 0x0000000000007941 */ /* 0x000fea0003800000 */
.L_x_1350:
[----:B------:R-:W-:Y:S06]  /*13c0*/  BAR.SYNC.DEFER_BLOCKING 0x0 ;  /* 0x0000000000007b1d */ /* 0x000fec0000010000 */
[----:B------:R-:W-:Y:S04]  /*13d0*/  BSSY B0, `(.L_x_1352) ;  /* 0x000009d000007945 */ /* 0x000fe80003800000 */
[----:B------:R-:W-:Y:S05]  /*13e0*/  @P4 BRA `(.L_x_1353) ;  /* 0x00000008006c4947 */ /* 0x000fea0003800000 */
[----:B------:R-:W1:Y:S04]  /*13f0*/  LDS.128 R20, [R57+0x100] ;  /* 0x0001000039147984 */ /* 0x000e680000000c00 */
[----:B------:R-:W2:Y:S04]  /*1400*/  LDS.128 R24, [R57+0x200] ;  /* 0x0002000039187984 */ /* 0x000ea80000000c00 */
[----:B------:R-:W3:Y:S01]  /*1410*/  LDS.128 R28, [R57+0x300] ;  /* 0x00030000391c7984 */ /* 0x000ee20000000c00 */
        /* <DEDUP_REMOVED lines=14> */
[----:B------:R-:W-:Y:S01]  /*1500*/  FADD.FTZ R32, R32, R31 ;  /* 0x0000001f20207221 */ /* 0x000fe20000010000 */
[----:B0-----:R-:W-:Y:S01]  /*1510*/  FADD.FTZ R35, R35, R20 ;  /* 0x0000001423237221 */ /* 0x001fe20000010000 */
        /* <DEDUP_REMOVED lines=119> */
[----:B0-----:R-:W-:Y:S01]  /*1c90*/  FADD.FTZ R35, R29, R20 ;  /* 0x000000141d237221 */ /* 0x001fe20000010000 */
[----:B------:R-:W-:Y:S02]  /*1ca0*/  FADD.FTZ R32, R32, R21 ;  /* 0x0000001520207221 */ /* 0x000fe40000010000 */
[----:B------:R-:W0:Y:S01]  /*1cb0*/  LDS.128 R28, [R57+0x1f00] ;  /* 0x001f0000391c7984 */ /* 0x000e220000000c00 */
        /* <DEDUP_REMOVED lines=10> */
[----:B0-----:R-:W-:Y:S01]  /*1d60*/  FADD.FTZ R16, R35, R28 ;  /* 0x0000001c23107221 */ /* 0x001fe20000010000 */
[----:B------:R-:W-:Y:S01]  /*1d70*/  FADD.FTZ R17, R32, R29 ;  /* 0x0000001d20117221 */ /* 0x000fe20000010000 */
[----:B------:R-:W-:Y:S01]  /*1d80*/  FADD.FTZ R18, R33, R30 ;  /* 0x0000001e21127221 */ /* 0x000fe20000010000 */
[----:B------:R-:W-:-:S07]  /*1d90*/  FADD.FTZ R19, R34, R31 ;  /* 0x0000001f22137221 */ /* 0x000fce0000010000 */
.L_x_1353:
[----:B------:R-:W-:Y:S05]  /*1da0*/  BSYNC B0 ;  /* 0x0000000000007941 */ /* 0x000fea0003800000 */
.L_x_1352:
[----:B------:R-:W1:Y:S01]  /*1db0*/  LDC.64 R22, c[0x0][0x268] ;  /* 0x00009a00ff167b82 */ /* 0x000e620000000a00 */
[----:B------:R-:W-:Y:S01]  /*1dc0*/  LEA R21, R56, R55, 0x4 ;  /* 0x0000003738157211 */ /* 0x000fe200078e20ff */
[----:B------:R-:W-:Y:S01]  /*1dd0*/  BSSY B0, `(.L_x_1354) ;  /* 0x000000f000007945 */ /* 0x000fe20003800000 */
[----:B------:R-:W-:-:S03]  /*1de0*/  ISETP.GE.U32.AND P0, PT, R46, 0x2, PT ;  /* 0x000000022e00780c */ /* 0x000fc60003f06070 */
        /* <DEDUP_REMOVED lines=13> */
.L_x_1355:
[----:B------:R-:W-:Y:S05]  /*1ec0*/  BSYNC B0 ;  /* 0x0000000000007941 */ /* 0x000fea0003800000 */
.L_x_1354:
        /* <DEDUP_REMOVED lines=30> */
.L_x_1358:
[----:B-1----:R-:W2:Y:S04]  /*20b0*/  LDG.E.STRONG.GPU R18, desc[UR8][R16.64] ;  /* 0x0000000810127981 */ /* 0x002ea8000c1ef900 */
[----:B--2---:R-:W-:Y:S01]  /*20c0*/  CCTL.IVALL ;  /* 0x00000000ff00798f */ /* 0x004fe20002000000 */
[----:B------:R-:W-:Y:S05]  /*20d0*/  YIELD ;  /* 0x0000000000007946 */ /* 0x000fea0003800000 */
[----:B------:R-:W-:-:S13]  /*20e0*/  ISETP.NE.AND P0, PT, R18, R23, PT ;  /* 0x000000171200720c */ /* 0x000fda0003f05270 */
[----:B------:R-:W-:Y:S05]  /*20f0*/  @P0 BRA `(.L_x_1358) ;  /* 0xfffffffc00ec0947 */ /* 0x000fea000383ffff */
.L_x_1357:
        /* <DEDUP_REMOVED lines=16> */
.L_x_1362:
        /* <DEDUP_REMOVED lines=115> */
.L_x_1361:
        /* <DEDUP_REMOVED lines=61> */
.L_x_1363:
[----:B------:R-:W-:-:S13]  /*2d00*/  ISETP.NE.OR P0, PT, R24, RZ, P0 ;  /* 0x000000ff1800720c */ /* 0x000fda0000705670 */
[----:B------:R-:W-:Y:S05]  /*2d10*/  @!P0 BRA `(.L_x_1359) ;  /* 0x00000000007c8947 */ /* 0x000fea0003800000 */
.L_x_1360:
        /* <DEDUP_REMOVED lines=31> */
.L_x_1359:
        /* <DEDUP_REMOVED lines=11> */
.L_x_1365:
[----:B------:R-:W-:Y:S05]  /*2fc0*/  BSYNC B0 ;  /* 0x0000000000007941 */ /* 0x000fea0003800000 */
.L_x_1364:
        /* <DEDUP_REMOVED lines=16> */
.L_x_1356:
[----:B------:R-:W3:Y:S01]  /*30d0*/  S2UR UR6, SR_CgaCtaId ;  /* 0x00000000000679c3 */ /* 0x000ee20000008800 */
[----:B------:R-:W-:Y:S01]  /*30e0*/  UMOV UR5, 0x400 ;  /* 0x0000040000057882 */ /* 0x000fe20000000000 */
[----:B012---:R-:W-:-:S06]  /*30f0*/  SHF.R.U32.HI R18, RZ, 0x4, R55 ;  /* 0x00000004ff127819 */ /* 0x007fcc0000011637 */
[----:B------:R-:W0:Y:S01]  /*3100*/  LDC R19, c[0x0][0x2ac] ;  /* 0x0000ab00ff137b82 */ /* 0x000e220000000800 */
[----:B---3--:R-:W-:Y:S01]  /*3110*/  ULEA UR5, UR6, UR5, 0x18 ;  /* 0x0000000506057291 */ /* 0x008fe2000f8ec03f */
[----:B0-----:R-:W-:-:S08]  /*3120*/  IMAD R18, R19, UR7, R18 ;  /* 0x0000000713127c24 */ /* 0x001fd0000f8e0212 */
[----:B------:R-:W-:Y:S01]  /*3130*/  @!P3 STS.64 [UR5+0x98], R14 ;  /* 0x0000980eff00b988 */ /* 0x000fe20008000a05 */
[----:B------:R-:W-:Y:S01]  /*3140*/  BAR.SYNC.DEFER_BLOCKING 0x0 ;  /* 0x0000000000007b1d */ /* 0x000fe20000010000 */
[----:B------:R-:W-:-:S05]  /*3150*/  IADD3 R20, R18, 0x20, RZ ;  /* 0x0000002012147810 */ /* 0x000fca0007ffe0ff */
        /* <DEDUP_REMOVED lines=23> */
.L_x_1366:
[----:B------:R-:W-:Y:S04]  /*32d0*/  BSSY B0, `(.L_x_1367) ;  /* 0x0000013000007945 */ /* 0x000fe80003800000 */
[----:B------:R-:W-:Y:S05]  /*32e0*/  @!P1 BRA `(.L_x_1368) ;  /* 0x0000000000449947 */ /* 0x000fea0003800000 */
[----:B------:R-:W-:Y:S01]  /*32f0*/  ULDC.64 UR12, c[0x0][0x288] ;  /* 0x0000a200000c7ab9 */ /* 0x000fe20000000a00 */
[----:B------:R-:W-:Y:S01]  /*3300*/  MOV R14, R58 ;  /* 0x0000003a000e7202 */ /* 0x000fe20000000f00 */
[----:B------:R-:W-:Y:S01]  /*3310*/  IMAD R17, R39, UR12, RZ ;  /* 0x0000000c27117c24 */ /* 0x000fe2000f8e02ff */
[----:B------:R-:W-:Y:S01]  /*3320*/  MOV R15, R61 ;  /* 0x0000003d000f7202 */ /* 0x000fe20000000f00 */
[-CC-:B------:R-:W-:Y:S01]  /*3330*/  FFMA.FTZ R3, R3, R18.reuse, R19.reuse ;  /* 0x0000001203037223 */ /* 0x180fe20000010013 */
[----:B------:R-:W-:Y:S01]  /*3340*/  FFMA.FTZ R0, R0, R18, R19 ;  /* 0x0000001200007223 */ /* 0x000fe20000010013 */
[C---:B------:R-:W-:Y:S02]  /*3350*/  IMAD R17, R40.reuse, UR13, R17 ;  /* 0x0000000d28117c24 */ /* 0x040fe4000f8e0211 */
[----:B------:R-:W-:Y:S01]  /*3360*/  IMAD.WIDE.U32 R14, R40, UR12, R14 ;  /* 0x0000000c280e7c25 */ /* 0x000fe2000f8e000e */
[----:B------:R-:W-:-:S03]  /*3370*/  ULDC.64 UR12, c[0x0][0x210] ;  /* 0x00008400000c7ab9 */ /* 0x000fc60000000a00 */
[----:B------:R-:W-:Y:S01]  /*3380*/  FFMA.FTZ R6, R10, R6, -R3 ;  /* 0x000000060a067223 */ /* 0x000fe20000010803 */
[----:B------:R-:W-:Y:S01]  /*3390*/  FFMA.FTZ R0, R11, R7, -R0 ;  /* 0x000000070b007223 */ /* 0x000fe20000010800 */
[----:B------:R-:W-:Y:S02]  /*33a0*/  LEA R16, P0, R14, UR12, 0x2 ;  /* 0x0000000c0e107c11 */ /* 0x000fe4000f8010ff */
[----:B------:R-:W-:Y:S01]  /*33b0*/  FMUL.FTZ R6, R6, R49 ;  /* 0x0000003106067220 */ /* 0x000fe20000410000 */
[----:B------:R-:W-:Y:S01]  /*33c0*/  IADD3 R17, R15, R17, RZ ;  /* 0x000000110f117210 */ /* 0x000fe20007ffe0ff */
[----:B------:R-:W-:-:S03]  /*33d0*/  FMUL.FTZ R7, R0, R49 ;  /* 0x0000003100077220 */ /* 0x000fc60000410000 */
[----:B------:R-:W-:-:S05]  /*33e0*/  LEA.HI.X R17, R14, UR13, R17, 0x2, P0 ;  /* 0x0000000d0e117c11 */ /* 0x000fca00080f1411 */
[----:B------:R0:W-:Y:S02]  /*33f0*/  STG.E.64 desc[UR8][R16.64], R6 ;  /* 0x0000000610007986 */ /* 0x0001e4000c101b08 */
.L_x_1368:
[----:B------:R-:W-:Y:S05]  /*3400*/  BSYNC B0 ;  /* 0x0000000000007941 */ /* 0x000fea0003800000 */
.L_x_1367:
[----:B------:R-:W-:Y:S05]  /*3410*/  @!P2 BRA `(.L_x_1369) ;  /* 0x000000000048a947 */ /* 0x000fea0003800000 */
        /* <DEDUP_REMOVED lines=18> */
.L_x_1369:
        /* <DEDUP_REMOVED lines=8> */
[----:B0-----:R-:W-:Y:S01]  /*35c0*/  MOV R6, R58 ;  /* 0x0000003a00067202 */ /* 0x001fe20000000f00 */
        /* <DEDUP_REMOVED lines=15> */
.L_x_1371:
[----:B------:R-:W-:Y:S05]  /*36c0*/  BSYNC B0 ;  /* 0x0000000000007941 */ /* 0x000fea0003800000 */
.L_x_1370:
[----:B------:R-:W-:Y:S02]  /*36d0*/  IADD3 R50, R47, R50, RZ ;  /* 0x000000322f327210 */ /* 0x000fe40007ffe0ff */
[----:B------:R-:W-:Y:S02]  /*36e0*/  IADD3 R51, R51, 0x1, RZ ;  /* 0x0000000133337810 */ /* 0x000fe40007ffe0ff */
[----:B------:R-:W-:-:S13]  /*36f0*/  ISETP.GE.AND P0, PT, R50, UR4, PT ;  /* 0x0000000432007c0c */ /* 0x000fda000bf06270 */
[----:B------:R-:W-:Y:S05]  /*3700*/  @!P0 BRA `(.L_x_1372) ;  /* 0xffffffcc000c8947 */ /* 0x000fea000383ffff */
.L_x_1345:
[----:B-1----:R-:W1:Y:S01]  /*3710*/  LDC R4, c[0x0][0xc] ;  /* 0x00000300ff047b82 */ /* 0x002e620000000800 */
[----:B------:R-:W-:Y:S01]  /*3720*/  ISETP.NE.AND P2, PT, R55, RZ, PT ;  /* 0x000000ff3700720c */ /* 0x000fe20003f45270 */
[----:B------:R-:W-:Y:S06]  /*3730*/  BSSY B0, `(.L_x_1373) ;  /* 0x0000015000007945 */ /* 0x000fec0003800000 */
[----:B0-----:R-:W0:Y:S08]  /*3740*/  LDC R7, c[0x0][0x10] ;  /* 0x00000400ff077b82 */ /* 0x001e300000000800 */
[----:B------:R-:W2:Y:S01]  /*3750*/  LDC.64 R2, c[0x0][0x258] ;  /* 0x00009600ff027b82 */ /* 0x000ea20000000a00 */
[----:B-1----:R-:W-:-:S02]  /*3760*/  IADD3 R0, R4, -0x1, RZ ;  /* 0xffffffff04007810 */ /* 0x002fc40007ffe0ff */
[----:B------:R-:W-:Y:S02]  /*3770*/  ISETP.NE.AND P1, PT, R4, 0x1, PT ;  /* 0x000000010400780c */ /* 0x000fe40003f25270 */
[----:B------:R-:W-:Y:S02]  /*3780*/  ISETP.NE.AND P0, PT, R0, UR7, PT ;  /* 0x0000000700007c0c */ /* 0x000fe4000bf05270 */
[C---:B0-----:R-:W-:Y:S02]  /*3790*/  IADD3 R5, R7.reuse, -0x1, RZ ;  /* 0xffffffff07057810 */ /* 0x041fe40007ffe0ff */
        /* <DEDUP_REMOVED lines=14> */
.L_x_1374:
[----:B------:R-:W-:Y:S05]  /*3880*/  BSYNC B0 ;  /* 0x0000000000007941 */ /* 0x000fea0003800000 */
.L_x_1373:
[----:B------:R-:W-:Y:S05]  /*3890*/  @P0 EXIT ;  /* 0x000000000000094d */ /* 0x000fea0003800000 */
[----:B------:R-:W-:Y:S05]  /*38a0*/  @P2 BRA `(.L_x_1375) ;  /* 0x0000000000202947 */ /* 0x000fea0003800000 */
[----:B------:R-:W-:-:S05]  /*38b0*/  IMAD R0, R4, R7, RZ ;  /* 0x0000000704007224 */ /* 0x000fca00078e02ff */
[----:B------:R-:W-:-:S13]  /*38c0*/  ISETP.NE.AND P0, PT, R0, -0x1, PT ;  /* 0xffffffff0000780c */ /* 0x000fda0003f05270 */
[----:B------:R-:W-:Y:S05]  /*38d0*/  @!P0 BRA `(.L_x_1375) ;  /* 0x0000000000148947 */ /* 0x000fea0003800000 */
.L_x_1376:
[----:B0-----:R-:W2:Y:S04]  /*38e0*/  LDG.E.STRONG.GPU R5, desc[UR8][R2.64] ;  /* 0x0000000802057981 */ /* 0x001ea8000c1ef900 */
[----:B--2---:R-:W-:Y:S01]  /*38f0*/  CCTL.IVALL ;  /* 0x00000000ff00798f */ /* 0x004fe20002000000 */
[----:B------:R-:W-:Y:S05]  /*3900*/  YIELD ;  /* 0x0000000000007946 */ /* 0x000fea0003800000 */
[----:B------:R-:W-:-:S13]  /*3910*/  ISETP.NE.AND P0, PT, R5, R0, PT ;  /* 0x000000000500720c */ /* 0x000fda0003f05270 */
[----:B------:R-:W-:Y:S05]  /*3920*/  @P0 BRA `(.L_x_1376) ;  /* 0xfffffffc00ec0947 */ /* 0x000fea000383ffff */
.L_x_1375:
        /* <DEDUP_REMOVED lines=24> */
.L_x_1377:
        /* <DEDUP_REMOVED lines=23> */
.L_x_1378:
        /* <DEDUP_REMOVED lines=14> */
.L_x_3320:


//--------------------- .text._Z35group_norm_nhwc_bwd_one_pass_kernelI11Fp32IOFp32WLi128ELi32ELi512EEv26Group_norm_nhwc_bwd_params --------------------------
	.section	.text._Z35group_norm_nhwc_bwd_one_pass_kernelI11Fp32IOFp32WLi128ELi32ELi512EEv26Group_norm_nhwc_bwd_params,"ax",@progbits
	.align	128
        .global         _Z35group_norm_nhwc_bwd_one_pass_kernelI11Fp32IOFp32WLi128ELi32ELi512EEv26Group_norm_nhwc_bwd_params
        .type           _Z35group_norm_nhwc_bwd_one_pass_kernelI11Fp32IOFp32WLi128ELi32ELi512EEv26Group_norm_nhwc_bwd_params,@function
        .size           _Z35group_norm_nhwc_bwd_one_pass_kernelI11Fp32IOFp32WLi128ELi32ELi512EEv26Group_norm_nhwc_bwd_params,(.L_x_3321 - _Z35group_norm_nhwc_bwd_one_pass_kernelI11Fp32IOFp32WLi128ELi32ELi512EEv26Group_norm_nhwc_bwd_params)
        .other          _Z35group_norm_nhwc_bwd_one_pass_kernelI11Fp32IOFp32WLi128ELi32ELi512EEv26Group_norm_nhwc_bwd_params,@"STO_CUDA_ENTRY STV_DEFAULT"
_Z35group_norm_nhwc_bwd_one_pass_kernelI11Fp32IOFp32WLi128ELi32ELi512EEv26Group_norm_nhwc_bwd_params:
.text._Z35group_norm_nhwc_bwd_one_pass_kernelI11Fp32IOFp32WLi128ELi32ELi512EEv26Group_norm_nhwc_bwd_params:
        /* <DEDUP_REMOVED lines=12> */
[----:B------:R-:W-:Y:S01]  /*00c0*/  SHF.R.U32.HI R37, RZ, 0x4, R47 ;  /* 0x00000004ff257819 */ /* 0x000fe2000001162f */
[----:B------:R-:W-:Y:S01]  /*00d0*/  ULDC.64 UR10, c[0x0][0x290] ;  /* 0x0000a400000a7ab9 */ /* 0x000fe20000000a00 */
[----:B------:R-:W-:Y:S01]  /*00e0*/  ISETP.GE.U32.AND P2, PT, R47, 0x200, PT ;  /* 0x000002002f00780c */ /* 0x000fe20003f46070 */
[----:B------:R-:W1:Y:S01]  /*00f0*/  S2R R42, SR_LANEID ;  /* 0x00000000002a7919 */ /* 0x000e620000000000 */
[----:B------:R-:W-:Y:S01]  /*0100*/  UMOV UR5, 0x400 ;  /* 0x0000040000057882 */ /* 0x000fe20000000000 */
[----:B------:R-:W-:Y:S01]  /*0110*/  HFMA2.MMA R45, -RZ, RZ, 0, 0 ;  /* 0x00000000ff2d7435 */ /* 0x000fe200000001ff */
[----:B------:R-:W-:Y:S01]  /*0120*/  MOV R46, R44 ;  /* 0x0000002c002e7202 */ /* 0x000fe20000000f00 */
[----:B------:R-:W2:Y:S08]  /*0130*/  LDC.64 R6, c[0x0][0x288] ;  /* 0x0000a200ff067b82 */ /* 0x000eb00000000a00 */
[----:B------:R-:W3:Y:S01]  /*0140*/  S2UR UR6, SR_CgaCtaId ;  /* 0x00000000000679c3 */ /* 0x000ee20000008800 */
[----:B0-----:R-:W-:-:S07]  /*0150*/  IMAD R37, R0, UR7, R37 ;  /* 0x0000000700257c24 */ /* 0x001fce000f8e0225 */
[----:B------:R-:W0:Y:S01]  /*0160*/  LDC R43, c[0x0][0x10] ;  /* 0x00000400ff2b7b82 */ /* 0x000e220000000800 */
[----:B------:R-:W-:Y:S02]  /*0170*/  ISETP.LT.U32.AND P1, PT, R37, UR10, PT ;  /* 0x0000000a25007c0c */ /* 0x000fe4000bf21070 */
[----:B------:R-:W-:Y:S01]  /*0180*/  SHF.R.S32.HI R0, RZ, 0x1f, R37 ;  /* 0x0000001fff007819 */ /* 0x000fe20000011425 */
[----:B--2---:R-:W-:Y:S01]  /*0190*/  IMAD.WIDE.U32 R2, R6, 0x3, RZ ;  /* 0x0000000306027825 */ /* 0x004fe200078e00ff */
[----:B------:R-:W-:Y:S02]  /*01a0*/  LEA R5, R7, R7, 0x1 ;  /* 0x0000000707057211 */ /* 0x000fe400078e08ff */
[----:B------:R-:W-:Y:S02]  /*01b0*/  ISETP.LT.AND.EX P1, PT, R0, UR11, !P2, P1 ;  /* 0x0000000b00007c0c */ /* 0x000fe4000d721310 */
[----:B------:R-:W-:Y:S02]  /*01c0*/  SHF.R.S32.HI R0, RZ, 0x1f, R47 ;  /* 0x0000001fff007819 */ /* 0x000fe4000001142f */
[----:B------:R-:W-:Y:S01]  /*01d0*/  IADD3 R3, R3, R5, RZ ;  /* 0x0000000503037210 */ /* 0x000fe20007ffe0ff */
[----:B---3--:R-:W-:Y:S01]  /*01e0*/  ULEA UR5, UR6, UR5, 0x18 ;  /* 0x0000000506057291 */ /* 0x008fe2000f8ec03f */
[----:B------:R-:W-:-:S02]  /*01f0*/  LEA.HI R0, R0, R47, RZ, 0x5 ;  /* 0x0000002f00007211 */ /* 0x000fc400078f28ff */
[----:B------:R-:W-:Y:S02]  /*0200*/  LEA.HI R39, P4, R3, R2, RZ, 0x1 ;  /* 0x0000000203277211 */ /* 0x000fe400078908ff */
[----:B------:R-:W-:Y:S02]  /*0210*/  LEA.HI R38, P3, R7, R6, RZ, 0x1 ;  /* 0x0000000607267211 */ /* 0x000fe400078708ff */
[----:B------:R-:W-:Y:S02]  /*0220*/  SHF.R.S32.HI R0, RZ, 0x5, R0 ;  /* 0x00000005ff007819 */ /* 0x000fe40000011400 */
[----:B------:R-:W-:Y:S02]  /*0230*/  IADD3 R36, R37, 0x20, RZ ;  /* 0x0000002025247810 */ /* 0x000fe40007ffe0ff */
[----:B------:R-:W-:Y:S02]  /*0240*/  IADD3.X R5, RZ, R7, RZ, P3, !PT ;  /* 0x00000007ff057210 */ /* 0x000fe40001ffe4ff */
[----:B------:R-:W-:-:S02]  /*0250*/  IADD3.X R4, RZ, R3, RZ, P4, !PT ;  /* 0x00000003ff047210 */ /* 0x000fc400027fe4ff */
[----:B------:R-:W-:Y:S02]  /*0260*/  LEA R2, R0, UR5, 0x3 ;  /* 0x0000000500027c11 */ /* 0x000fe4000f8e18ff */
[----:B------:R-:W-:Y:S01]  /*0270*/  ISETP.LT.U32.AND P0, PT, R36, UR10, PT ;  /* 0x0000000a24007c0c */ /* 0x000fe2000bf01070 */
[----:B------:R-:W-:Y:S01]  /*0280*/  ULDC.U8 UR10, c[0x0][0x2a4] ;  /* 0x0000a900000a7ab9 */ /* 0x000fe20000000000 */
[----:B------:R-:W-:Y:S02]  /*0290*/  SHF.R.S32.HI R35, RZ, 0x1f, R36 ;  /* 0x0000001fff237819 */ /* 0x000fe40000011424 */
[C---:B------:R-:W-:Y:S02]  /*02a0*/  IADD3 R34, R37.reuse, 0x40, RZ ;  /* 0x0000004025227810 */ /* 0x040fe40007ffe0ff */
[----:B------:R-:W-:Y:S02]  /*02b0*/  IADD3 R32, R37, 0x60, RZ ;  /* 0x0000006025207810 */ /* 0x000fe40007ffe0ff */
[----:B------:R-:W-:-:S02]  /*02c0*/  SHF.R.S64 R38, R38, 0x1, R5 ;  /* 0x0000000126267819 */ /* 0x000fc40000001005 */
[----:B------:R-:W-:Y:S02]  /*02d0*/  SHF.R.S32.HI R3, RZ, 0x1, R5 ;  /* 0x00000001ff037819 */ /* 0x000fe40000011405 */
[--C-:B------:R-:W-:Y:S02]  /*02e0*/  SHF.R.S64 R39, R39, 0x1, R4.reuse ;  /* 0x0000000127277819 */ /* 0x100fe40000001004 */
[----:B------:R-:W-:Y:S02]  /*02f0*/  SHF.R.S32.HI R0, RZ, 0x1, R4 ;  /* 0x00000001ff007819 */ /* 0x000fe40000011404 */
[----:B------:R-:W-:Y:S02]  /*0300*/  ISETP.LT.AND.EX P2, PT, R35, UR11, !P2, P0 ;  /* 0x0000000b23007c0c */ /* 0x000fe4000d741300 */
[----:B------:R-:W-:Y:S02]  /*0310*/  SHF.R.S32.HI R33, RZ, 0x1f, R34 ;  /* 0x0000001fff217819 */ /* 0x000fe40000011422 */
[----:B------:R-:W-:-:S02]  /*0320*/  SHF.R.S32.HI R5, RZ, 0x1f, R32 ;  /* 0x0000001fff057819 */ /* 0x000fc40000011420 */
[----:B------:R-:W-:Y:S02]  /*0330*/  SHF.L.U64.HI R40, R38, 0x2, R3 ;  /* 0x0000000226287819 */ /* 0x000fe40000010203 */
[----:B01----:R-:W-:-:S07]  /*0340*/  SHF.L.U64.HI R41, R39, 0x2, R0 ;  /* 0x0000000227297819 */ /* 0x003fce0000010200 */
.L_x_1414:
[----:B0--3--:R-:W0:Y:S01]  /*0350*/  LDC R11, c[0x0][0x2a0] ;  /* 0x0000a800ff0b7b82 */ /* 0x009e220000000800 */
[----:B------:R-:W-:Y:S01]  /*0360*/  ISETP.GE.AND P0, PT, R46, RZ, PT ;  /* 0x000000ff2e00720c */ /* 0x000fe20003f06270 */
[----:B------:R-:W-:Y:S01]  /*0370*/  ULDC.64 UR14, c[0x0][0x290] ;  /* 0x0000a400000e7ab9 */ /* 0x000fe20000000a00 */
[----:B--2-4-:R-:W-:Y:S01]  /*0380*/  SHF.L.U32 R8, R47, 0x1, RZ ;  /* 0x000000012f087819 */ /* 0x014fe200000006ff */
[----:B------:R-:W-:-:S03]  /*0390*/  ULDC.64 UR12, c[0x0][0x298] ;  /* 0x0000a600000c7ab9 */ /* 0x000fc60000000a00 */
[----:B------:R-:W-:Y:S01]  /*03a0*/  LOP3.LUT R29, R8, 0x1e, RZ, 0xc0, !PT ;  /* 0x0000001e081d7812 */ /* 0x000fe200078ec0ff */
[----:B-1----:R-:W1:Y:S08]  /*03b0*/  LDC.64 R18, c[0x0][0x248] ;  /* 0x00009200ff127b82 */ /* 0x002e700000000a00 */
[----:B------:R-:W2:Y:S01]  /*03c0*/  @P1 LDC.64 R16, c[0x0][0x230] ;  /* 0x00008c00ff101b82 */ /* 0x000ea20000000a00 */
[----:B0-----:R-:W-:-:S07]  /*03d0*/  IABS R3, R11 ;  /* 0x0000000b00037213 */ /* 0x001fce0000000000 */
[----:B------:R-:W0:Y:S01]  /*03e0*/  @P1 LDC.64 R30, c[0x0][0x228] ;  /* 0x00008a00ff1e1b82 */ /* 0x000e220000000a00 */
[----:B------:R-:W3:Y:S01]  /*03f0*/  I2F.RP R0, R3 ;  /* 0x0000000300007306 */ /* 0x000ee20000209400 */
[----:B-1----:R-:W-:-:S06]  /*0400*/  IMAD.WIDE R22, R46, 0x8, R18 ;  /* 0x000000082e167825 */ /* 0x002fcc00078e0212 */
[----:B------:R-:W1:Y:S01]  /*0410*/  @P2 LDC.64 R14, c[0x0][0x228] ;  /* 0x00008a00ff0e2b82 */ /* 0x000e620000000a00 */
[----:B------:R-:W4:Y:S01]  /*0420*/  LDG.E.64 R22, desc[UR8][R22.64] ;  /* 0x0000000816167981 */ /* 0x000f22000c1e1b00 */
[----:B---3--:R-:W3:Y:S02]  /*0430*/  MUFU.RCP R0, R0 ;  /* 0x0000000000007308 */ /* 0x008ee40000001000 */
[----:B---3--:R-:W-:-:S06]  /*0440*/  IADD3 R6, R0, 0xffffffe, RZ ;  /* 0x0ffffffe00067810 */ /* 0x008fcc0007ffe0ff */
[----:B------:R3:W2:Y:S02]  /*0450*/  F2I.FTZ.U32.TRUNC.NTZ R7, R6 ;  /* 0x0000000600077305 */ /* 0x0006a4000021f000 */
[----:B---3--:R-:W-:Y:S02]  /*0460*/  MOV R6, RZ ;  /* 0x000000ff00067202 */ /* 0x008fe40000000f00 */
[----:B--2---:R-:W-:-:S05]  /*0470*/  IADD3 R4, RZ, -R7, RZ ;  /* 0x80000007ff047210 */ /* 0x004fca0007ffe0ff */
[----:B------:R-:W-:Y:S01]  /*0480*/  IMAD R9, R4, R3, RZ ;  /* 0x0000000304097224 */ /* 0x000fe200078e02ff */
[----:B------:R-:W-:-:S03]  /*0490*/  IABS R4, R46 ;  /* 0x0000002e00047213 */ /* 0x000fc60000000000 */
[----:B------:R-:W-:Y:S02]  /*04a0*/  IMAD.HI.U32 R7, R7, R9, R6 ;  /* 0x0000000907077227 */ /* 0x000fe400078e0006 */
[----:B------:R-:W2:Y:S04]  /*04b0*/  @P2 LDC.64 R8, c[0x0][0x288] ;  /* 0x0000a200ff082b82 */ /* 0x000ea80000000a00 */
        /* <DEDUP_REMOVED lines=17> */
[----:B------:R-:W3:Y:S01]  /*05d0*/  @P1 LDC.64 R6, c[0x0][0x288] ;  /* 0x0000a200ff061b82 */ /* 0x000ee20000000a00 */
[C---:B------:R-:W-:Y:S02]  /*05e0*/  SEL R54, R3.reuse, R0, !P4 ;  /* 0x0000000003367207 */ /* 0x040fe40006000000 */
[----:B------:R-:W-:Y:S02]  /*05f0*/  @!P3 IADD3 R4, -R4, RZ, RZ ;  /* 0x000000ff0404b210 */ /* 0x000fe40007ffe1ff */
[----:B------:R-:W-:Y:S02]  /*0600*/  LEA R28, R54, R29, 0x5 ;  /* 0x0000001d361c7211 */ /* 0x000fe400078e28ff */
[----:B------:R-:W-:Y:S02]  /*0610*/  SEL R3, R3, R4, !P4 ;  /* 0x0000000403037207 */ /* 0x000fe40006000000 */
[----:B------:R-:W-:Y:S02]  /*0620*/  ISETP.GE.U32.AND P0, PT, R34, UR14, PT ;  /* 0x0000000e22007c0c */ /* 0x000fe4000bf06070 */
[----:B------:R-:W-:-:S02]  /*0630*/  SHF.R.S32.HI R0, RZ, 0x1f, R3 ;  /* 0x0000001fff007819 */ /* 0x000fc40000011403 */
[--C-:B------:R-:W-:Y:S02]  /*0640*/  SHF.R.S32.HI R29, RZ, 0x1f, R28.reuse ;  /* 0x0000001fff1d7819 */ /* 0x100fe4000001141c */
[----:B------:R-:W-:Y:S01]  /*0650*/  ISETP.GE.AND.EX P0, PT, R33, UR15, PT, P0 ;  /* 0x0000000f21007c0c */ /* 0x000fe2000bf06300 */
[----:B------:R-:W-:Y:S01]  /*0660*/  IMAD R0, R0, UR12, RZ ;  /* 0x0000000c00007c24 */ /* 0x000fe2000f8e02ff */
[----:B------:R-:W-:Y:S01]  /*0670*/  ISETP.GE.U32.AND P3, PT, R32, UR14, PT ;  /* 0x0000000e20007c0c */ /* 0x000fe2000bf66070 */
[----:B------:R-:W-:Y:S01]  /*0680*/  IMAD.WIDE.U32 R56, R3, UR12, R28 ;  /* 0x0000000c03387c25 */ /* 0x000fe2000f8e001c */
[----:B------:R-:W-:Y:S02]  /*0690*/  ISETP.LT.U32.AND P0, PT, R47, 0x200, !P0 ;  /* 0x000002002f00780c */ /* 0x000fe40004701070 */
[----:B------:R-:W-:Y:S01]  /*06a0*/  ISETP.GE.AND.EX P3, PT, R5, UR15, PT, P3 ;  /* 0x0000000f05007c0c */ /* 0x000fe2000bf66330 */
[----:B------:R-:W-:Y:S01]  /*06b0*/  IMAD R59, R3, UR13, R0 ;  /* 0x0000000d033b7c24 */ /* 0x000fe2000f8e0200 */
[----:B------:R-:W-:-:S02]  /*06c0*/  SHF.R.S32.HI R3, RZ, 0x1f, R37 ;  /* 0x0000001fff037819 */ /* 0x000fc40000011425 */
[----:B------:R-:W-:Y:S02]  /*06d0*/  ISETP.LT.U32.AND P3, PT, R47, 0x200, !P3 ;  /* 0x000002002f00780c */ /* 0x000fe40005f61070 */
[----:B------:R-:W-:Y:S01]  /*06e0*/  IADD3 R59, R57, R59, RZ ;  /* 0x0000003b393b7210 */ /* 0x000fe20007ffe0ff */
[----:B---3--:R-:W-:Y:S01]  /*06f0*/  @P1 IMAD R0, R3, R6, RZ ;  /* 0x0000000603001224 */ /* 0x008fe200078e02ff */
[-C--:B------:R-:W-:Y:S02]  /*0700*/  @P1 MOV R58, R56.reuse ;  /* 0x00000038003a1202 */ /* 0x080fe40000000f00 */
[----:B------:R-:W-:Y:S01]  /*0710*/  @P2 MOV R24, R56 ;  /* 0x0000003800182202 */ /* 0x000fe20000000f00 */
[C---:B------:R-:W-:Y:S01]  /*0720*/  @P1 IMAD R3, R37.reuse, R7, R0 ;  /* 0x0000000725031224 */ /* 0x040fe200078e0200 */
[----:B------:R-:W-:Y:S01]  /*0730*/  @P2 MOV R25, R59 ;  /* 0x0000003b00192202 */ /* 0x000fe20000000f00 */
[----:B------:R-:W-:Y:S01]  /*0740*/  @P1 IMAD.WIDE.U32 R12, R37, R6, R58 ;  /* 0x00000006250c1225 */ /* 0x000fe200078e003a */
[----:B------:R-:W3:Y:S03]  /*0750*/  @P0 LDC.64 R18, c[0x0][0x228] ;  /* 0x00008a00ff120b82 */ /* 0x000ee60000000a00 */
[----:B--2---:R-:W-:Y:S01]  /*0760*/  @P2 IMAD.WIDE.U32 R24, R36, R8, R24 ;  /* 0x0000000824182225 */ /* 0x004fe200078e0018 */
[----:B------:R-:W-:-:S02]  /*0770*/  @P1 IADD3 R13, R13, R3, RZ ;  /* 0x000000030d0d1210 */ /* 0x000fc40007ffe0ff */
[C---:B------:R-:W-:Y:S02]  /*0780*/  @P1 SHF.L.U32 R3, R12.reuse, 0x2, RZ ;  /* 0x000000020c031819 */ /* 0x040fe400000006ff */
[----:B------:R-:W2:Y:S01]  /*0790*/  @P0 LDC.64 R6, c[0x0][0x288] ;  /* 0x0000a200ff060b82 */ /* 0x000ea20000000a00 */
[----:B------:R-:W-:Y:S02]  /*07a0*/  @P1 SHF.L.U64.HI R0, R12, 0x2, R13 ;  /* 0x000000020c001819 */ /* 0x000fe4000001020d */
[C---:B------:R-:W-:Y:S02]  /*07b0*/  @P1 IADD3 R48, P4, R3.reuse, R16, RZ ;  /* 0x0000001003301210 */ /* 0x040fe40007f9e0ff */
[----:B0-----:R-:W-:Y:S01]  /*07c0*/  @P1 IADD3 R30, P5, R3, R30, RZ ;  /* 0x0000001e031e1210 */ /* 0x001fe20007fbe0ff */
[----:B------:R-:W-:Y:S01]  /*07d0*/  @P2 IMAD R3, R35, R8, RZ ;  /* 0x0000000823032224 */ /* 0x000fe200078e02ff */
[C---:B------:R-:W-:Y:S01]  /*07e0*/  @P1 IADD3.X R49, R0.reuse, R17, RZ, P4, !PT ;  /* 0x0000001100311210 */ /* 0x040fe200027fe4ff */
[----:B------:R-:W0:Y:S01]  /*07f0*/  @P3 LDC.64 R10, c[0x0][0x288] ;  /* 0x0000a200ff0a3b82 */ /* 0x000e220000000a00 */
[----:B------:R-:W-:Y:S01]  /*0800*/  @P1 IADD3.X R31, R0, R31, RZ, P5, !PT ;  /* 0x0000001f001f1210 */ /* 0x000fe20002ffe4ff */
[----:B------:R-:W-:-:S06]  /*0810*/  @P2 IMAD R3, R36, R9, R3 ;  /* 0x0000000924032224 */ /* 0x000fcc00078e0203 */
[----:B------:R-:W1:Y:S01]  /*0820*/  @P2 LDC.64 R12, c[0x0][0x230] ;  /* 0x00008c00ff0c2b82 */ /* 0x000e620000000a00 */
[----:B------:R-:W-:-:S07]  /*0830*/  @P2 IADD3 R3, R25, R3, RZ ;  /* 0x0000000319032210 */ /* 0x000fce0007ffe0ff */
[----:B------:R-:W3:Y:S01]  /*0840*/  @P0 LDC.64 R16, c[0x0][0x230] ;  /* 0x00008c00ff100b82 */ /* 0x000ee20000000a00 */
[C---:B------:R-:W-:Y:S02]  /*0850*/  @P2 SHF.L.U32 R27, R24.reuse, 0x2, RZ ;  /* 0x00000002181b2819 */ /* 0x040fe400000006ff */
[----:B------:R-:W-:-:S05]  /*0860*/  @P2 SHF.L.U64.HI R0, R24, 0x2, R3 ;  /* 0x0000000218002819 */ /* 0x000fca0000010203 */
[----:B------:R-:W3:Y:S01]  /*0870*/  @P3 LDC.64 R20, c[0x0][0x230] ;  /* 0x00008c00ff143b82 */ /* 0x000ee20000000a00 */
[----:B------:R-:W-:Y:S01]  /*0880*/  @P0 MOV R24, R56 ;  /* 0x0000003800180202 */ /* 0x000fe20000000f00 */
[----:B--2---:R-:W-:Y:S01]  /*0890*/  @P0 IMAD R4, R33, R6, RZ ;  /* 0x0000000621040224 */ /* 0x004fe200078e02ff */
[----:B------:R-:W-:-:S05]  /*08a0*/  @P0 MOV R25, R59 ;  /* 0x0000003b00190202 */ /* 0x000fca0000000f00 */
[----:B------:R-:W2:Y:S01]  /*08b0*/  @P3 LDC.64 R8, c[0x0][0x228] ;  /* 0x00008a00ff083b82 */ /* 0x000ea20000000a00 */
[C---:B------:R-:W-:Y:S01]  /*08c0*/  @P0 IMAD R3, R34.reuse, R7, R4 ;  /* 0x0000000722030224 */ /* 0x040fe200078e0204 */
[----:B------:R-:W-:Y:S01]  /*08d0*/  @P3 MOV R7, R59 ;  /* 0x0000003b00073202 */ /* 0x000fe20000000f00 */
[----:B------:R-:W-:Y:S01]  /*08e0*/  @P0 IMAD.WIDE.U32 R24, R34, R6, R24 ;  /* 0x0000000622180225 */ /* 0x000fe200078e0018 */
[----:B------:R-:W-:-:S03]  /*08f0*/  @P3 MOV R6, R56 ;  /* 0x0000003800063202 */ /* 0x000fc60000000f00 */
[----:B0-----:R-:W-:Y:S01]  /*0900*/  @P3 IMAD R4, R5, R10, RZ ;  /* 0x0000000a05043224 */ /* 0x001fe200078e02ff */
[C---:B-1----:R-:W-:Y:S02]  /*0910*/  @P2 IADD3 R52, P4, R27.reuse, R12, RZ ;  /* 0x0000000c1b342210 */ /* 0x042fe40007f9e0ff */
[----:B------:R-:W-:Y:S01]  /*0920*/  @P2 IADD3 R14, P5, R27, R14, RZ ;  /* 0x0000000e1b0e2210 */ /* 0x000fe20007fbe0ff */
[C---:B------:R-:W-:Y:S01]  /*0930*/  @P3 IMAD R27, R32.reuse, R11, R4 ;  /* 0x0000000b201b3224 */ /* 0x040fe200078e0204 */
[----:B------:R-:W-:Y:S01]  /*0940*/  @P0 IADD3 R3, R25, R3, RZ ;  /* 0x0000000319030210 */ /* 0x000fe20007ffe0ff */
[----:B------:R-:W-:Y:S01]  /*0950*/  @P3 IMAD.WIDE.U32 R6, R32, R10, R6 ;  /* 0x0000000a20063225 */ /* 0x000fe200078e0006 */
[----:B------:R-:W-:Y:S02]  /*0960*/  @P0 SHF.L.U32 R11, R24, 0x2, RZ ;  /* 0x00000002180b0819 */ /* 0x000fe400000006ff */
[----:B------:R-:W-:Y:S02]  /*0970*/  @P2 IADD3.X R15, R0, R15, RZ, P5, !PT ;  /* 0x0000000f000f2210 */ /* 0x000fe40002ffe4ff */
[----:B------:R-:W-:-:S02]  /*0980*/  @P0 SHF.L.U64.HI R24, R24, 0x2, R3 ;  /* 0x0000000218180819 */ /* 0x000fc40000010203 */
[----:B---3--:R-:W-:Y:S02]  /*0990*/  @P0 IADD3 R10, P5, R11, R16, RZ ;  /* 0x000000100b0a0210 */ /* 0x008fe40007fbe0ff */
[----:B------:R-:W-:Y:S02]  /*09a0*/  @P3 IADD3 R3, R7, R27, RZ ;  /* 0x0000001b07033210 */ /* 0x000fe40007ffe0ff */
[----:B------:R-:W-:Y:S02]  /*09b0*/  @P3 SHF.L.U32 R61, R6, 0x2, RZ ;  /* 0x00000002063d3819 */ /* 0x000fe400000006ff */
[----:B------:R-:W-:Y:S02]  /*09c0*/  @P0 IADD3 R16, P6, R11, R18, RZ ;  /* 0x000000120b100210 */ /* 0x000fe40007fde0ff */
[----:B------:R-:W-:Y:S02]  /*09d0*/  @P2 IADD3.X R53, R0, R13, RZ, P4, !PT ;  /* 0x0000000d00352210 */ /* 0x000fe400027fe4ff */
[----:B------:R-:W-:-:S02]  /*09e0*/  @P0 IADD3.X R11, R24, R17, RZ, P5, !PT ;  /* 0x00000011180b0210 */ /* 0x000fc40002ffe4ff */
[----:B------:R-:W-:Y:S02]  /*09f0*/  @P3 SHF.L.U64.HI R0, R6, 0x2, R3 ;  /* 0x0000000206003819 */ /* 0x000fe40000010203 */
[C---:B------:R-:W-:Y:S02]  /*0a00*/  @P3 IADD3 R50, P4, R61.reuse, R20, RZ ;  /* 0x000000143d323210 */ /* 0x040fe40007f9e0ff */
[----:B--2---:R-:W-:Y:S02]  /*0a10*/  @P3 IADD3 R60, P5, R61, R8, RZ ;  /* 0x000000083d3c3210 */ /* 0x004fe40007fbe0ff */
[----:B------:R-:W-:Y:S02]  /*0a20*/  CS2R R26, SRZ ;  /* 0x00000000001a7805 */ /* 0x000fe4000001ff00 */
[----:B------:R-:W-:Y:S02]  /*0a30*/  @P0 IADD3.X R17, R24, R19, RZ, P6, !PT ;  /* 0x0000001318110210 */ /* 0x000fe400037fe4ff */
[----:B------:R-:W-:-:S02]  /*0a40*/  CS2R R18, SRZ ;  /* 0x0000000000127805 */ /* 0x000fc4000001ff00 */
[----:B------:R-:W-:Y:S02]  /*0a50*/  MOV R7, RZ ;  /* 0x000000ff00077202 */ /* 0x000fe40000000f00 */
[----:B------:R-:W-:Y:S02]  /*0a60*/  CS2R R12, SRZ ;  /* 0x00000000000c7805 */ /* 0x000fe4000001ff00 */
[----:B------:R-:W-:Y:S01]  /*0a70*/  MOV R6, RZ ;  /* 0x000000ff00067202 */ /* 0x000fe20000000f00 */
[----:B------:R-:W5:Y:S01]  /*0a80*/  @P2 LDG.E.64 R26, desc[UR8][R52.64] ;  /* 0x00000008341a2981 */ /* 0x000f62000c1e1b00 */
[C---:B------:R-:W-:Y:S02]  /*0a90*/  @P3 IADD3.X R51, R0.reuse, R21, RZ, P4, !PT ;  /* 0x0000001500333210 */ /* 0x040fe400027fe4ff */
[----:B------:R-:W-:Y:S02]  /*0aa0*/  @P3 IADD3.X R61, R0, R9, RZ, P5, !PT ;  /* 0x00000009003d3210 */ /* 0x000fe40002ffe4ff */
[----:B------:R-:W5:Y:S04]  /*0ab0*/  @P1 LDG.E.64 R6, desc[UR8][R30.64] ;  /* 0x000000081e061981 */ /* 0x000f68000c1e1b00 */
[----:B------:R-:W5:Y:S04]  /*0ac0*/  @P3 LDG.E.64 R18, desc[UR8][R50.64] ;  /* 0x0000000832123981 */ /* 0x000f68000c1e1b00 */
[----:B------:R-:W5:Y:S01]  /*0ad0*/  @P3 LDG.E.64 R12, desc[UR8][R60.64] ;  /* 0x000000083c0c3981 */ /* 0x000f62000c1e1b00 */
[----:B------:R-:W-:-:S06]  /*0ae0*/  CS2R R20, SRZ ;  /* 0x0000000000147805 */ /* 0x000fcc000001ff00 */
[----:B------:R0:W5:Y:S02]  /*0af0*/  @P0 LDG.E.64 R20, desc[UR8][R10.64] ;  /* 0x000000080a140981 */ /* 0x000164000c1e1b00 */
[----:B0-----:R-:W-:-:S06]  /*0b00*/  CS2R R10, SRZ ;  /* 0x00000000000a7805 */ /* 0x001fcc000001ff00 */
[----:B------:R-:W5:Y:S01]  /*0b10*/  @P0 LDG.E.64 R10, desc[UR8][R16.64] ;  /* 0x00000008100a0981 */ /* 0x000f62000c1e1b00 */
[----:B----4-:R-:W-:-:S05]  /*0b20*/  FFMA.FTZ R23, -R22, R22, R23 ;  /* 0x0000001616177223 */ /* 0x010fca0000010117 */
[----:B------:R-:W-:-:S13]  /*0b30*/  FSETP.GTU.FTZ.AND P0, PT, R23, RZ, PT ;  /* 0x000000ff1700720b */ /* 0x000fda0003f1c000 */
[----:B------:R-:W0:Y:S01]  /*0b40*/  @P0 LDC R0, c[0x0][0x250] ;  /* 0x00009400ff000b82 */ /* 0x000e220000000800 */
[----:B------:R-:W-:-:S06]  /*0b50*/  CS2R R24, SRZ ;  /* 0x0000000000187805 */ /* 0x000fcc000001ff00 */
[----:B------:R1:W5:Y:S02]  /*0b60*/  @P1 LDG.E.64 R24, desc[UR8][R48.64] ;  /* 0x0000000830181981 */ /* 0x000364000c1e1b00 */
[----:B-1----:R-:W-:Y:S01]  /*0b70*/  MOV R48, 0x3f800000 ;  /* 0x3f80000000307802 */ /* 0x002fe20000000f00 */
[----:B0-----:R-:W-:-:S05]  /*0b80*/  @P0 FADD.FTZ R0, R23, R0 ;  /* 0x0000000017000221 */ /* 0x001fca0000010000 */
[----:B------:R0:W1:Y:S01]  /*0b90*/  @P0 MUFU.RSQ R48, R0 ;  /* 0x0000000000300308 */ /* 0x0000620000001400 */
[----:B------:R-:W-:Y:S02]  /*0ba0*/  ISETP.GT.U32.AND P0, PT, R47, 0x1ff, PT ;  /* 0x000001ff2f00780c */ /* 0x000fe40003f04070 */
[----:B------:R-:W-:Y:S01]  /*0bb0*/  CS2R R8, SRZ ;  /* 0x0000000000087805 */ /* 0x000fe2000001ff00 */
[----:B------:R-:W-:Y:S01]  /*0bc0*/  BSSY B0, `(.L_x_1380) ;  /* 0x0000010000007945 */ /* 0x000fe20003800000 */
[----:B------:R-:W-:-:S04]  /*0bd0*/  CS2R R16, SRZ ;  /* 0x0000000000107805 */ /* 0x000fc8000001ff00 */
[----:B------:R2:W5:Y:S02]  /*0be0*/  @P2 LDG.E.64 R8, desc[UR8][R14.64] ;  /* 0x000000080e082981 */ /* 0x000564000c1e1b00 */
[----:B--2---:R-:W-:-:S03]  /*0bf0*/  CS2R R14, SRZ ;  /* 0x00000000000e7805 */ /* 0x004fc6000001ff00 */
[----:B01----:R-:W-:Y:S05]  /*0c00*/  @P0 BRA `(.L_x_1381) ;  /* 0x00000000002c0947 */ /* 0x003fea0003800000 */
        /* <DEDUP_REMOVED lines=11> */
.L_x_1381:
[----:B------:R-:W-:Y:S05]  /*0cc0*/  BSYNC B0 ;  /* 0x0000000000007941 */ /* 0x000fea0003800000 */
.L_x_1380:
[----:B------:R-:W-:Y:S01]  /*0cd0*/  ISETP.NE.AND P4, PT, RZ, UR10, PT ;  /* 0x0000000aff007c0c */ /* 0x000fe2000bf85270 */
[C---:B-----5:R-:W-:Y:S01]  /*0ce0*/  FADD.FTZ R49, -R22.reuse, R24 ;  /* 0x0000001816317221 */ /* 0x060fe20000010100 */
[C---:B------:R-:W-:Y:S01]  /*0cf0*/  FADD.FTZ R23, -R22.reuse, R25 ;  /* 0x0000001916177221 */ /* 0x040fe20000010100 */
[C---:B------:R-:W-:Y:S01]  /*0d00*/  FADD.FTZ R3, -R22.reuse, R26 ;  /* 0x0000001a16037221 */ /* 0x040fe20000010100 */
[----:B------:R-:W-:Y:S01]  /*0d10*/  FADD.FTZ R27, -R22, R27 ;  /* 0x0000001b161b7221 */ /* 0x000fe20000010100 */
[----:B------:R-:W-:Y:S01]  /*0d20*/  MOV R26, R6 ;  /* 0x00000006001a7202 */ /* 0x000fe20000000f00 */
[-C--:B------:R-:W-:Y:S01]  /*0d30*/  FMUL.FTZ R49, R49, R48.reuse ;  /* 0x0000003031317220 */ /* 0x080fe20000410000 */
[----:B------:R-:W-:Y:S01]  /*0d40*/  MOV R25, R7 ;  /* 0x0000000700197202 */ /* 0x000fe20000000f00 */
[----:B------:R-:W-:Y:S01]  /*0d50*/  FMUL.FTZ R0, R23, R48 ;  /* 0x0000003017007220 */ /* 0x000fe20000410000 */
[----:B------:R-:W-:-:S04]  /*0d60*/  MOV R24, R8 ;  /* 0x0000000800187202 */ /* 0x000fc80000000f00 */
        /* <DEDUP_REMOVED lines=19> */
.L_x_1382:
[----:B0-----:R-:W-:Y:S01]  /*0ea0*/  FMUL.FTZ R28, R26, R14 ;  /* 0x0000000e1a1c7220 */ /* 0x001fe20000410000 */
[----:B------:R-:W-:Y:S01]  /*0eb0*/  MOV R23, R9 ;  /* 0x0000000900177202 */ /* 0x000fe20000000f00 */
        /* <DEDUP_REMOVED lines=16> */
[----:B0-----:R-:W-:-:S04]  /*0fc0*/  FADD.FTZ R60, -R52, 1 ;  /* 0x3f800000343c7421 */ /* 0x001fc80000010100 */
[----:B------:R-:W-:Y:S01]  /*0fd0*/  FFMA.FTZ R60, R23, R60, 1 ;  /* 0x3f800000173c7423 */ /* 0x000fe2000001003c */
[----:B------:R-:W-:Y:S01]  /*0fe0*/  FMUL.FTZ R23, R9, R52 ;  /* 0x0000003409177220 */ /* 0x000fe20000410000 */
[----:B-1----:R-:W-:-:S03]  /*0ff0*/  FADD.FTZ R53, -R51, 1 ;  /* 0x3f80000033357421 */ /* 0x002fc60000010100 */
[----:B------:R-:W-:Y:S01]  /*1000*/  FMUL.FTZ R23, R23, R60 ;  /* 0x0000003c17177220 */ /* 0x000fe20000410000 */
[----:B------:R-:W-:Y:S01]  /*1010*/  FFMA.FTZ R53, R24, R53, 1 ;  /* 0x3f80000018357423 */ /* 0x000fe20000010035 */
[----:B------:R-:W-:-:S04]  /*1020*/  FMUL.FTZ R24, R8, R51 ;  /* 0x0000003308187220 */ /* 0x000fc80000410000 */
[----:B------:R-:W-:-:S07]  /*1030*/  FMUL.FTZ R24, R24, R53 ;  /* 0x0000003518187220 */ /* 0x000fce0000410000 */
.L_x_1383:
[----:B------:R-:W-:Y:S01]  /*1040*/  FFMA.FTZ R50, R0, R29, R31 ;  /* 0x0000001d00327223 */ /* 0x000fe2000001001f */
[----:B------:R-:W-:Y:S01]  /*1050*/  FMUL.FTZ R30, R24, R14 ;  /* 0x0000000e181e7220 */ /* 0x000fe20000410000 */
[----:B------:R-:W-:Y:S01]  /*1060*/  FADD.FTZ R29, R29, R28 ;  /* 0x0000001c1d1d7221 */ /* 0x000fe20000010000 */
[C---:B------:R-:W-:Y:S01]  /*1070*/  FADD.FTZ R51, -R22.reuse, R20 ;  /* 0x0000001416337221 */ /* 0x040fe20000010100 */
[----:B------:R-:W-:Y:S01]  /*1080*/  FADD.FTZ R31, -R22, R21 ;  /* 0x00000015161f7221 */ /* 0x000fe20000010100 */
[----:B------:R-:W-:Y:S01]  /*1090*/  FFMA.FTZ R27, R3, R30, R50 ;  /* 0x0000001e031b7223 */ /* 0x000fe20000010032 */
[----:B------:R-:W-:Y:S01]  /*10a0*/  FADD.FTZ R28, R29, R30 ;  /* 0x0000001e1d1c7221 */ /* 0x000fe20000010000 */
[----:B------:R-:W-:Y:S01]  /*10b0*/  MOV R21, R10 ;  /* 0x0000000a00157202 */ /* 0x000fe20000000f00 */
[-C--:B------:R-:W-:Y:S01]  /*10c0*/  FMUL.FTZ R51, R51, R48.reuse ;  /* 0x0000003033337220 */ /* 0x080fe20000410000 */
[----:B------:R-:W-:Y:S01]  /*10d0*/  MOV R20, R11 ;  /* 0x0000000b00147202 */ /* 0x000fe20000000f00 */
        /* <DEDUP_REMOVED lines=15> */
[----:B-1----:R-:W-:-:S04]  /*11d0*/  FADD.FTZ R21, -R60, 1 ;  /* 0x3f8000003c157421 */ /* 0x002fc80000010100 */
[----:B------:R-:W-:Y:S01]  /*11e0*/  FFMA.FTZ R61, R20, R21, 1 ;  /* 0x3f800000143d7423 */ /* 0x000fe20000010015 */
[----:B------:R-:W-:Y:S01]  /*11f0*/  FMUL.FTZ R21, R10, R31 ;  /* 0x0000001f0a157220 */ /* 0x000fe20000410000 */
[----:B------:R-:W-:-:S03]  /*1200*/  FMUL.FTZ R20, R11, R60 ;  /* 0x0000003c0b147220 */ /* 0x000fc60000410000 */
[----:B------:R-:W-:Y:S01]  /*1210*/  FMUL.FTZ R21, R21, R55 ;  /* 0x0000003715157220 */ /* 0x000fe20000410000 */
[----:B------:R-:W-:-:S07]  /*1220*/  FMUL.FTZ R20, R20, R61 ;  /* 0x0000003d14147220 */ /* 0x000fce0000410000 */
.L_x_1384:
        /* <DEDUP_REMOVED lines=25> */
[----:B-1----:R-:W-:Y:S01]  /*13c0*/  FADD.FTZ R60, -R28, 1 ;  /* 0x3f8000001c3c7421 */ /* 0x002fe20000010100 */
[----:B------:R-:W-:-:S03]  /*13d0*/  FMUL.FTZ R30, R13, R28 ;  /* 0x0000001c0d1e7220 */ /* 0x000fc60000410000 */
[----:B------:R-:W-:Y:S01]  /*13e0*/  FFMA.FTZ R61, R27, R60, 1 ;  /* 0x3f8000001b3d7423 */ /* 0x000fe2000001003c */
[----:B------:R-:W-:-:S04]  /*13f0*/  FMUL.FTZ R27, R12, R31 ;  /* 0x0000001f0c1b7220 */ /* 0x000fc80000410000 */
[----:B------:R-:W-:Y:S01]  /*1400*/  FMUL.FTZ R27, R27, R18 ;  /* 0x000000121b1b7220 */ /* 0x000fe20000410000 */
[----:B------:R-:W-:-:S07]  /*1410*/  FMUL.FTZ R18, R30, R61 ;  /* 0x0000003d1e127220 */ /* 0x000fce0000410000 */
.L_x_1385:
        /* <DEDUP_REMOVED lines=11> */
[----:B------:R-:W-:Y:S01]  /*14d0*/  FADD.FTZ R31, RZ, R26 ;  /* 0x0000001aff1f7221 */ /* 0x000fe20000010000 */
[----:B------:R-:W-:Y:S01]  /*14e0*/  FFMA.FTZ R26, R3, R24, R30 ;  /* 0x00000018031a7223 */ /* 0x000fe2000001001e */
[----:B------:R-:W-:Y:S01]  /*14f0*/  UMOV UR6, 0x400 ;  /* 0x0000040000067882 */ /* 0x000fe20000000000 */
[----:B------:R-:W1:Y:S01]  /*1500*/  SHFL.DOWN PT, R29, R22, 0x1, 0x1f ;  /* 0x08201f00161d7f89 */ /* 0x000e6200000e0000 */
[----:B------:R-:W-:Y:S01]  /*1510*/  FADD.FTZ R30, R31, R24 ;  /* 0x000000181f1e7221 */ /* 0x000fe20000010000 */
[----:B------:R-:W-:Y:S01]  /*1520*/  FADD.FTZ R24, RZ, R25 ;  /* 0x00000019ff187221 */ /* 0x000fe20000010000 */
[----:B------:R-:W-:Y:S01]  /*1530*/  FFMA.FTZ R25, R0, R25, RZ ;  /* 0x0000001900197223 */ /* 0x000fe200000100ff */
[----:B------:R-:W2:Y:S01]  /*1540*/  SHFL.DOWN PT, R28, R19, 0x1, 0x1f ;  /* 0x08201f00131c7f89 */ /* 0x000ea200000e0000 */
[----:B------:R-:W-:Y:S01]  /*1550*/  UIADD3 UR5, UR6, 0xa0, URZ ;  /* 0x000000a006057890 */ /* 0x000fe2000fffe03f */
[----:B------:R-:W-:Y:S01]  /*1560*/  FADD.FTZ R31, R24, R23 ;  /* 0x00000017181f7221 */ /* 0x000fe20000010000 */
[----:B------:R-:W-:Y:S01]  /*1570*/  FFMA.FTZ R25, R4, R23, R25 ;  /* 0x0000001704197223 */ /* 0x000fe20000010019 */
[----:B------:R-:W-:Y:S01]  /*1580*/  FFMA.FTZ R26, R51, R21, R26 ;  /* 0x00000015331a7223 */ /* 0x000fe2000001001a */
[----:B------:R-:W-:Y:S01]  /*1590*/  FADD.FTZ R30, R30, R21 ;  /* 0x000000151e1e7221 */ /* 0x000fe20000010000 */
[----:B------:R-:W-:Y:S01]  /*15a0*/  ISETP.NE.AND P3, PT, R47, RZ, PT ;  /* 0x000000ff2f00720c */ /* 0x000fe20003f65270 */
[----:B------:R-:W-:Y:S01]  /*15b0*/  FADD.FTZ R31, R31, R20 ;  /* 0x000000141f1f7221 */ /* 0x000fe20000010000 */
[----:B------:R-:W-:Y:S01]  /*15c0*/  FFMA.FTZ R25, R50, R20, R25 ;  /* 0x0000001432197223 */ /* 0x000fe20000010019 */
[----:B------:R-:W-:Y:S01]  /*15d0*/  FFMA.FTZ R24, R53, R27, R26 ;  /* 0x0000001b35187223 */ /* 0x000fe2000001001a */
[----:B------:R-:W-:Y:S01]  /*15e0*/  FADD.FTZ R26, R30, R27 ;  /* 0x0000001b1e1a7221 */ /* 0x000fe20000010000 */
[----:B------:R-:W-:Y:S01]  /*15f0*/  FADD.FTZ R27, R31, R18 ;  /* 0x000000121f1b7221 */ /* 0x000fe20000010000 */
[----:B------:R-:W-:Y:S01]  /*1600*/  FFMA.FTZ R25, R52, R18, R25 ;  /* 0x0000001234197223 */ /* 0x000fe20000010019 */
[----:B0-----:R-:W-:Y:S01]  /*1610*/  ULEA UR5, UR11, UR5, 0x18 ;  /* 0x000000050b057291 */ /* 0x001fe2000f8ec03f */
[----:B------:R-:W-:Y:S01]  /*1620*/  BSSY B0, `(.L_x_1386) ;  /* 0x0000046000007945 */ /* 0x000fe20003800000 */
[----:B------:R-:W-:-:S04]  /*1630*/  ISETP.GT.U32.AND P5, PT, R47, 0xf, PT ;  /* 0x0000000f2f00780c */ /* 0x000fc80003fa4070 */
[----:B------:R-:W-:Y:S01]  /*1640*/  LEA R55, R47, UR5, 0x4 ;  /* 0x000000052f377c11 */ /* 0x000fe2000f8e20ff */
[----:B-1----:R-:W-:Y:S01]  /*1650*/  @!P0 FADD.FTZ R22, R22, R29 ;  /* 0x0000001d16168221 */ /* 0x002fe20000010000 */
[----:B--2---:R-:W-:-:S04]  /*1660*/  @!P0 FADD.FTZ R19, R19, R28 ;  /* 0x0000001c13138221 */ /* 0x004fc80000010000 */
[----:B------:R-:W0:Y:S01]  /*1670*/  SHFL.DOWN PT, R29, R22, 0x2, 0x1f ;  /* 0x08401f00161d7f89 */ /* 0x000e2200000e0000 */
[----:B------:R-:W-:-:S03]  /*1680*/  ISETP.GT.AND P0, PT, R42, 0x1d, PT ;  /* 0x0000001d2a00780c */ /* 0x000fc60003f04270 */
[----:B------:R-:W1:Y:S04]  /*1690*/  SHFL.DOWN PT, R28, R19, 0x2, 0x1f ;  /* 0x08401f00131c7f89 */ /* 0x000e6800000e0000 */
[----:B------:R-:W-:Y:S06]  /*16a0*/  STS.128 [R55], R24 ;  /* 0x0000001837007388 */ /* 0x000fec0000000c00 */
        /* <DEDUP_REMOVED lines=61> */
.L_x_1387:
[----:B------:R-:W-:Y:S05]  /*1a80*/  BSYNC B0 ;  /* 0x0000000000007941 */ /* 0x000fea0003800000 */
.L_x_1386:
        /* <DEDUP_REMOVED lines=158> */
.L_x_1389:
[----:B------:R-:W-:Y:S05]  /*2470*/  BSYNC B0 ;  /* 0x0000000000007941 */ /* 0x000fea0003800000 */
.L_x_1388:
        /* <DEDUP_REMOVED lines=18> */
.L_x_1391:
[----:B------:R-:W-:Y:S05]  /*25a0*/  BSYNC B0 ;  /* 0x0000000000007941 */ /* 0x000fea0003800000 */
.L_x_1390:
[----:B------:R-:W-:Y:S05]  /*25b0*/  @!P0 BRA `(.L_x_1392) ;  /* 0x0000001000888947 */ /* 0x000fea0003800000 */
[----:B------:R-:W1:Y:S01]  /*25c0*/  LDC.64 R20, c[0x0][0x258] ;  /* 0x00009600ff147b82 */ /* 0x000e620000000a00 */
[----:B--2---:R-:W-:-:S05]  /*25d0*/  LOP3.LUT R22, R45, 0x1, RZ, 0xc0, !PT ;  /* 0x000000012d167812 */ /* 0x004fca00078ec0ff */
[----:B------:R-:W-:Y:S02]  /*25e0*/  IMAD R23, R22, R43, RZ ;  /* 0x0000002b16177224 */ /* 0x000fe400078e02ff */
[----:B------:R-:W2:Y:S02]  /*25f0*/  LDC.64 R30, c[0x0][0x260] ;  /* 0x00009800ff1e7b82 */ /* 0x000ea40000000a00 */
[C---:B------:R-:W-:Y:S01]  /*2600*/  IMAD R22, R23.reuse, R28, RZ ;  /* 0x0000001c17167224 */ /* 0x040fe200078e02ff */
[----:B------:R-:W-:-:S04]  /*2610*/  IADD3 R23, R23, R44, RZ ;  /* 0x0000002c17177210 */ /* 0x000fc80007ffe0ff */
[----:B------:R-:W-:Y:S01]  /*2620*/  SHF.L.U32 R25, R22, 0x1, RZ ;  /* 0x0000000116197819 */ /* 0x000fe200000006ff */
[----:B-1----:R-:W-:-:S04]  /*2630*/  IMAD.WIDE.U32 R20, R23, 0x4, R20 ;  /* 0x0000000417147825 */ /* 0x002fc800078e0014 */
[----:B--2---:R-:W-:Y:S01]  /*2640*/  IMAD.WIDE R30, R25, 0x4, R30 ;  /* 0x00000004191e7825 */ /* 0x004fe200078e021e */
[----:B------:R-:W-:Y:S06]  /*2650*/  @P3 BRA `(.L_x_1393) ;  /* 0x0000000000683947 */ /* 0x000fec0003800000 */
[----:B------:R-:W1:Y:S01]  /*2660*/  S2R R42, SR_LANEID ;  /* 0x00000000002a7919 */ /* 0x000e620000000000 */
[----:B------:R-:W2:Y:S01]  /*2670*/  S2UR UR11, SR_CTAID.Y ;  /* 0x00000000000b79c3 */ /* 0x000ea20000002600 */
[----:B------:R-:W-:Y:S01]  /*2680*/  HFMA2.MMA R24, -RZ, RZ, 0, 5.9604644775390625e-08 ;  /* 0x00000001ff187435 */ /* 0x000fe200000001ff */
[----:B------:R-:W-:Y:S01]  /*2690*/  VOTEU.ANY UR5, UPT, PT ;  /* 0x0000000000057886 */ /* 0x000fe200038e0100 */
[----:B------:R-:W-:Y:S01]  /*26a0*/  LOP3.LUT P0, RZ, R45, 0x2, RZ, 0xc0, !PT ;  /* 0x000000022dff7812 */ /* 0x000fe2000780c0ff */
[----:B------:R-:W-:Y:S02]  /*26b0*/  UFLO.U32 UR6, UR5 ;  /* 0x00000005000672bd */ /* 0x000fe400080e0000 */
[----:B------:R-:W-:Y:S01]  /*26c0*/  UPOPC UR5, UR5 ;  /* 0x00000005000572bf */ /* 0x000fe20008000000 */
[----:B------:R-:W-:-:S04]  /*26d0*/  SEL R27, R28, RZ, !P0 ;  /* 0x000000ff1c1b7207 */ /* 0x000fc80004000000 */
[----:B------:R-:W-:Y:S02]  /*26e0*/  SEL R24, R24, 0xffffffff, !P0 ;  /* 0xffffffff18187807 */ /* 0x000fe40004000000 */
[----:B------:R-:W-:-:S03]  /*26f0*/  ISETP.NE.AND P0, PT, R27, -0x1, PT ;  /* 0xffffffff1b00780c */ /* 0x000fc60003f05270 */
[----:B------:R-:W-:Y:S01]  /*2700*/  IMAD R25, R24, UR5, RZ ;  /* 0x0000000518197c24 */ /* 0x000fe2000f8e02ff */
[----:B--2---:R-:W-:-:S05]  /*2710*/  MOV R44, UR11 ;  /* 0x0000000b002c7c02 */ /* 0x004fca0008000f00 */
[----:B------:R-:W-:Y:S01]  /*2720*/  IMAD R23, R43, UR7, R44 ;  /* 0x000000072b177c24 */ /* 0x000fe2000f8e022c */
[----:B-1----:R-:W-:-:S03]  /*2730*/  ISETP.EQ.U32.AND P5, PT, R42, UR6, PT ;  /* 0x000000062a007c0c */ /* 0x002fc6000bfa2070 */
[----:B------:R-:W-:-:S05]  /*2740*/  IMAD.WIDE.U32 R22, R23, 0x8, R30 ;  /* 0x0000000817167825 */ /* 0x000fca00078e001e */
[----:B------:R1:W-:Y:S05]  /*2750*/  STG.E.64 desc[UR8][R22.64], R18 ;  /* 0x0000001216007986 */ /* 0x0003ea000c101b08 */
[----:B------:R-:W-:Y:S06]  /*2760*/  @P5 MEMBAR.ALL.GPU ;  /* 0x0000000000005992 */ /* 0x000fec000000a000 */
[----:B------:R-:W-:-:S00]  /*2770*/  @P5 ERRBAR ;  /* 0x00000000000059ab */ /* 0x000fc00000000000 */
[----:B------:R-:W-:Y:S06]  /*2780*/  @P5 CGAERRBAR ;  /* 0x00000000000055ab */ /* 0x000fec0000000000 */
[----:B------:R1:W-:Y:S01]  /*2790*/  @P5 REDG.E.ADD.S32.STRONG.GPU desc[UR8][R20.64], R25 ;  /* 0x000000191400598e */ /* 0x0003e2000c10e388 */
[----:B------:R-:W-:Y:S05]  /*27a0*/  @!P0 BRA `(.L_x_1393) ;  /* 0x0000000000148947 */ /* 0x000fea0003800000 */
.L_x_1394:
[----:B-1----:R-:W2:Y:S04]  /*27b0*/  LDG.E.STRONG.GPU R22, desc[UR8][R20.64] ;  /* 0x0000000814167981 */ /* 0x002ea8000c1ef900 */
[----:B--2---:R-:W-:Y:S01]  /*27c0*/  CCTL.IVALL ;  /* 0x00000000ff00798f */ /* 0x004fe20002000000 */
[----:B------:R-:W-:Y:S05]  /*27d0*/  YIELD ;  /* 0x0000000000007946 */ /* 0x000fea0003800000 */
[----:B------:R-:W-:-:S13]  /*27e0*/  ISETP.NE.AND P0, PT, R22, R27, PT ;  /* 0x0000001b1600720c */ /* 0x000fda0003f05270 */
[----:B------:R-:W-:Y:S05]  /*27f0*/  @P0 BRA `(.L_x_1394) ;  /* 0xfffffffc00ec0947 */ /* 0x000fea000383ffff */
.L_x_1393:
        /* <DEDUP_REMOVED lines=13> */
[----:B------:R-:W-:Y:S02]  /*28d0*/  ISETP.GT.AND P5, PT, R26, 0xc, PT ;  /* 0x0000000c1a00780c */ /* 0x000fe40003fa4270 */
[----:B------:R-:W-:-:S11]  /*28e0*/  PLOP3.LUT P0, PT, PT, PT, PT, 0x80, 0x0 ;  /* 0x000000000000781c */ /* 0x000fd60003f0f070 */
[----:B------:R-:W-:Y:S05]  /*28f0*/  @!P5 BRA `(.L_x_1397) ;  /* 0x0000000400d0d947 */ /* 0x000fea0003800000 */
[----:B------:R-:W-:-:S13]  /*2900*/  PLOP3.LUT P0, PT, PT, PT, PT, 0x8, 0x0 ;  /* 0x000000000000781c */ /* 0x000fda0003f0e170 */
.L_x_1398:
[C---:B------:R-:W-:Y:S02]  /*2910*/  ISETP.EQ.OR P5, PT, R27.reuse, UR7, P3 ;  /* 0x000000071b007c0c */ /* 0x040fe40009fa2670 */
[----:B------:R-:W-:-:S04]  /*2920*/  IADD3 R23, R27, 0x1, RZ ;  /* 0x000000011b177810 */ /* 0x000fc80007ffe0ff */
[----:B------:R-:W-:-:S07]  /*2930*/  ISETP.EQ.OR P6, PT, R23, UR7, P3 ;  /* 0x0000000717007c0c */ /* 0x000fce0009fc2670 */
[----:B------:R-:W-:-:S04]  /*2940*/  @!P5 IMAD R21, R43, R27, R44 ;  /* 0x0000001b2b15d224 */ /* 0x000fc800078e022c */
[----:B------:R-:W-:-:S04]  /*2950*/  @!P5 IMAD.WIDE.U32 R20, R21, 0x8, R30 ;  /* 0x000000081514d825 */ /* 0x000fc800078e001e */
[----:B------:R-:W-:Y:S02]  /*2960*/  @!P6 IMAD R23, R43, R23, R44 ;  /* 0x000000172b17e224 */ /* 0x000fe400078e022c */
        /* <DEDUP_REMOVED lines=11> */
[----:B------:R-:W-:-:S04]  /*2a20*/  @!P5 IMAD R21, R43, R24, R44 ;  /* 0x000000182b15d224 */ /* 0x000fc800078e022c */
[----:B------:R-:W-:-:S04]  /*2a30*/  @!P5 IMAD.WIDE.U32 R20, R21, 0x8, R30 ;  /* 0x000000081514d825 */ /* 0x000fc800078e001e */
[----:B------:R-:W-:Y:S02]  /*2a40*/  @!P6 IMAD R23, R43, R25, R44 ;  /* 0x000000192b17e224 */ /* 0x000fe400078e022c */
        /* <DEDUP_REMOVED lines=95> */
.L_x_1397:
[----:B------:R-:W-:-:S13]  /*3040*/  ISETP.GT.AND P5, PT, R26, 0x4, PT ;  /* 0x000000041a00780c */ /* 0x000fda0003fa4270 */
[----:B------:R-:W-:Y:S05]  /*3050*/  @!P5 BRA `(.L_x_1399) ;  /* 0x0000000000ecd947 */ /* 0x000fea0003800000 */
        /* <DEDUP_REMOVED lines=10> */
[C---:B------:R-:W-:Y:S02]  /*3100*/  IADD3 R25, R27.reuse, 0x3, RZ ;  /* 0x000000031b197810 */ /* 0x040fe40007ffe0ff */
[----:B------:R-:W-:Y:S02]  /*3110*/  ISETP.EQ.OR P0, PT, R24, UR7, P3 ;  /* 0x0000000718007c0c */ /* 0x000fe40009f02670 */
[----:B------:R-:W-:Y:S01]  /*3120*/  IADD3 R27, R27, 0x4, RZ ;  /* 0x000000041b1b7810 */ /* 0x000fe20007ffe0ff */
[----:B0-----:R-:W-:Y:S01]  /*3130*/  @!P6 FADD.FTZ R18, R18, R20 ;  /* 0x000000141212e221 */ /* 0x001fe20000010000 */
[----:B------:R-:W-:Y:S01]  /*3140*/  @!P6 FADD.FTZ R19, R19, R21 ;  /* 0x000000151313e221 */ /* 0x000fe20000010000 */
[----:B------:R-:W-:-:S08]  /*3150*/  ISETP.EQ.OR P6, PT, R25, UR7, P3 ;  /* 0x0000000719007c0c */ /* 0x000fd00009fc2670 */
[----:B------:R-:W-:-:S04]  /*3160*/  @!P0 IMAD R21, R43, R24, R44 ;  /* 0x000000182b158224 */ /* 0x000fc800078e022c */
[----:B------:R-:W-:-:S04]  /*3170*/  @!P0 IMAD.WIDE.U32 R20, R21, 0x8, R30 ;  /* 0x0000000815148825 */ /* 0x000fc800078e001e */
[----:B--2---:R-:W-:Y:S01]  /*3180*/  @!P5 FADD.FTZ R18, R18, R22 ;  /* 0x000000161212d221 */ /* 0x004fe20000010000 */
[----:B------:R-:W-:Y:S01]  /*3190*/  @!P5 FADD.FTZ R19, R19, R23 ;  /* 0x000000171313d221 */ /* 0x000fe20000010000 */
[----:B------:R-:W-:Y:S01]  /*31a0*/  ISETP.EQ.OR P5, PT, R27, UR7, P3 ;  /* 0x000000071b007c0c */ /* 0x000fe20009fa2670 */
[----:B------:R-:W2:Y:S01]  /*31b0*/  @!P0 LDG.E.64 R20, desc[UR8][R20.64] ;  /* 0x0000000814148981 */ /* 0x000ea2000c1e1b00 */
[----:B------:R-:W-:-:S04]  /*31c0*/  @!P6 IMAD R23, R43, R25, R44 ;  /* 0x000000192b17e224 */ /* 0x000fc800078e022c */
[----:B------:R-:W-:-:S07]  /*31d0*/  @!P6 IMAD.WIDE.U32 R22, R23, 0x8, R30 ;  /* 0x000000081716e825 */ /* 0x000fce00078e001e */
[----:B------:R-:W-:Y:S01]  /*31e0*/  @!P5 IMAD R25, R43, R27, R44 ;  /* 0x0000001b2b19d224 */ /* 0x000fe200078e022c */
        /* <DEDUP_REMOVED lines=15> */
[----:B------:R-:W-:-:S04]  /*32e0*/  @!P0 IMAD R21, R43, R29, R44 ;  /* 0x0000001d2b158224 */ /* 0x000fc800078e022c */
[----:B------:R-:W-:Y:S02]  /*32f0*/  @!P6 IMAD R23, R43, R54, R44 ;  /* 0x000000362b17e224 */ /* 0x000fe400078e022c */
[----:B------:R-:W-:-:S04]  /*3300*/  @!P0 IMAD.WIDE.U32 R20, R21, 0x8, R30 ;  /* 0x0000000815148825 */ /* 0x000fc800078e001e */
[----:B------:R-:W-:Y:S02]  /*3310*/  @!P6 IMAD.WIDE.U32 R22, R23, 0x8, R30 ;  /* 0x000000081716e825 */ /* 0x000fe400078e001e */
[----:B------:R-:W2:Y:S02]  /*3320*/  @!P0 LDG.E.64 R20, desc[UR8][R20.64] ;  /* 0x0000000814148981 */ /* 0x000ea4000c1e1b00 */
[----:B------:R-:W-:Y:S02]  /*3330*/  @!P5 IMAD R25, R43, R55, R44 ;  /* 0x000000372b19d224 */ /* 0x000fe400078e022c */
        /* <DEDUP_REMOVED lines=13> */
.L_x_1399:
[----:B------:R-:W-:-:S13]  /*3410*/  ISETP.NE.OR P0, PT, R26, RZ, P0 ;  /* 0x000000ff1a00720c */ /* 0x000fda0000705670 */
[----:B------:R-:W-:Y:S05]  /*3420*/  @!P0 BRA `(.L_x_1395) ;  /* 0x00000000007c8947 */ /* 0x000fea0003800000 */
.L_x_1396:
[----:B------:R-:W-:-:S13]  /*3430*/  ISETP.EQ.OR P6, PT, R27, UR7, P3 ;  /* 0x000000071b007c0c */ /* 0x000fda0009fc2670 */
[----:B------:R-:W-:-:S04]  /*3440*/  @!P6 IMAD R21, R43, R27, R44 ;  /* 0x0000001b2b15e224 */ /* 0x000fc800078e022c */
[----:B------:R-:W-:-:S06]  /*3450*/  @!P6 IMAD.WIDE.U32 R20, R21, 0x8, R30 ;  /* 0x000000081514e825 */ /* 0x000fcc00078e001e */
[----:B------:R-:W0:Y:S01]  /*3460*/  @!P6 LDG.E.64 R20, desc[UR8][R20.64] ;  /* 0x000000081414e981 */ /* 0x000e22000c1e1b00 */
[C---:B------:R-:W-:Y:S02]  /*3470*/  IADD3 R23, R27.reuse, 0x1, RZ ;  /* 0x000000011b177810 */ /* 0x040fe40007ffe0ff */
[----:B------:R-:W-:Y:S02]  /*3480*/  IADD3 R25, R27, 0x2, RZ ;  /* 0x000000021b197810 */ /* 0x000fe40007ffe0ff */
[----:B------:R-:W-:Y:S02]  /*3490*/  ISETP.EQ.OR P0, PT, R23, UR7, P3 ;  /* 0x0000000717007c0c */ /* 0x000fe40009f02670 */
[----:B------:R-:W-:Y:S02]  /*34a0*/  ISETP.EQ.OR P5, PT, R25, UR7, P3 ;  /* 0x0000000719007c0c */ /* 0x000fe40009fa2670 */
[----:B------:R-:W-:-:S09]  /*34b0*/  IADD3 R24, R27, 0x3, RZ ;  /* 0x000000031b187810 */ /* 0x000fd20007ffe0ff */
[C-C-:B------:R-:W-:Y:S02]  /*34c0*/  @!P0 IMAD R23, R43.reuse, R23, R44.reuse ;  /* 0x000000172b178224 */ /* 0x140fe400078e022c */
[----:B------:R-:W-:Y:S02]  /*34d0*/  @!P5 IMAD R25, R43, R25, R44 ;  /* 0x000000192b19d224 */ /* 0x000fe400078e022c */
[----:B0-----:R-:W-:Y:S01]  /*34e0*/  @!P6 FADD.FTZ R18, R18, R20 ;  /* 0x000000141212e221 */ /* 0x001fe20000010000 */
        /* <DEDUP_REMOVED lines=19> */
.L_x_1395:
[----:B------:R-:W-:-:S13]  /*3620*/  LOP3.LUT P0, R28, R28, 0x3, RZ, 0xc0, !PT ;  /* 0x000000031c1c7812 */ /* 0x000fda000780c0ff */
[----:B------:R-:W-:Y:S05]  /*3630*/  @!P0 BRA `(.L_x_1392) ;  /* 0x0000000000688947 */ /* 0x000fea0003800000 */
[----:B------:R-:W-:Y:S01]  /*3640*/  ISETP.EQ.OR P0, PT, R27, UR7, P3 ;  /* 0x000000071b007c0c */ /* 0x000fe20009f02670 */
[----:B------:R-:W-:Y:S01]  /*3650*/  BSSY B0, `(.L_x_1400) ;  /* 0x0000008000007945 */ /* 0x000fe20003800000 */
[----:B------:R-:W-:-:S11]  /*3660*/  ISETP.NE.AND P5, PT, R28, 0x1, PT ;  /* 0x000000011c00780c */ /* 0x000fd60003fa5270 */
[----:B------:R-:W-:Y:S05]  /*3670*/  @P0 BRA `(.L_x_1401) ;  /* 0x0000000000140947 */ /* 0x000fea0003800000 */
[----:B------:R-:W-:-:S04]  /*3680*/  IMAD R21, R43, R27, R44 ;  /* 0x0000001b2b157224 */ /* 0x000fc800078e022c */
[----:B------:R-:W-:-:S06]  /*3690*/  IMAD.WIDE.U32 R20, R21, 0x8, R30 ;  /* 0x0000000815147825 */ /* 0x000fcc00078e001e */
[----:B------:R-:W0:Y:S02]  /*36a0*/  LDG.E.64 R20, desc[UR8][R20.64] ;  /* 0x0000000814147981 */ /* 0x000e24000c1e1b00 */
[----:B0-----:R-:W-:Y:S01]  /*36b0*/  FADD.FTZ R18, R18, R20 ;  /* 0x0000001412127221 */ /* 0x001fe20000010000 */
[----:B------:R-:W-:-:S07]  /*36c0*/  FADD.FTZ R19, R19, R21 ;  /* 0x0000001513137221 */ /* 0x000fce0000010000 */
.L_x_1401:
[----:B------:R-:W-:Y:S05]  /*36d0*/  BSYNC B0 ;  /* 0x0000000000007941 */ /* 0x000fea0003800000 */
.L_x_1400:
        /* <DEDUP_REMOVED lines=16> */
.L_x_1392:
[----:B------:R-:W3:Y:S01]  /*37e0*/  S2UR UR6, SR_CgaCtaId ;  /* 0x00000000000679c3 */ /* 0x000ee20000008800 */
[----:B------:R-:W-:Y:S01]  /*37f0*/  UMOV UR5, 0x400 ;  /* 0x0000040000057882 */ /* 0x000fe20000000000 */
[----:B------:R-:W-:Y:S02]  /*3800*/  ULDC.64 UR12, c[0x0][0x290] ;  /* 0x0000a400000c7ab9 */ /* 0x000fe40000000a00 */
[----:B------:R-:W-:-:S04]  /*3810*/  ISETP.GE.U32.AND P0, PT, R34, UR12, PT ;  /* 0x0000000c22007c0c */ /* 0x000fc8000bf06070 */
[----:B------:R-:W-:-:S04]  /*3820*/  ISETP.GE.AND.EX P0, PT, R33, UR13, PT, P0 ;  /* 0x0000000d21007c0c */ /* 0x000fc8000bf06300 */
[----:B------:R-:W-:Y:S01]  /*3830*/  ISETP.LT.U32.AND P0, PT, R47, 0x200, !P0 ;  /* 0x000002002f00780c */ /* 0x000fe20004701070 */
[----:B---3--:R-:W-:-:S09]  /*3840*/  ULEA UR5, UR6, UR5, 0x18 ;  /* 0x0000000506057291 */ /* 0x008fd2000f8ec03f */
[----:B------:R-:W-:Y:S01]  /*3850*/  @!P3 STS.64 [UR5+0x98], R18 ;  /* 0x00009812ff00b988 */ /* 0x000fe20008000a05 */
[----:B------:R-:W-:Y:S01]  /*3860*/  BAR.SYNC.DEFER_BLOCKING 0x0 ;  /* 0x0000000000007b1d */ /* 0x000fe20000010000 */
[----:B------:R-:W-:-:S04]  /*3870*/  ISETP.GE.U32.AND P3, PT, R32, UR12, PT ;  /* 0x0000000c20007c0c */ /* 0x000fc8000bf66070 */
[----:B------:R-:W-:-:S04]  /*3880*/  ISETP.GE.AND.EX P3, PT, R5, UR13, PT, P3 ;  /* 0x0000000d05007c0c */ /* 0x000fc8000bf66330 */
[----:B------:R-:W-:Y:S01]  /*3890*/  ISETP.LT.U32.AND P3, PT, R47, 0x200, !P3 ;  /* 0x000002002f00780c */ /* 0x000fe20005f61070 */
[----:B-1----:R-:W2:Y:S01]  /*38a0*/  LDS.64 R20, [UR5+0x98] ;  /* 0x00009805ff147984 */ /* 0x002ea20008000a00 */
[----:B------:R-:W-:Y:S02]  /*38b0*/  ULDC UR5, c[0x0][0x2bc] ;  /* 0x0000af0000057ab9 */ /* 0x000fe40000000800 */
[----:B--2---:R-:W-:Y:S01]  /*38c0*/  FMUL.FTZ R22, R20, UR5 ;  /* 0x0000000514167c20 */ /* 0x004fe20008410000 */
[----:B------:R-:W-:Y:S01]  /*38d0*/  FMUL.FTZ R23, R21, UR5 ;  /* 0x0000000515177c20 */ /* 0x000fe20008410000 */
[----:B------:R-:W-:Y:S07]  /*38e0*/  @!P4 BRA `(.L_x_1402) ;  /* 0x000000000048c947 */ /* 0x000fee0003800000 */
        /* <DEDUP_REMOVED lines=18> */
.L_x_1402:
[----:B------:R-:W-:Y:S04]  /*3a10*/  BSSY B0, `(.L_x_1403) ;  /* 0x0000014000007945 */ /* 0x000fe80003800000 */
[----:B------:R-:W-:Y:S05]  /*3a20*/  @!P1 BRA `(.L_x_1404) ;  /* 0x0000000000489947 */ /* 0x000fea0003800000 */
[----:B------:R-:W-:Y:S01]  /*3a30*/  SHF.R.S32.HI R20, RZ, 0x1f, R37 ;  /* 0x0000001fff147819 */ /* 0x000fe20000011425 */
[----:B------:R-:W-:Y:S01]  /*3a40*/  ULDC.64 UR12, c[0x0][0x288] ;  /* 0x0000a200000c7ab9 */ /* 0x000fe20000000a00 */
[----:B0-----:R-:W-:Y:S01]  /*3a50*/  MOV R18, R56 ;  /* 0x0000003800127202 */ /* 0x001fe20000000f00 */
[-CC-:B------:R-:W-:Y:S01]  /*3a60*/  FFMA.FTZ R49, R49, R22.reuse, R23.reuse ;  /* 0x0000001631317223 */ /* 0x180fe20000010017 */
[----:B------:R-:W-:Y:S01]  /*3a70*/  MOV R19, R59 ;  /* 0x0000003b00137202 */ /* 0x000fe20000000f00 */
        /* <DEDUP_REMOVED lines=9> */
[----:B------:R-:W-:Y:S02]  /*3b10*/  LEA R20, P5, R18, UR12, 0x2 ;  /* 0x0000000c12147c11 */ /* 0x000fe4000f8a10ff */
[----:B------:R-:W-:-:S04]  /*3b20*/  IADD3 R21, R19, R21, RZ ;  /* 0x0000001513157210 */ /* 0x000fc80007ffe0ff */
[----:B------:R-:W-:-:S05]  /*3b30*/  LEA.HI.X R21, R18, UR13, R21, 0x2, P5 ;  /* 0x0000000d12157c11 */ /* 0x000fca000a8f1415 */
[----:B------:R1:W-:Y:S02]  /*3b40*/  STG.E.64 desc[UR8][R20.64], R6 ;  /* 0x0000000614007986 */ /* 0x0003e4000c101b08 */
.L_x_1404:
[----:B------:R-:W-:Y:S05]  /*3b50*/  BSYNC B0 ;  /* 0x0000000000007941 */ /* 0x000fea0003800000 */
.L_x_1403:
[----:B------:R-:W-:Y:S05]  /*3b60*/  @!P4 BRA `(.L_x_1405) ;  /* 0x000000000048c947 */ /* 0x000fea0003800000 */
[----:B------:R-:W-:Y:S01]  /*3b70*/  FFMA.FTZ R0, R3, R14, R16 ;  /* 0x0000000e03007223 */ /* 0x000fe20000010010 */
[----:B-1----:R-:W-:-:S03]  /*3b80*/  FFMA.FTZ R6, R4, R15, R17 ;  /* 0x0000000f04067223 */ /* 0x002fc60000010011 */
        /* <DEDUP_REMOVED lines=16> */
.L_x_1405:
[----:B------:R-:W-:Y:S04]  /*3c90*/  BSSY B0, `(.L_x_1406) ;  /* 0x0000013000007945 */ /* 0x000fe80003800000 */
[----:B------:R-:W-:Y:S05]  /*3ca0*/  @!P2 BRA `(.L_x_1407) ;  /* 0x000000000044a947 */ /* 0x000fea0003800000 */
[----:B------:R-:W-:Y:S01]  /*3cb0*/  ULDC.64 UR12, c[0x0][0x288] ;  /* 0x0000a200000c7ab9 */ /* 0x000fe20000000a00 */
[----:B0-----:R-:W-:Y:S01]  /*3cc0*/  MOV R18, R56 ;  /* 0x0000003800127202 */ /* 0x001fe20000000f00 */
[----:B-1----:R-:W-:Y:S01]  /*3cd0*/  IMAD R7, R35, UR12, RZ ;  /* 0x0000000c23077c24 */ /* 0x002fe2000f8e02ff */
[----:B------:R-:W-:Y:S01]  /*3ce0*/  MOV R19, R59 ;  /* 0x0000003b00137202 */ /* 0x000fe20000000f00 */
[-CC-:B------:R-:W-:Y:S01]  /*3cf0*/  FFMA.FTZ R3, R3, R22.reuse, R23.reuse ;  /* 0x0000001603037223 */ /* 0x180fe20000010017 */
[----:B------:R-:W-:Y:S01]  /*3d00*/  FFMA.FTZ R4, R4, R22, R23 ;  /* 0x0000001604047223 */ /* 0x000fe20000010017 */
[C---:B------:R-:W-:Y:S02]  /*3d10*/  IMAD R7, R36.reuse, UR13, R7 ;  /* 0x0000000d24077c24 */ /* 0x040fe4000f8e0207 */
[----:B------:R-:W-:Y:S01]  /*3d20*/  IMAD.WIDE.U32 R18, R36, UR12, R18 ;  /* 0x0000000c24127c25 */ /* 0x000fe2000f8e0012 */
[----:B------:R-:W-:-:S03]  /*3d30*/  ULDC.64 UR12, c[0x0][0x210] ;  /* 0x00008400000c7ab9 */ /* 0x000fc60000000a00 */
[----:B------:R-:W-:Y:S01]  /*3d40*/  FFMA.FTZ R3, R14, R8, -R3 ;  /* 0x000000080e037223 */ /* 0x000fe20000010803 */
[----:B------:R-:W-:Y:S01]  /*3d50*/  IADD3 R19, R19, R7, RZ ;  /* 0x0000000713137210 */ /* 0x000fe20007ffe0ff */
[----:B------:R-:W-:Y:S01]  /*3d60*/  FFMA.FTZ R7, R15, R9, -R4 ;  /* 0x000000090f077223 */ /* 0x000fe20000010804 */
[C---:B------:R-:W-:Y:S01]  /*3d70*/  LEA R8, P5, R18.reuse, UR12, 0x2 ;  /* 0x0000000c12087c11 */ /* 0x040fe2000f8a10ff */
[-C--:B------:R-:W-:Y:S02]  /*3d80*/  FMUL.FTZ R6, R3, R48.reuse ;  /* 0x0000003003067220 */ /* 0x080fe40000410000 */
[----:B------:R-:W-:Y:S01]  /*3d90*/  FMUL.FTZ R7, R7, R48 ;  /* 0x0000003007077220 */ /* 0x000fe20000410000 */
[----:B------:R-:W-:-:S05]  /*3da0*/  LEA.HI.X R9, R18, UR13, R19, 0x2, P5 ;  /* 0x0000000d12097c11 */ /* 0x000fca000a8f1413 */
[----:B------:R2:W-:Y:S04]  /*3db0*/  STG.E.64 desc[UR8][R8.64], R6 ;  /* 0x0000000608007986 */ /* 0x0005e8000c101b08 */
.L_x_1407:
[----:B------:R-:W-:Y:S05]  /*3dc0*/  BSYNC B0 ;  /* 0x0000000000007941 */ /* 0x000fea0003800000 */
.L_x_1406:
[----:B------:R-:W-:Y:S05]  /*3dd0*/  @!P4 BRA `(.L_x_1408) ;  /* 0x000000000048c947 */ /* 0x000fea0003800000 */
[----:B------:R-:W-:Y:S01]  /*3de0*/  FFMA.FTZ R0, R51, R14, R16 ;  /* 0x0000000e33007223 */ /* 0x000fe20000010010 */
[----:B------:R-:W-:-:S03]  /*3df0*/  FFMA.FTZ R3, R50, R15, R17 ;  /* 0x0000000f32037223 */ /* 0x000fc60000010011 */
[----:B------:R-:W-:Y:S01]  /*3e00*/  FMUL.FTZ R4, R0, -1.4426950216293334961 ;  /* 0xbfb8aa3b00047820 */ /* 0x000fe20000410000 */
[----:B--2---:R-:W-:-:S05]  /*3e10*/  FMUL.FTZ R8, R3, -1.4426950216293334961 ;  /* 0xbfb8aa3b03087820 */ /* 0x004fca0000410000 */
[----:B------:R-:W1:Y:S08]  /*3e20*/  MUFU.EX2 R4, R4 ;  /* 0x0000000400047308 */ /* 0x000e700000000800 */
[----:B------:R-:W2:Y:S01]  /*3e30*/  MUFU.EX2 R8, R8 ;  /* 0x0000000800087308 */ /* 0x000ea20000000800 */
[----:B-1----:R-:W-:-:S07]  /*3e40*/  FADD.FTZ R6, R4, 1 ;  /* 0x3f80000004067421 */ /* 0x002fce0000010000 */
[----:B------:R-:W1:Y:S01]  /*3e50*/  MUFU.RCP R7, R6 ;  /* 0x0000000600077308 */ /* 0x000e620000001000 */
[----:B--2---:R-:W-:-:S07]  /*3e60*/  FADD.FTZ R9, R8, 1 ;  /* 0x3f80000008097421 */ /* 0x004fce0000010000 */
[----:B0-----:R-:W0:Y:S01]  /*3e70*/  MUFU.RCP R18, R9 ;  /* 0x0000000900127308 */ /* 0x001e220000001000 */
        /* <DEDUP_REMOVED lines=8> */
.L_x_1408:
[----:B------:R-:W-:Y:S04]  /*3f00*/  BSSY B0, `(.L_x_1409) ;  /* 0x0000013000007945 */ /* 0x000fe80003800000 */
[----:B------:R-:W-:Y:S05]  /*3f10*/  @!P0 BRA `(.L_x_1410) ;  /* 0x0000000000448947 */ /* 0x000fea0003800000 */
[----:B------:R-:W-:Y:S01]  /*3f20*/  ULDC.64 UR12, c[0x0][0x288] ;  /* 0x0000a200000c7ab9 */ /* 0x000fe20000000a00 */
[----:B-12---:R-:W-:Y:S01]  /*3f30*/  MOV R6, R56 ;  /* 0x0000003800067202 */ /* 0x006fe20000000f00 */
        /* <DEDUP_REMOVED lines=10> */
[-C--:B------:R-:W-:Y:S01]  /*3fe0*/  FMUL.FTZ R8, R51, R48.reuse ;  /* 0x0000003033087220 */ /* 0x080fe20000410000 */
[----:B------:R-:W-:Y:S01]  /*3ff0*/  IADD3 R3, R7, R3, RZ ;  /* 0x0000000307037210 */ /* 0x000fe20007ffe0ff */
[----:B------:R-:W-:-:S03]  /*4000*/  FMUL.FTZ R9, R9, R48 ;  /* 0x0000003009097220 */ /* 0x000fc60000410000 */
[----:B------:R-:W-:-:S05]  /*4010*/  LEA.HI.X R11, R6, UR13, R3, 0x2, P0 ;  /* 0x0000000d060b7c11 */ /* 0x000fca00080f1403 */
[----:B------:R3:W-:Y:S02]  /*4020*/  STG.E.64 desc[UR8][R10.64], R8 ;  /* 0x000000080a007986 */ /* 0x0007e4000c101b08 */
.L_x_1410:
[----:B------:R-:W-:Y:S05]  /*4030*/  BSYNC B0 ;  /* 0x0000000000007941 */ /* 0x000fea0003800000 */
.L_x_1409:
[----:B------:R-:W-:Y:S05]  /*4040*/  @!P4 BRA `(.L_x_1411) ;  /* 0x000000000048c947 */ /* 0x000fea0003800000 */
[----:B------:R-:W-:Y:S01]  /*4050*/  FFMA.FTZ R16, R53, R14, R16 ;  /* 0x0000000e35107223 */ /* 0x000fe20000010010 */
[----:B------:R-:W-:-:S03]  /*4060*/  FFMA.FTZ R17, R52, R15, R17 ;  /* 0x0000000f34117223 */ /* 0x000fc60000010011 */
[----:B------:R-:W-:Y:S01]  /*4070*/  FMUL.FTZ R0, R16, -1.4426950216293334961 ;  /* 0xbfb8aa3b10007820 */ /* 0x000fe20000410000 */
[----:B------:R-:W-:-:S05]  /*4080*/  FMUL.FTZ R4, R17, -1.4426950216293334961 ;  /* 0xbfb8aa3b11047820 */ /* 0x000fca0000410000 */
[----:B------:R-:W4:Y:S08]  /*4090*/  MUFU.EX2 R0, R0 ;  /* 0x0000000000007308 */ /* 0x000f300000000800 */
[----:B------:R-:W1:Y:S01]  /*40a0*/  MUFU.EX2 R4, R4 ;  /* 0x0000000400047308 */ /* 0x000e620000000800 */
[----:B----4-:R-:W-:-:S07]  /*40b0*/  FADD.FTZ R3, R0, 1 ;  /* 0x3f80000000037421 */ /* 0x010fce0000010000 */
[----:B------:R-:W4:Y:S01]  /*40c0*/  MUFU.RCP R3, R3 ;  /* 0x0000000300037308 */ /* 0x000f220000001000 */
[----:B-12---:R-:W-:-:S07]  /*40d0*/  FADD.FTZ R6, R4, 1 ;  /* 0x3f80000004067421 */ /* 0x006fce0000010000 */
[----:B------:R-:W3:Y:S01]  /*40e0*/  MUFU.RCP R6, R6 ;  /* 0x0000000600067308 */ /* 0x000ee20000001000 */
[----:B----4-:R-:W-:Y:S01]  /*40f0*/  FADD.FTZ R7, -R3, 1 ;  /* 0x3f80000003077421 */ /* 0x010fe20000010100 */
[----:B------:R-:W-:-:S03]  /*4100*/  FMUL.FTZ R12, R12, R3 ;  /* 0x000000030c0c7220 */ /* 0x000fc60000410000 */
[----:B------:R-:W-:Y:S01]  /*4110*/  FFMA.FTZ R7, R16, R7, 1 ;  /* 0x3f80000010077423 */ /* 0x000fe20000010007 */
[----:B---3--:R-:W-:Y:S01]  /*4120*/  FADD.FTZ R8, -R6, 1 ;  /* 0x3f80000006087421 */ /* 0x008fe20000010100 */
[----:B------:R-:W-:Y:S02]  /*4130*/  FMUL.FTZ R13, R13, R6 ;  /* 0x000000060d0d7220 */ /* 0x000fe40000410000 */
[----:B------:R-:W-:Y:S01]  /*4140*/  FMUL.FTZ R12, R12, R7 ;  /* 0x000000070c0c7220 */ /* 0x000fe20000410000 */
[----:B------:R-:W-:-:S04]  /*4150*/  FFMA.FTZ R8, R17, R8, 1 ;  /* 0x3f80000011087423 */ /* 0x000fc80000010008 */
[----:B------:R-:W-:-:S07]  /*4160*/  FMUL.FTZ R13, R13, R8 ;  /* 0x000000080d0d7220 */ /* 0x000fce0000410000 */
.L_x_1411:
        /* <DEDUP_REMOVED lines=13> */
[----:B---3--:R-:W-:Y:S02]  /*4240*/  LEA R8, P0, R6, UR12, 0x2 ;  /* 0x0000000c06087c11 */ /* 0x008fe4000f8010ff */
[-C--:B------:R-:W-:Y:S01]  /*4250*/  FMUL.FTZ R12, R53, R48.reuse ;  /* 0x00000030350c7220 */ /* 0x080fe20000410000 */
[----:B------:R-:W-:Y:S01]  /*4260*/  IADD3 R3, R7, R3, RZ ;  /* 0x0000000307037210 */ /* 0x000fe20007ffe0ff */
[----:B------:R-:W-:-:S03]  /*4270*/  FMUL.FTZ R13, R13, R48 ;  /* 0x000000300d0d7220 */ /* 0x000fc60000410000 */
[----:B------:R-:W-:-:S05]  /*4280*/  LEA.HI.X R9, R6, UR13, R3, 0x2, P0 ;  /* 0x0000000d06097c11 */ /* 0x000fca00080f1403 */
[----:B------:R4:W-:Y:S02]  /*4290*/  STG.E.64 desc[UR8][R8.64], R12 ;  /* 0x0000000c08007986 */ /* 0x0009e4000c101b08 */
.L_x_1413:
[----:B------:R-:W-:Y:S05]  /*42a0*/  BSYNC B0 ;  /* 0x0000000000007941 */ /* 0x000fea0003800000 */
.L_x_1412:
[----:B------:R-:W-:Y:S02]  /*42b0*/  IADD3 R46, R43, R46, RZ ;  /* 0x0000002e2b2e7210 */ /* 0x000fe40007ffe0ff */
[----:B------:R-:W-:Y:S02]  /*42c0*/  IADD3 R45, R45, 0x1, RZ ;  /* 0x000000012d2d7810 */ /* 0x000fe40007ffe0ff */
[----:B------:R-:W-:-:S13]  /*42d0*/  ISETP.GE.AND P0, PT, R46, UR4, PT ;  /* 0x000000042e007c0c */ /* 0x000fda000bf06270 */
[----:B------:R-:W-:Y:S05]  /*42e0*/  @!P0 BRA `(.L_x_1414) ;  /* 0xffffffc000188947 */ /* 0x000fea000383ffff */
.L_x_1379:
[----:B------:R-:W5:Y:S01]  /*42f0*/  LDC R4, c[0x0][0xc] ;  /* 0x00000300ff047b82 */ /* 0x000f620000000800 */
[----:B------:R-:W-:Y:S01]  /*4300*/  ISETP.NE.AND P2, PT, R47, RZ, PT ;  /* 0x000000ff2f00720c */ /* 0x000fe20003f45270 */
[----:B------:R-:W-:Y:S06]  /*4310*/  BSSY B0, `(.L_x_1415) ;  /* 0x0000015000007945 */ /* 0x000fec0003800000 */
[----:B-12---:R-:W1:Y:S08]  /*4320*/  LDC R7, c[0x0][0x10] ;  /* 0x00000400ff077b82 */ /* 0x006e700000000800 */
[----:B0-----:R-:W0:Y:S01]  /*4330*/  LDC.64 R2, c[0x0][0x258] ;  /* 0x00009600ff027b82 */ /* 0x001e220000000a00 */
[----:B-----5:R-:W-:-:S02]  /*4340*/  IADD3 R0, R4, -0x1, RZ ;  /* 0xffffffff04007810 */ /* 0x020fc40007ffe0ff */
[----:B------:R-:W-:Y:S02]  /*4350*/  ISETP.NE.AND P1, PT, R4, 0x1, PT ;  /* 0x000000010400780c */ /* 0x000fe40003f25270 */
[----:B------:R-:W-:Y:S02]  /*4360*/  ISETP.NE.AND P0, PT, R0, UR7, PT ;  /* 0x0000000700007c0c */ /* 0x000fe4000bf05270 */
[C---:B-1----:R-:W-:Y:S02]  /*4370*/  IADD3 R5, R7.reuse, -0x1, RZ ;  /* 0xffffffff07057810 */ /* 0x042fe40007ffe0ff */
[----:B------:R-:W-:Y:S02]  /*4380*/  SHF.L.U32 R0, R7, 0x1, RZ ;  /* 0x0000000107007819 */ /* 0x000fe400000006ff */
[----:B------:R-:W-:Y:S02]  /*4390*/  ISETP.NE.OR P0, PT, R44, R5, P0 ;  /* 0x000000052c00720c */ /* 0x000fe40000705670 */
[----:B------:R-:W-:-:S05]  /*43a0*/  SEL R5, R0, RZ, P1 ;  /* 0x000000ff00057207 */ /* 0x000fca0000800000 */
[----:B0-----:R-:W-:Y:S01]  /*43b0*/  IMAD.WIDE.U32 R2, R5, 0x4, R2 ;  /* 0x0000000405027825 */ /* 0x001fe200078e0002 */
        /* <DEDUP_REMOVED lines=10> */
.L_x_1416:
[----:B------:R-:W-:Y:S05]  /*4460*/  BSYNC B0 ;  /* 0x0000000000007941 */ /* 0x000fea0003800000 */
.L_x_1415:
[----:B------:R-:W-:Y:S05]  /*4470*/  @P0 EXIT ;  /* 0x000000000000094d */ /* 0x000fea0003800000 */
[----:B------:R-:W-:Y:S05]  /*4480*/  @P2 BRA `(.L_x_1417) ;  /* 0x0000000000202947 */ /* 0x000fea0003800000 */
[----:B------:R-:W-:-:S05]  /*4490*/  IMAD R0, R4, R7, RZ ;  /* 0x0000000704007224 */ /* 0x000fca00078e02ff */
[----:B------:R-:W-:-:S13]  /*44a0*/  ISETP.NE.AND P0, PT, R0, -0x1, PT ;  /* 0xffffffff0000780c */ /* 0x000fda0003f05270 */
[----:B------:R-:W-:Y:S05]  /*44b0*/  @!P0 BRA `(.L_x_1417) ;  /* 0x0000000000148947 */ /* 0x000fea0003800000 */
.L_x_1418:
[----:B0-----:R-:W2:Y:S04]  /*44c0*/  LDG.E.STRONG.GPU R5, desc[UR8][R2.64] ;  /* 0x0000000802057981 */ /* 0x001ea8000c1ef900 */
[----:B--2---:R-:W-:Y:S01]  /*44d0*/  CCTL.IVALL ;  /* 0x00000000ff00798f */ /* 0x004fe20002000000 */
[----:B------:R-:W-:Y:S05]  /*44e0*/  YIELD ;  /* 0x0000000000007946 */ /* 0x000fea0003800000 */
[----:B------:R-:W-:-:S13]  /*44f0*/  ISETP.NE.AND P0, PT, R5, R0, PT ;  /* 0x000000000500720c */ /* 0x000fda0003f05270 */
[----:B------:R-:W-:Y:S05]  /*4500*/  @P0 BRA `(.L_x_1418) ;  /* 0xfffffffc00ec0947 */ /* 0x000fea000383ffff */
.L_x_1417:
        /* <DEDUP_REMOVED lines=24> */
.L_x_1419:
[----:B------:R-:W-:-:S04]  /*4690*/  LEA R6, P0, R47, UR4, 0x2 ;  /* 0x000000042f067c11 */ /* 0x000fc8000f8010ff */
[----:B------:R-:W-:Y:S02]  /*46a0*/  LEA.HI.X R7, R47, UR5, R0, 0x2, P0 ;  /* 0x000000052f077c11 */ /* 0x000fe400080f1400 */
[-C--:B---34-:R-:W-:Y:S02]  /*46b0*/  LEA R8, P0, R24, R6.reuse, 0x2 ;  /* 0x0000000618087211 */ /* 0x098fe400078010ff */
        /* <DEDUP_REMOVED lines=20> */
.L_x_1420:
        /* <DEDUP_REMOVED lines=16> */
.L_x_3321:


//--------------------- .text._Z35group_norm_nhwc_bwd_one_pass_kernelI11Fp32IOFp32WLi256ELi32ELi512EEv26Group_norm_nhwc_bwd_params --------------------------
	.section	.text._Z35group_norm_nhwc_bwd_one_pass_kernelI11Fp32IOFp32WLi256ELi32ELi512EEv26Group_norm_nhwc_bwd_params,"ax",@progbits
	.align	128
        .global         _Z35group_norm_nhwc_bwd_one_pass_kernelI11Fp32IOFp32WLi256ELi32ELi512EEv26Group_norm_nhwc_bwd_params
        .type           _Z35group_norm_nhwc_bwd_one_pass_kernelI11Fp32IOFp32WLi256ELi32ELi512EEv26Group_norm_nhwc_bwd_params,@function
        .size           _Z35group_norm_nhwc_bwd_one_pass_kernelI11Fp32IOFp32WLi256ELi32ELi512EEv26Group_norm_nhwc_bwd_params,(.L_x_3322 - _Z35group_norm_nhwc_bwd_one_pass_kernelI11Fp32IOFp32WLi256ELi32ELi512EEv26Group_norm_nhwc_bwd_params)
        .other          _Z35group_norm_nhwc_bwd_one_pass_kernelI11Fp32IOFp32WLi256ELi32ELi512EEv26Group_norm_nhwc_bwd_params,@"STO_CUDA_ENTRY STV_DEFAULT"
_Z35group_norm_nhwc_bwd_one_pass_kernelI11Fp32IOFp32WLi256ELi32ELi512EEv26Group_norm_nhwc_bwd_params:
.text._Z35group_norm_nhwc_bwd_one_pass_kernelI11Fp32IOFp32WLi256ELi32ELi512EEv26Group_norm_nhwc_bwd_params:
[----:B------:R-:W-:Y:S01]  /*0000*/  LDC R1, c[0x0][0x28] ;  /* 0x00000a00ff017b82 */ /* 0x000fe20000000800 */
[----:B------:R-:W0:Y:S01]  /*0010*/  S2R R104, SR_CTAID.Y ;  /* 0x0000000000687919 */ /* 0x000e220000002600 */
[----:B------:R-:W-:Y:S01]  /*0020*/  ULDC UR4, c[0x0][0x2a0] ;  /* 0x0000a80000047ab9 */ /* 0x000fe20000000800 */
[----:B------:R-:W-:Y:S01]  /*0030*/  ULDC UR5, c[0x0][0x270] ;  /* 0x00009c0000057ab9 */ /* 0x000fe20000000800 */
[----:B------:R-:W-:Y:S01]  /*0040*/  ULDC.64 UR8, c[0x0][0x208] ;  /* 0x0000820000087ab9 */ /* 0x000fe20000000a00 */
[----:B------:R-:W-:Y:S01]  /*0050*/  UIMAD UR4, UR4, UR5, URZ ;  /* 0x00000005040472a4 */ /* 0x000fe2000f8e023f */
[----:B------:R-:W1:Y:S05]  /*0060*/  S2R R105, SR_TID.X ;  /* 0x0000000000697919 */ /* 0x000e6a0000002100 */
[----:B0-----:R-:W-:-:S13]  /*0070*/  ISETP.GE.AND P0, PT, R104, UR4, PT ;  /* 0x0000000468007c0c */ /* 0x001fda000bf06270 */
[----:B-1----:R-:W-:Y:S05]  /*0080*/  @P0 BRA `(.L_x_1421) ;  /* 0x0000005c00240947 */ /* 0x002fea0003800000 */
[----:B------:R-:W0:Y:S01]  /*0090*/  LDC.64 R6, c[0x0][0x288] ;  /* 0x0000a200ff067b82 */ /* 0x000e220000000a00 */
[----:B------:R-:W1:Y:S01]  /*00a0*/  S2R R101, SR_LANEID ;  /* 0x0000000000657919 */ /* 0x000e620000000000 */
[----:B------:R-:W-:Y:S01]  /*00b0*/  SHF.R.S32.HI R0, RZ, 0x1f, R105 ;  /* 0x0000001fff007819 */ /* 0x000fe20000011469 */
[----:B------:R-:W-:Y:S01]  /*00c0*/  UMOV UR5, 0x400 ;  /* 0x0000040000057882 */ /* 0x000fe20000000000 */
[----:B------:R-:W-:Y:S01]  /*00d0*/  HFMA2.MMA R103, -RZ, RZ, 0, 0 ;  /* 0x00000000ff677435 */ /* 0x000fe200000001ff */
[----:B------:R-:W-:Y:S01]  /*00e0*/  ULDC.U8 UR10, c[0x0][0x2a4] ;  /* 0x0000a900000a7ab9 */ /* 0x000fe20000000000 */
[----:B------:R-:W-:Y:S02]  /*00f0*/  LEA.HI R0, R0, R105, RZ, 0x5 ;  /* 0x0000006900007211 */ /* 0x000fe400078f28ff */
[----:B------:R-:W2:Y:S02]  /*0100*/  S2UR UR6, SR_CgaCtaId ;  /* 0x00000000000679c3 */ /* 0x000ea40000008800 */
[----:B------:R-:W-:Y:S01]  /*0110*/  SHF.R.S32.HI R0, RZ, 0x5, R0 ;  /* 0x00000005ff007819 */ /* 0x000fe20000011400 */
[----:B0-----:R-:W-:Y:S01]  /*0120*/  IMAD.WIDE.U32 R2, R6, 0x3, RZ ;  /* 0x0000000306027825 */ /* 0x001fe200078e00ff */
[----:B------:R-:W-:-:S02]  /*0130*/  LEA R5, R7, R7, 0x1 ;  /* 0x0000000707057211 */ /* 0x000fc400078e08ff */
[----:B------:R-:W-:Y:S02]  /*0140*/  LEA.HI R96, P0, R7, R6, RZ, 0x1 ;  /* 0x0000000607607211 */ /* 0x000fe400078108ff */
[----:B------:R-:W-:Y:S02]  /*0150*/  IADD3 R3, R3, R5, RZ ;  /* 0x0000000503037210 */ /* 0x000fe40007ffe0ff */
[----:B------:R-:W-:Y:S01]  /*0160*/  IADD3.X R5, RZ, R7, RZ, P0, !PT ;  /* 0x00000007ff057210 */ /* 0x000fe200007fe4ff */
[----:B--2---:R-:W-:Y:S01]  /*0170*/  ULEA UR5, UR6, UR5, 0x18 ;  /* 0x0000000506057291 */ /* 0x004fe2000f8ec03f */
[----:B------:R-:W-:Y:S02]  /*0180*/  LEA.HI R97, P1, R3, R2, RZ, 0x1 ;  /* 0x0000000203617211 */ /* 0x000fe400078308ff */
[----:B------:R-:W-:Y:S02]  /*0190*/  SHF.R.S64 R96, R96, 0x1, R5 ;  /* 0x0000000160607819 */ /* 0x000fe40000001005 */
[----:B------:R-:W-:-:S02]  /*01a0*/  IADD3.X R2, RZ, R3, RZ, P1, !PT ;  /* 0x00000003ff027210 */ /* 0x000fc40000ffe4ff */
[----:B------:R-:W-:Y:S02]  /*01b0*/  SHF.R.S32.HI R3, RZ, 0x1, R5 ;  /* 0x00000001ff037819 */ /* 0x000fe40000011405 */
[--C-:B------:R-:W-:Y:S02]  /*01c0*/  SHF.R.S64 R97, R97, 0x1, R2.reuse ;  /* 0x0000000161617819 */ /* 0x100fe40000001002 */
[----:B------:R-:W-:Y:S02]  /*01d0*/  SHF.R.S32.HI R2, RZ, 0x1, R2 ;  /* 0x00000001ff027819 */ /* 0x000fe40000011402 */
[----:B------:R-:W-:Y:S02]  /*01e0*/  LEA R94, R0, UR5, 0x3 ;  /* 0x00000005005e7c11 */ /* 0x000fe4000f8e18ff */
[----:B------:R-:W-:Y:S02]  /*01f0*/  SHF.L.U64.HI R98, R96, 0x2, R3 ;  /* 0x0000000260627819 */ /* 0x000fe40000010203 */
[----:B-1----:R-:W-:-:S07]  /*0200*/  SHF.L.U64.HI R99, R97, 0x2, R2 ;  /* 0x0000000261637819 */ /* 0x002fce0000010202 */
.L_x_1473:
[----:B0-----:R-:W0:Y:S01]  /*0210*/  LDC R9, c[0x0][0x2a0] ;  /* 0x0000a800ff097b82 */ /* 0x001e220000000800 */
[----:B------:R-:W-:Y:S01]  /*0220*/  SHF.R.U32.HI R92, RZ, 0x4, R105 ;  /* 0x00000004ff5c7819 */ /* 0x000fe20000011669 */
[----:B------:R-:W-:Y:S01]  /*0230*/  ULDC.64 UR14, c[0x0][0x290] ;  /* 0x0000a400000e7ab9 */ /* 0x000fe20000000a00 */
[----:B------:R-:W-:Y:S01]  /*0240*/  ISETP.GT.U32.AND P6, PT, R105, 0x1ff, PT ;  /* 0x000001ff6900780c */ /* 0x000fe20003fc4070 */
[----:B------:R-:W-:Y:S01]  /*0250*/  ULDC.64 UR12, c[0x0][0x298] ;  /* 0x0000a600000c7ab9 */ /* 0x000fe20000000a00 */
[----:B------:R-:W-:Y:S02]  /*0260*/  ISETP.GE.AND P3, PT, R104, RZ, PT ;  /* 0x000000ff6800720c */ /* 0x000fe40003f66270 */
[----:B------:R-:W-:Y:S01]  /*0270*/  LOP3.LUT R106, R106, 0xfffffffb, RZ, 0xc0, !PT ;  /* 0xfffffffb6a6a7812 */ /* 0x000fe200078ec0ff */
[----:B-1----:R-:W1:Y:S08]  /*0280*/  S2UR UR6, SR_CTAID.X ;  /* 0x00000000000679c3 */ /* 0x002e700000002500 */
[----:B------:R-:W2:Y:S01]  /*0290*/  LDC.64 R30, c[0x0][0x248] ;  /* 0x00009200ff1e7b82 */ /* 0x000ea20000000a00 */
[----:B0-----:R-:W-:-:S04]  /*02a0*/  IABS R5, R9 ;  /* 0x0000000900057213 */ /* 0x001fc80000000000 */
[----:B------:R-:W0:Y:S01]  /*02b0*/  I2F.RP R0, R5 ;  /* 0x0000000500007306 */ /* 0x000e220000209400 */
[----:B--2---:R-:W-:-:S07]  /*02c0*/  IMAD.WIDE R30, R104, 0x8, R30 ;  /* 0x00000008681e7825 */ /* 0x004fce00078e021e */
[----:B0-----:R-:W0:Y:S01]  /*02d0*/  MUFU.RCP R0, R0 ;  /* 0x0000000000007308 */ /* 0x001e220000001000 */
[----:B------:R-:W2:Y:S01]  /*02e0*/  LDG.E.64 R30, desc[UR8][R30.64] ;  /* 0x000000081e1e7981 */ /* 0x000ea2000c1e1b00 */
[----:B0-----:R-:W-:Y:S02]  /*02f0*/  IADD3 R2, R0, 0xffffffe, RZ ;  /* 0x0ffffffe00027810 */ /* 0x001fe40007ffe0ff */
[----:B------:R-:W-:-:S04]  /*0300*/  IABS R0, R104 ;  /* 0x0000006800007213 */ /* 0x000fc80000000000 */
[----:B------:R0:W3:Y:S02]  /*0310*/  F2I.FTZ.U32.TRUNC.NTZ R3, R2 ;  /* 0x0000000200037305 */ /* 0x0000e4000021f000 */
[----:B0-----:R-:W-:Y:S02]  /*0320*/  MOV R2, RZ ;  /* 0x000000ff00027202 */ /* 0x001fe40000000f00 */
[----:B---3--:R-:W-:-:S05]  /*0330*/  IADD3 R4, RZ, -R3, RZ ;  /* 0x80000003ff047210 */ /* 0x008fca0007ffe0ff */
[----:B------:R-:W-:Y:S01]  /*0340*/  IMAD R7, R4, R5, RZ ;  /* 0x0000000504077224 */ /* 0x000fe200078e02ff */
[----:B------:R-:W-:-:S03]  /*0350*/  SHF.L.U32 R4, R105, 0x1, RZ ;  /* 0x0000000169047819 */ /* 0x000fc600000006ff */
[----:B------:R-:W-:Y:S01]  /*0360*/  IMAD.HI.U32 R3, R3, R7, R2 ;  /* 0x0000000703037227 */ /* 0x000fe200078e0002 */
[----:B------:R-:W-:Y:S01]  /*0370*/  LOP3.LUT R35, R4, 0x1e, RZ, 0xc0, !PT ;  /* 0x0000001e04237812 */ /* 0x000fe200078ec0ff */
[----:B------:R-:W1:Y:S04]  /*0380*/  LDC R7, c[0x0][0x2ac] ;  /* 0x0000ab00ff077b82 */ /* 0x000e680000000800 */
[----:B------:R-:W-:-:S05]  /*0390*/  IMAD.HI.U32 R3, R3, R0, RZ ;  /* 0x0000000003037227 */ /* 0x000fca00078e00ff */
[----:B------:R-:W-:-:S05]  /*03a0*/  IADD3 R2, -R3, RZ, RZ ;  /* 0x000000ff03027210 */ /* 0x000fca0007ffe1ff */
[----:B------:R-:W-:Y:S01]  /*03b0*/  IMAD R0, R5, R2, R0 ;  /* 0x0000000205007224 */ /* 0x000fe200078e0200 */
[----:B------:R-:W-:-:S04]  /*03c0*/  LOP3.LUT R2, R104, R9, RZ, 0x3c, !PT ;  /* 0x0000000968027212 */ /* 0x000fc800078e3cff */
[----:B------:R-:W-:Y:S02]  /*03d0*/  ISETP.GT.U32.AND P0, PT, R5, R0, PT ;  /* 0x000000000500720c */ /* 0x000fe40003f04070 */
[----:B------:R-:W-:Y:S01]  /*03e0*/  ISETP.GE.AND P2, PT, R2, RZ, PT ;  /* 0x000000ff0200720c */ /* 0x000fe20003f46270 */
[----:B-1----:R-:W-:-:S05]  /*03f0*/  IMAD R92, R7, UR6, R92 ;  /* 0x00000006075c7c24 */ /* 0x002fca000f8e025c */
[----:B------:R-:W-:Y:S02]  /*0400*/  IADD3 R80, R92, 0xc0, RZ ;  /* 0x000000c05c507810 */ /* 0x000fe40007ffe0ff */
[----:B------:R-:W-:-:S03]  /*0410*/  SHF.R.S32.HI R95, RZ, 0x1f, R92 ;  /* 0x0000001fff5f7819 */ /* 0x000fc6000001145c */
[-C--:B------:R-:W-:Y:S02]  /*0420*/  @!P0 IADD3 R0, R0, -R5.reuse, RZ ;  /* 0x8000000500008210 */ /* 0x080fe40007ffe0ff */
[----:B------:R-:W-:Y:S02]  /*0430*/  @!P0 IADD3 R3, R3, 0x1, RZ ;  /* 0x0000000103038810 */ /* 0x000fe40007ffe0ff */
[----:B------:R-:W-:Y:S02]  /*0440*/  ISETP.GE.U32.AND P1, PT, R0, R5, PT ;  /* 0x000000050000720c */ /* 0x000fe40003f26070 */
[----:B------:R-:W-:Y:S02]  /*0450*/  ISETP.GE.U32.AND P5, PT, R80, UR14, PT ;  /* 0x0000000e50007c0c */ /* 0x000fe4000bfa6070 */
[----:B------:R-:W-:Y:S02]  /*0460*/  SHF.R.S32.HI R83, RZ, 0x1f, R80 ;  /* 0x0000001fff537819 */ /* 0x000fe40000011450 */
[----:B------:R-:W-:-:S02]  /*0470*/  ISETP.GE.U32.AND P0, PT, R92, UR14, PT ;  /* 0x0000000e5c007c0c */ /* 0x000fc4000bf06070 */
[----:B------:R-:W-:Y:S02]  /*0480*/  ISETP.GE.AND.EX P5, PT, R83, UR15, PT, P5 ;  /* 0x0000000f53007c0c */ /* 0x000fe4000bfa6350 */
[----:B------:R-:W-:Y:S02]  /*0490*/  ISETP.GE.OR.EX P0, PT, R95, UR15, P6, P0 ;  /* 0x0000000f5f007c0c */ /* 0x000fe4000b706700 */
[----:B------:R-:W-:Y:S02]  /*04a0*/  ISETP.GT.U32.AND P4, PT, R5, R0, PT ;  /* 0x000000000500720c */ /* 0x000fe40003f84070 */
[----:B------:R-:W-:Y:S02]  /*04b0*/  IADD3 R5, R0, -R5, RZ ;  /* 0x8000000500057210 */ /* 0x000fe40007ffe0ff */
[----:B------:R-:W-:Y:S02]  /*04c0*/  ISETP.GT.U32.OR P5, PT, R105, 0x1ff, P5 ;  /* 0x000001ff6900780c */ /* 0x000fe40002fa4470 */
[----:B------:R-:W-:-:S02]  /*04d0*/  @P1 IADD3 R3, R3, 0x1, RZ ;  /* 0x0000000103031810 */ /* 0x000fc40007ffe0ff */
[----:B------:R-:W-:Y:S02]  /*04e0*/  SEL R0, R5, R0, !P4 ;  /* 0x0000000005007207 */ /* 0x000fe40006000000 */
[----:B------:R-:W-:Y:S02]  /*04f0*/  MOV R2, R3 ;  /* 0x0000000300027202 */ /* 0x000fe40000000f00 */
[----:B------:R-:W-:Y:S02]  /*0500*/  ISETP.NE.AND P1, PT, R9, RZ, PT ;  /* 0x000000ff0900720c */ /* 0x000fe40003f25270 */
[----:B------:R-:W-:Y:S02]  /*0510*/  LOP3.LUT R3, RZ, R9, RZ, 0x33, !PT ;  /* 0x00000009ff037212 */ /* 0x000fe400078e33ff */
[----:B------:R-:W-:Y:S01]  /*0520*/  @!P3 IADD3 R0, -R0, RZ, RZ ;  /* 0x000000ff0000b210 */ /* 0x000fe20007ffe1ff */
[----:B------:R-:W0:Y:S01]  /*0530*/  @!P5 LDC.64 R10, c[0x0][0x288] ;  /* 0x0000a200ff0adb82 */ /* 0x000e220000000a00 */
[----:B------:R-:W-:-:S02]  /*0540*/  @!P2 IADD3 R2, -R2, RZ, RZ ;  /* 0x000000ff0202a210 */ /* 0x000fc40007ffe1ff */
[----:B------:R-:W-:Y:S02]  /*0550*/  @P0 LOP3.LUT R106, R106, 0x4, RZ, 0xfc, !PT ;  /* 0x000000046a6a0812 */ /* 0x000fe400078efcff */
[C---:B------:R-:W-:Y:S02]  /*0560*/  SEL R38, R3.reuse, R0, !P1 ;  /* 0x0000000003267207 */ /* 0x040fe40004800000 */
[----:B------:R-:W-:Y:S01]  /*0570*/  SEL R3, R3, R2, !P1 ;  /* 0x0000000203037207 */ /* 0x000fe20004800000 */
[----:B------:R-:W1:Y:S01]  /*0580*/  @!P5 LDC.64 R14, c[0x0][0x230] ;  /* 0x00008c00ff0edb82 */ /* 0x000e620000000a00 */
[----:B------:R-:W-:Y:S02]  /*0590*/  LOP3.LUT P1, RZ, R106, 0x4, RZ, 0xc0, !PT ;  /* 0x000000046aff7812 */ /* 0x000fe4000782c0ff */
[----:B------:R-:W-:Y:S02]  /*05a0*/  IADD3 R90, R92, 0x20, RZ ;  /* 0x000000205c5a7810 */ /* 0x000fe40007ffe0ff */
[----:B------:R-:W-:-:S02]  /*05b0*/  LEA R34, R38, R35, 0x5 ;  /* 0x0000002326227211 */ /* 0x000fc400078e28ff */
[----:B------:R-:W-:Y:S01]  /*05c0*/  ISETP.GE.U32.AND P4, PT, R90, UR14, PT ;  /* 0x0000000e5a007c0c */ /* 0x000fe2000bf86070 */
[----:B------:R-:W3:Y:S01]  /*05d0*/  @!P5 LDC.64 R22, c[0x0][0x228] ;  /* 0x00008a00ff16db82 */ /* 0x000ee20000000a00 */
[----:B------:R-:W-:Y:S02]  /*05e0*/  SHF.R.S32.HI R93, RZ, 0x1f, R90 ;  /* 0x0000001fff5d7819 */ /* 0x000fe4000001145a */
[----:B------:R-:W-:Y:S02]  /*05f0*/  SHF.R.S32.HI R0, RZ, 0x1f, R3 ;  /* 0x0000001fff007819 */ /* 0x000fe40000011403 */
[----:B------:R-:W-:Y:S02]  /*0600*/  ISETP.GE.OR.EX P4, PT, R93, UR15, P6, P4 ;  /* 0x0000000f5d007c0c */ /* 0x000fe4000b786740 */
[--C-:B------:R-:W-:Y:S01]  /*0610*/  SHF.R.S32.HI R35, RZ, 0x1f, R34.reuse ;  /* 0x0000001fff237819 */ /* 0x100fe20000011422 */
[----:B------:R-:W4:Y:S01]  /*0620*/  @!P1 LDC.64 R6, c[0x0][0x288] ;  /* 0x0000a200ff069b82 */ /* 0x000f220000000a00 */
[----:B------:R-:W-:Y:S01]  /*0630*/  IMAD R0, R0, UR12, RZ ;  /* 0x0000000c00007c24 */ /* 0x000fe2000f8e02ff */
[C---:B------:R-:W-:Y:S01]  /*0640*/  IADD3 R88, R92.reuse, 0x40, RZ ;  /* 0x000000405c587810 */ /* 0x040fe20007ffe0ff */
[----:B------:R-:W-:Y:S01]  /*0650*/  IMAD.WIDE.U32 R112, R3, UR12, R34 ;  /* 0x0000000c03707c25 */ /* 0x000fe2000f8e0022 */
[----:B------:R-:W-:-:S02]  /*0660*/  IADD3 R86, R92, 0x60, RZ ;  /* 0x000000605c567810 */ /* 0x000fc40007ffe0ff */
[----:B------:R-:W-:Y:S01]  /*0670*/  ISETP.GE.U32.AND P3, PT, R88, UR14, PT ;  /* 0x0000000e58007c0c */ /* 0x000fe2000bf66070 */
[----:B------:R-:W-:Y:S01]  /*0680*/  IMAD R109, R3, UR13, R0 ;  /* 0x0000000d036d7c24 */ /* 0x000fe2000f8e0200 */
[----:B------:R-:W-:Y:S01]  /*0690*/  @!P5 MOV R108, R112 ;  /* 0x00000070006cd202 */ /* 0x000fe20000000f00 */
[-C--:B0-----:R-:W-:Y:S01]  /*06a0*/  @!P5 IMAD R0, R83, R10.reuse, RZ ;  /* 0x0000000a5300d224 */ /* 0x081fe200078e02ff */
[----:B------:R-:W0:Y:S01]  /*06b0*/  @!P4 LDC.64 R8, c[0x0][0x288] ;  /* 0x0000a200ff08cb82 */ /* 0x000e220000000a00 */
[----:B------:R-:W-:Y:S02]  /*06c0*/  SHF.R.S32.HI R91, RZ, 0x1f, R88 ;  /* 0x0000001fff5b7819 */ /* 0x000fe40000011458 */
[----:B------:R-:W-:Y:S01]  /*06d0*/  IADD3 R109, R113, R109, RZ ;  /* 0x0000006d716d7210 */ /* 0x000fe20007ffe0ff */
[----:B------:R-:W-:Y:S01]  /*06e0*/  @!P5 IMAD R5, R80, R11, R0 ;  /* 0x0000000b5005d224 */ /* 0x000fe200078e0200 */
[----:B------:R-:W-:Y:S02]  /*06f0*/  ISETP.GE.OR.EX P3, PT, R91, UR15, P6, P3 ;  /* 0x0000000f5b007c0c */ /* 0x000fe4000b766730 */
[----:B------:R-:W-:Y:S01]  /*0700*/  ISETP.GE.U32.AND P2, PT, R86, UR14, PT ;  /* 0x0000000e56007c0c */ /* 0x000fe2000bf46070 */
[----:B------:R-:W-:Y:S01]  /*0710*/  @!P5 IMAD.WIDE.U32 R2, R80, R10, R108 ;  /* 0x0000000a5002d225 */ /* 0x000fe200078e006c */
[----:B------:R-:W0:Y:S01]  /*0720*/  @!P1 LDC.64 R20, c[0x0][0x230] ;  /* 0x00008c00ff149b82 */ /* 0x000e220000000a00 */
[----:B------:R-:W-:-:S02]  /*0730*/  SHF.R.S32.HI R89, RZ, 0x1f, R86 ;  /* 0x0000001fff597819 */ /* 0x000fc40000011456 */
[----:B------:R-:W-:Y:S01]  /*0740*/  IADD3 R84, R92, 0x80, RZ ;  /* 0x000000805c547810 */ /* 0x000fe20007ffe0ff */
[----:B----4-:R-:W-:Y:S01]  /*0750*/  @!P1 IMAD R4, R95, R6, RZ ;  /* 0x000000065f049224 */ /* 0x010fe200078e02ff */
[----:B------:R-:W-:Y:S02]  /*0760*/  @!P5 IADD3 R3, R3, R5, RZ ;  /* 0x000000050303d210 */ /* 0x000fe40007ffe0ff */
[C---:B------:R-:W-:Y:S01]  /*0770*/  @!P5 SHF.L.U32 R17, R2.reuse, 0x2, RZ ;  /* 0x000000020211d819 */ /* 0x040fe200000006ff */
[----:B------:R-:W4:Y:S01]  /*0780*/  @!P1 LDC.64 R12, c[0x0][0x228] ;  /* 0x00008a00ff0c9b82 */ /* 0x000f220000000a00 */
[----:B------:R-:W-:Y:S01]  /*0790*/  @!P5 SHF.L.U64.HI R0, R2, 0x2, R3 ;  /* 0x000000020200d819 */ /* 0x000fe20000010203 */
[----:B------:R-:W-:Y:S01]  /*07a0*/  @!P1 IMAD R7, R92, R7, R4 ;  /* 0x000000075c079224 */ /* 0x000fe200078e0204 */
[----:B------:R-:W-:Y:S02]  /*07b0*/  @!P1 MOV R2, R112 ;  /* 0x0000007000029202 */ /* 0x000fe40000000f00 */
[----:B------:R-:W-:-:S02]  /*07c0*/  @!P1 MOV R3, R109 ;  /* 0x0000006d00039202 */ /* 0x000fc40000000f00 */
[----:B-1----:R-:W-:Y:S01]  /*07d0*/  @!P5 IADD3 R4, P0, R17, R14, RZ ;  /* 0x0000000e1104d210 */ /* 0x002fe20007f1e0ff */
[----:B------:R-:W1:Y:S01]  /*07e0*/  @!P3 LDC.64 R18, c[0x0][0x288] ;  /* 0x0000a200ff12bb82 */ /* 0x000e620000000a00 */
[----:B------:R-:W-:Y:S01]  /*07f0*/  ISETP.GE.OR.EX P2, PT, R89, UR15, P6, P2 ;  /* 0x0000000f59007c0c */ /* 0x000fe2000b746720 */
[----:B------:R-:W-:Y:S01]  /*0800*/  @!P1 IMAD.WIDE.U32 R2, R92, R6, R2 ;  /* 0x000000065c029225 */ /* 0x000fe200078e0002 */
[C---:B------:R-:W-:Y:S02]  /*0810*/  @!P5 IADD3.X R5, R0.reuse, R15, RZ, P0, !PT ;  /* 0x0000000f0005d210 */ /* 0x040fe400007fe4ff */
[----:B---3--:R-:W-:Y:S01]  /*0820*/  @!P5 IADD3 R16, P0, R17, R22, RZ ;  /* 0x000000161110d210 */ /* 0x008fe20007f1e0ff */
[----:B0-----:R-:W-:Y:S01]  /*0830*/  @!P4 IMAD R6, R93, R8, RZ ;  /* 0x000000085d06c224 */ /* 0x001fe200078e02ff */
[----:B------:R-:W-:Y:S01]  /*0840*/  @!P1 IADD3 R7, R3, R7, RZ ;  /* 0x0000000703079210 */ /* 0x000fe20007ffe0ff */
[----:B------:R-:W0:Y:S01]  /*0850*/  @!P4 LDC.64 R52, c[0x0][0x230] ;  /* 0x00008c00ff34cb82 */ /* 0x000e220000000a00 */
[----:B------:R-:W-:Y:S01]  /*0860*/  @!P5 IADD3.X R17, R0, R23, RZ, P0, !PT ;  /* 0x000000170011d210 */ /* 0x000fe200007fe4ff */
[----:B------:R-:W-:Y:S01]  /*0870*/  @!P4 IMAD R9, R90, R9, R6 ;  /* 0x000000095a09c224 */ /* 0x000fe200078e0206 */
[----:B------:R-:W-:-:S02]  /*0880*/  @!P1 SHF.L.U64.HI R0, R2, 0x2, R7 ;  /* 0x0000000202009819 */ /* 0x000fc40000010207 */
[----:B------:R-:W-:Y:S02]  /*0890*/  @!P1 SHF.L.U32 R3, R2, 0x2, RZ ;  /* 0x0000000202039819 */ /* 0x000fe400000006ff */
[----:B------:R-:W-:Y:S01]  /*08a0*/  @!P4 MOV R6, R112 ;  /* 0x000000700006c202 */ /* 0x000fe20000000f00 */
[----:B------:R-:W3:Y:S01]  /*08b0*/  @!P4 LDC.64 R14, c[0x0][0x228] ;  /* 0x00008a00ff0ecb82 */ /* 0x000ee20000000a00 */
[----:B------:R-:W-:Y:S02]  /*08c0*/  @!P4 MOV R7, R109 ;  /* 0x0000006d0007c202 */ /* 0x000fe40000000f00 */
[C---:B------:R-:W-:Y:S02]  /*08d0*/  @!P1 IADD3 R20, P0, R3.reuse, R20, RZ ;  /* 0x0000001403149210 */ /* 0x040fe40007f1e0ff */
[----:B------:R-:W-:Y:S01]  /*08e0*/  SHF.R.S32.HI R87, RZ, 0x1f, R84 ;  /* 0x0000001fff577819 */ /* 0x000fe20000011454 */
[----:B------:R-:W-:Y:S01]  /*08f0*/  @!P4 IMAD.WIDE.U32 R6, R90, R8, R6 ;  /* 0x000000085a06c225 */ /* 0x000fe200078e0006 */
[----:B------:R-:W-:Y:S01]  /*0900*/  @!P1 IADD3.X R21, R0, R21, RZ, P0, !PT ;  /* 0x0000001500159210 */ /* 0x000fe200007fe4ff */
[----:B------:R-:W2:Y:S01]  /*0910*/  @!P2 LDC.64 R26, c[0x0][0x288] ;  /* 0x0000a200ff1aab82 */ /* 0x000ea20000000a00 */
[----:B----4-:R-:W-:Y:S01]  /*0920*/  @!P1 IADD3 R2, P0, R3, R12, RZ ;  /* 0x0000000c03029210 */ /* 0x010fe20007f1e0ff */
[----:B-1----:R-:W-:Y:S01]  /*0930*/  @!P3 IMAD R8, R91, R18, RZ ;  /* 0x000000125b08b224 */ /* 0x002fe200078e02ff */
[----:B------:R-:W-:-:S02]  /*0940*/  @!P4 IADD3 R7, R7, R9, RZ ;  /* 0x000000090707c210 */ /* 0x000fc40007ffe0ff */
[----:B------:R-:W-:Y:S01]  /*0950*/  @!P1 IADD3.X R3, R0, R13, RZ, P0, !PT ;  /* 0x0000000d00039210 */ /* 0x000fe200007fe4ff */
[----:B------:R-:W-:Y:S01]  /*0960*/  @!P3 IMAD R9, R88, R19, R8 ;  /* 0x000000135809b224 */ /* 0x000fe200078e0208 */
[C---:B------:R-:W-:Y:S01]  /*0970*/  @!P4 SHF.L.U32 R23, R6.reuse, 0x2, RZ ;  /* 0x000000020617c819 */ /* 0x040fe200000006ff */
[----:B------:R-:W1:Y:S01]  /*0980*/  @!P3 LDC.64 R32, c[0x0][0x230] ;  /* 0x00008c00ff20bb82 */ /* 0x000e620000000a00 */
[----:B------:R-:W-:Y:S02]  /*0990*/  @!P4 SHF.L.U64.HI R0, R6, 0x2, R7 ;  /* 0x000000020600c819 */ /* 0x000fe40000010207 */
[----:B------:R-:W-:Y:S02]  /*09a0*/  @!P3 MOV R6, R112 ;  /* 0x000000700006b202 */ /* 0x000fe40000000f00 */
[----:B------:R-:W-:Y:S02]  /*09b0*/  @!P3 MOV R7, R109 ;  /* 0x0000006d0007b202 */ /* 0x000fe40000000f00 */
[----:B0-----:R-:W-:Y:S01]  /*09c0*/  @!P4 IADD3 R52, P0, R23, R52, RZ ;  /* 0x000000341734c210 */ /* 0x001fe20007f1e0ff */
[----:B------:R-:W0:Y:S01]  /*09d0*/  @!P3 LDC.64 R12, c[0x0][0x228] ;  /* 0x00008a00ff0cbb82 */ /* 0x000e220000000a00 */
[----:B------:R-:W-:Y:S01]  /*09e0*/  ISETP.GE.U32.AND P1, PT, R84, UR14, PT ;  /* 0x0000000e54007c0c */ /* 0x000fe2000bf26070 */
[----:B------:R-:W-:Y:S01]  /*09f0*/  @!P3 IMAD.WIDE.U32 R6, R88, R18, R6 ;  /* 0x000000125806b225 */ /* 0x000fe200078e0006 */
[----:B------:R-:W-:-:S02]  /*0a00*/  @!P4 IADD3.X R53, R0, R53, RZ, P0, !PT ;  /* 0x000000350035c210 */ /* 0x000fc400007fe4ff */
[----:B---3--:R-:W-:Y:S02]  /*0a10*/  @!P4 IADD3 R22, P0, R23, R14, RZ ;  /* 0x0000000e1716c210 */ /* 0x008fe40007f1e0ff */
[----:B------:R-:W-:Y:S01]  /*0a20*/  @!P3 IADD3 R7, R7, R9, RZ ;  /* 0x000000090707b210 */ /* 0x000fe20007ffe0ff */
[----:B------:R-:W3:Y:S01]  /*0a30*/  @!P2 LDC.64 R28, c[0x0][0x230] ;  /* 0x00008c00ff1cab82 */ /* 0x000ee20000000a00 */
[----:B------:R-:W-:Y:S01]  /*0a40*/  @!P4 IADD3.X R23, R0, R15, RZ, P0, !PT ;  /* 0x0000000f0017c210 */ /* 0x000fe200007fe4ff */
[----:B--2---:R-:W-:Y:S01]  /*0a50*/  @!P2 IMAD R8, R89, R26, RZ ;  /* 0x0000001a5908a224 */ /* 0x004fe200078e02ff */
[----:B------:R-:W-:Y:S02]  /*0a60*/  ISETP.GE.OR.EX P1, PT, R87, UR15, P6, P1 ;  /* 0x0000000f57007c0c */ /* 0x000fe4000b726710 */
[----:B------:R-:W-:Y:S01]  /*0a70*/  @!P3 SHF.L.U32 R25, R6, 0x2, RZ ;  /* 0x000000020619b819 */ /* 0x000fe200000006ff */
[----:B------:R-:W-:Y:S01]  /*0a80*/  @!P2 IMAD R9, R86, R27, R8 ;  /* 0x0000001b5609a224 */ /* 0x000fe200078e0208 */
[----:B------:R-:W-:Y:S01]  /*0a90*/  @!P3 SHF.L.U64.HI R0, R6, 0x2, R7 ;  /* 0x000000020600b819 */ /* 0x000fe20000010207 */
[----:B------:R-:W2:Y:S01]  /*0aa0*/  @!P2 LDC.64 R18, c[0x0][0x228] ;  /* 0x00008a00ff12ab82 */ /* 0x000ea20000000a00 */
[----:B------:R-:W-:-:S02]  /*0ab0*/  @!P2 MOV R6, R112 ;  /* 0x000000700006a202 */ /* 0x000fc40000000f00 */
[----:B------:R-:W-:Y:S02]  /*0ac0*/  @!P2 MOV R7, R109 ;  /* 0x0000006d0007a202 */ /* 0x000fe40000000f00 */
[C---:B-1----:R-:W-:Y:S02]  /*0ad0*/  @!P3 IADD3 R32, P0, R25.reuse, R32, RZ ;  /* 0x000000201920b210 */ /* 0x042fe40007f1e0ff */
[----:B------:R-:W-:Y:S01]  /*0ae0*/  IADD3 R82, R92, 0xa0, RZ ;  /* 0x000000a05c527810 */ /* 0x000fe20007ffe0ff */
[----:B------:R-:W-:Y:S01]  /*0af0*/  @!P2 IMAD.WIDE.U32 R6, R86, R26, R6 ;  /* 0x0000001a5606a225 */ /* 0x000fe200078e0006 */
[----:B------:R-:W-:Y:S01]  /*0b00*/  @!P3 IADD3.X R33, R0, R33, RZ, P0, !PT ;  /* 0x000000210021b210 */ /* 0x000fe200007fe4ff */
[----:B------:R-:W1:Y:S01]  /*0b10*/  @!P1 LDC.64 R46, c[0x0][0x230] ;  /* 0x00008c00ff2e9b82 */ /* 0x000e620000000a00 */
[----:B0-----:R-:W-:Y:S02]  /*0b20*/  @!P3 IADD3 R24, P0, R25, R12, RZ ;  /* 0x0000000c1918b210 */ /* 0x001fe40007f1e0ff */
[----:B------:R-:W-:-:S02]  /*0b30*/  @!P2 IADD3 R7, R7, R9, RZ ;  /* 0x000000090707a210 */ /* 0x000fc40007ffe0ff */
[----:B------:R-:W-:Y:S02]  /*0b40*/  @!P2 SHF.L.U32 R27, R6, 0x2, RZ ;  /* 0x00000002061ba819 */ /* 0x000fe400000006ff */
[----:B------:R-:W-:Y:S01]  /*0b50*/  @!P3 IADD3.X R25, R0, R13, RZ, P0, !PT ;  /* 0x0000000d0019b210 */ /* 0x000fe200007fe4ff */
[----:B------:R-:W0:Y:S01]  /*0b60*/  @!P1 LDC.64 R8, c[0x0][0x288] ;  /* 0x0000a200ff089b82 */ /* 0x000e220000000a00 */
[----:B------:R-:W-:Y:S02]  /*0b70*/  @!P2 SHF.L.U64.HI R6, R6, 0x2, R7 ;  /* 0x000000020606a819 */ /* 0x000fe40000010207 */
[----:B---3--:R-:W-:Y:S02]  /*0b80*/  @!P2 IADD3 R28, P0, R27, R28, RZ ;  /* 0x0000001c1b1ca210 */ /* 0x008fe40007f1e0ff */
[----:B------:R-:W-:Y:S02]  /*0b90*/  @!P1 MOV R7, R109 ;  /* 0x0000006d00079202 */ /* 0x000fe40000000f00 */
[----:B------:R-:W-:-:S02]  /*0ba0*/  @!P2 IADD3.X R29, R6, R29, RZ, P0, !PT ;  /* 0x0000001d061da210 */ /* 0x000fc400007fe4ff */
[----:B--2---:R-:W-:Y:S02]  /*0bb0*/  @!P2 IADD3 R26, P0, R27, R18, RZ ;  /* 0x000000121b1aa210 */ /* 0x004fe40007f1e0ff */
[----:B------:R-:W-:Y:S02]  /*0bc0*/  SHF.R.S32.HI R85, RZ, 0x1f, R82 ;  /* 0x0000001fff557819 */ /* 0x000fe40000011452 */
[----:B------:R-:W-:Y:S02]  /*0bd0*/  @!P2 IADD3.X R27, R6, R19, RZ, P0, !PT ;  /* 0x00000013061ba210 */ /* 0x000fe400007fe4ff */
[----:B------:R-:W-:Y:S02]  /*0be0*/  @!P1 MOV R6, R112 ;  /* 0x0000007000069202 */ /* 0x000fe40000000f00 */
[----:B------:R-:W-:Y:S02]  /*0bf0*/  IADD3 R78, R92, 0xe0, RZ ;  /* 0x000000e05c4e7810 */ /* 0x000fe40007ffe0ff */
[----:B------:R-:W-:-:S02]  /*0c00*/  P2R R10, PR, RZ, 0x20 ;  /* 0x00000020ff0a7803 */ /* 0x000fc40000000000 */
[----:B------:R-:W-:Y:S01]  /*0c10*/  SHF.R.S32.HI R81, RZ, 0x1f, R78 ;  /* 0x0000001fff517819 */ /* 0x000fe2000001144e */
[-C--:B0-----:R-:W-:Y:S02]  /*0c20*/  @!P1 IMAD R0, R87, R8.reuse, RZ ;  /* 0x0000000857009224 */ /* 0x081fe400078e02ff */
[----:B------:R-:W-:-:S04]  /*0c30*/  @!P1 IMAD.WIDE.U32 R6, R84, R8, R6 ;  /* 0x0000000854069225 */ /* 0x000fc800078e0006 */
[----:B------:R-:W-:Y:S01]  /*0c40*/  @!P1 IMAD R9, R84, R9, R0 ;  /* 0x0000000954099224 */ /* 0x000fe200078e0200 */
[----:B------:R-:W-:-:S04]  /*0c50*/  @!P1 SHF.L.U32 R43, R6, 0x2, RZ ;  /* 0x00000002062b9819 */ /* 0x000fc800000006ff */
[----:B------:R-:W-:Y:S02]  /*0c60*/  @!P1 IADD3 R7, R7, R9, RZ ;  /* 0x0000000907079210 */ /* 0x000fe40007ffe0ff */
[----:B------:R-:W0:Y:S01]  /*0c70*/  @!P1 LDC.64 R8, c[0x0][0x228] ;  /* 0x00008a00ff089b82 */ /* 0x000e220000000a00 */
[----:B-1----:R-:W-:Y:S02]  /*0c80*/  @!P1 IADD3 R46, P0, R43, R46, RZ ;  /* 0x0000002e2b2e9210 */ /* 0x002fe40007f1e0ff */
[----:B------:R-:W-:-:S04]  /*0c90*/  @!P1 SHF.L.U64.HI R6, R6, 0x2, R7 ;  /* 0x0000000206069819 */ /* 0x000fc80000010207 */
[----:B------:R-:W-:Y:S02]  /*0ca0*/  @!P1 IADD3.X R47, R6, R47, RZ, P0, !PT ;  /* 0x0000002f062f9210 */ /* 0x000fe400007fe4ff */
[----:B0-----:R-:W-:-:S04]  /*0cb0*/  @!P1 IADD3 R42, P0, R43, R8, RZ ;  /* 0x000000082b2a9210 */ /* 0x001fc80007f1e0ff */
[----:B------:R-:W-:Y:S02]  /*0cc0*/  @!P1 IADD3.X R43, R6, R9, RZ, P0, !PT ;  /* 0x00000009062b9210 */ /* 0x000fe400007fe4ff */
[----:B------:R-:W-:-:S04]  /*0cd0*/  ISETP.GE.U32.AND P0, PT, R82, UR14, PT ;  /* 0x0000000e52007c0c */ /* 0x000fc8000bf06070 */
[----:B------:R-:W-:-:S13]  /*0ce0*/  ISETP.GE.OR.EX P0, PT, R85, UR15, P6, P0 ;  /* 0x0000000f55007c0c */ /* 0x000fda000b706700 */
[----:B------:R-:W0:Y:S01]  /*0cf0*/  @!P0 LDC.64 R8, c[0x0][0x288] ;  /* 0x0000a200ff088b82 */ /* 0x000e220000000a00 */
[----:B------:R-:W-:Y:S02]  /*0d00*/  @!P0 MOV R6, R112 ;  /* 0x0000007000068202 */ /* 0x000fe40000000f00 */
[----:B------:R-:W-:-:S05]  /*0d10*/  @!P0 MOV R7, R109 ;  /* 0x0000006d00078202 */ /* 0x000fca0000000f00 */
[----:B------:R-:W1:Y:S01]  /*0d20*/  @!P0 LDC.64 R40, c[0x0][0x230] ;  /* 0x00008c00ff288b82 */ /* 0x000e620000000a00 */
        /* <DEDUP_REMOVED lines=12> */
[----:B------:R-:W-:-:S04]  /*0df0*/  ISETP.GE.AND.EX P6, PT, R81, UR15, PT, P6 ;  /* 0x0000000f51007c0c */ /* 0x000fc8000bfc6360 */
[----:B------:R-:W-:-:S13]  /*0e00*/  ISETP.GT.U32.OR P6, PT, R105, 0x1ff, P6 ;  /* 0x000001ff6900780c */ /* 0x000fda00037c4470 */
        /* <DEDUP_REMOVED lines=11> */
[----:B------:R-:W-:Y:S01]  /*0ec0*/  @!P6 SHF.L.U64.HI R6, R6, 0x2, R7 ;  /* 0x000000020606e819 */ /* 0x000fe20000010207 */
[----:B------:R-:W-:-:S03]  /*0ed0*/  FFMA.FTZ R7, -R30, R30, R31 ;  /* 0x0000001e1e077223 */ /* 0x000fc6000001011f */
[----:B------:R-:W-:Y:S02]  /*0ee0*/  @!P6 IADD3.X R19, R6, R19, RZ, P5, !PT ;  /* 0x000000130613e210 */ /* 0x000fe40002ffe4ff */
[----:B0-----:R-:W-:-:S04]  /*0ef0*/  @!P6 IADD3 R36, P5, R37, R8, RZ ;  /* 0x000000082524e210 */ /* 0x001fc80007fbe0ff */
[----:B------:R-:W-:Y:S02]  /*0f00*/  @!P6 IADD3.X R37, R6, R9, RZ, P5, !PT ;  /* 0x000000090625e210 */ /* 0x000fe40002ffe4ff */
[----:B------:R-:W-:-:S13]  /*0f10*/  FSETP.GTU.FTZ.AND P5, PT, R7, RZ, PT ;  /* 0x000000ff0700720b */ /* 0x000fda0003fbc000 */
[----:B------:R-:W0:Y:S01]  /*0f20*/  @P5 LDC R0, c[0x0][0x250] ;  /* 0x00009400ff005b82 */ /* 0x000e220000000800 */
[----:B------:R-:W-:Y:S02]  /*0f30*/  MOV R102, 0x3f800000 ;  /* 0x3f80000000667802 */ /* 0x000fe40000000f00 */
[----:B------:R-:W-:Y:S02]  /*0f40*/  CS2R R8, SRZ ;  /* 0x0000000000087805 */ /* 0x000fe4000001ff00 */
[----:B------:R-:W-:-:S04]  /*0f50*/  CS2R R14, SRZ ;  /* 0x00000000000e7805 */ /* 0x000fc8000001ff00 */
[----:B------:R1:W5:Y:S01]  /*0f60*/  @!P6 LDG.E.64 R8, desc[UR8][R18.64] ;  /* 0x000000081208e981 */ /* 0x000362000c1e1b00 */
[----:B0-----:R-:W-:-:S04]  /*0f70*/  @P5 FADD.FTZ R0, R7, R0 ;  /* 0x0000000007005221 */ /* 0x001fc80000010000 */
[----:B------:R0:W2:Y:S01]  /*0f80*/  @P5 MUFU.RSQ R102, R0 ;  /* 0x0000000000665308 */ /* 0x0000a20000001400 */
[----:B------:R-:W-:Y:S02]  /*0f90*/  ISETP.NE.AND P5, PT, R10, RZ, PT ;  /* 0x000000ff0a00720c */ /* 0x000fe40003fa5270 */
[----:B------:R-:W-:Y:S02]  /*0fa0*/  CS2R R6, SRZ ;  /* 0x0000000000067805 */ /* 0x000fe4000001ff00 */
[----:B------:R-:W-:Y:S02]  /*0fb0*/  CS2R R10, SRZ ;  /* 0x00000000000a7805 */ /* 0x000fe4000001ff00 */
[----:B-1----:R-:W-:Y:S02]  /*0fc0*/  CS2R R18, SRZ ;  /* 0x0000000000127805 */ /* 0x002fe4000001ff00 */
[----:B------:R-:W-:-:S04]  /*0fd0*/  CS2R R50, SRZ ;  /* 0x0000000000327805 */ /* 0x000fc8000001ff00 */
[----:B------:R-:W5:Y:S04]  /*0fe0*/  @!P3 LDG.E.64 R18, desc[UR8][R24.64] ;  /* 0x000000081812b981 */ /* 0x000f68000c1e1b00 */
[----:B------:R1:W5:Y:S04]  /*0ff0*/  @!P5 LDG.E.64 R6, desc[UR8][R4.64] ;  /* 0x000000080406d981 */ /* 0x000368000c1e1b00 */
[----:B------:R3:W5:Y:S01]  /*1000*/  @!P5 LDG.E.64 R10, desc[UR8][R16.64] ;  /* 0x00000008100ad981 */ /* 0x000762000c1e1b00 */
[----:B------:R-:W-:-:S03]  /*1010*/  LOP3.LUT P5, RZ, R106, 0x4, RZ, 0xc0, !PT ;  /* 0x000000046aff7812 */ /* 0x000fc600078ac0ff */
[----:B------:R-:W5:Y:S01]  /*1020*/  @!P4 LDG.E.64 R50, desc[UR8][R52.64] ;  /* 0x000000083432c981 */ /* 0x000f62000c1e1b00 */
[----:B-1----:R-:W-:Y:S02]  /*1030*/  CS2R R4, SRZ ;  /* 0x0000000000047805 */ /* 0x002fe4000001ff00 */
[----:B---3--:R-:W-:Y:S02]  /*1040*/  CS2R R16, SRZ ;  /* 0x0000000000107805 */ /* 0x008fe4000001ff00 */
[----:B------:R-:W-:Y:S02]  /*1050*/  CS2R R24, SRZ ;  /* 0x0000000000187805 */ /* 0x000fe4000001ff00 */
[----:B------:R1:W5:Y:S04]  /*1060*/  @!P3 LDG.E.64 R4, desc[UR8][R32.64] ;  /* 0x000000082004b981 */ /* 0x000368000c1e1b00 */
[----:B------:R3:W5:Y:S04]  /*1070*/  @!P5 LDG.E.64 R14, desc[UR8][R2.64] ;  /* 0x00000008020ed981 */ /* 0x000768000c1e1b00 */
[----:B------:R4:W5:Y:S01]  /*1080*/  @!P4 LDG.E.64 R16, desc[UR8][R22.64] ;  /* 0x000000081610c981 */ /* 0x000962000c1e1b00 */
[----:B-1----:R-:W-:-:S03]  /*1090*/  CS2R R32, SRZ ;  /* 0x0000000000207805 */ /* 0x002fc6000001ff00 */
[----:B------:R-:W5:Y:S01]  /*10a0*/  @!P0 LDG.E.64 R24, desc[UR8][R44.64] ;  /* 0x000000082c188981 */ /* 0x000f62000c1e1b00 */
[----:B---3--:R-:W-:Y:S02]  /*10b0*/  MOV R3, RZ ;  /* 0x000000ff00037202 */ /* 0x008fe40000000f00 */
[----:B------:R-:W-:Y:S01]  /*10c0*/  MOV R2, RZ ;  /* 0x000000ff00027202 */ /* 0x000fe20000000f00 */
[----:B------:R-:W5:Y:S01]  /*10d0*/  @!P0 LDG.E.64 R32, desc[UR8][R40.64] ;  /* 0x0000000828208981 */ /* 0x000f62000c1e1b00 */
[----:B----4-:R-:W-:-:S04]  /*10e0*/  CS2R R22, SRZ ;  /* 0x0000000000167805 */ /* 0x010fc8000001ff00 */
[----:B------:R-:W5:Y:S04]  /*10f0*/  @!P1 LDG.E.64 R2, desc[UR8][R46.64] ;  /* 0x000000082e029981 */ /* 0x000f68000c1e1b00 */
[----:B------:R-:W5:Y:S01]  /*1100*/  @!P1 LDG.E.64 R22, desc[UR8][R42.64] ;  /* 0x000000082a169981 */ /* 0x000f62000c1e1b00 */
[----:B------:R-:W-:Y:S02]  /*1110*/  CS2R R48, SRZ ;  /* 0x0000000000307805 */ /* 0x000fe4000001ff00 */
[----:B------:R-:W-:-:S04]  /*1120*/  CS2R R12, SRZ ;  /* 0x00000000000c7805 */ /* 0x000fc8000001ff00 */
[----:B------:R1:W5:Y:S01]  /*1130*/  @!P5 LDG.E.64 R48, desc[UR8][R20.64] ;  /* 0x000000081430d981 */ /* 0x000362000c1e1b00 */
[----:B------:R-:W-:-:S03]  /*1140*/  ISETP.GT.U32.AND P5, PT, R105, 0x1ff, PT ;  /* 0x000001ff6900780c */ /* 0x000fc60003fa4070 */
[----:B------:R3:W5:Y:S01]  /*1150*/  @!P6 LDG.E.64 R12, desc[UR8][R36.64] ;  /* 0x00000008240ce981 */ /* 0x000762000c1e1b00 */
[----:B------:R-:W-:Y:S01]  /*1160*/  BSSY B0, `(.L_x_1422) ;  /* 0x0000013000007945 */ /* 0x000fe20003800000 */
[----:B-1----:R-:W-:Y:S02]  /*1170*/  CS2R R20, SRZ ;  /* 0x0000000000147805 */ /* 0x002fe4000001ff00 */
[----:B---3--:R-:W-:-:S04]  /*1180*/  CS2R R36, SRZ ;  /* 0x0000000000247805 */ /* 0x008fc8000001ff00 */
[----:B------:R1:W5:Y:S04]  /*1190*/  @!P2 LDG.E.64 R20, desc[UR8][R26.64] ;  /* 0x000000081a14a981 */ /* 0x000368000c1e1b00 */
[----:B------:R3:W5:Y:S01]  /*11a0*/  @!P2 LDG.E.64 R36, desc[UR8][R28.64] ;  /* 0x000000081c24a981 */ /* 0x000762000c1e1b00 */
[----:B-1----:R-:W-:Y:S02]  /*11b0*/  CS2R R26, SRZ ;  /* 0x00000000001a7805 */ /* 0x002fe4000001ff00 */
[----:B---3--:R-:W-:Y:S01]  /*11c0*/  CS2R R28, SRZ ;  /* 0x00000000001c7805 */ /* 0x008fe2000001ff00 */
[----:B0-2---:R-:W-:Y:S06]  /*11d0*/  @P5 BRA `(.L_x_1423) ;  /* 0x00000000002c5947 */ /* 0x005fec0003800000 */
[C---:B------:R-:W-:Y:S01]  /*11e0*/  SHF.L.U32 R31, R34.reuse, 0x2, RZ ;  /* 0x00000002221f7819 */ /* 0x040fe200000006ff */
[----:B------:R-:W-:Y:S01]  /*11f0*/  ULDC.64 UR12, c[0x0][0x238] ;  /* 0x00008e00000c7ab9 */ /* 0x000fe20000000a00 */
[----:B------:R-:W-:Y:S02]  /*1200*/  SHF.L.U64.HI R0, R34, 0x2, R35 ;  /* 0x0000000222007819 */ /* 0x000fe40000010223 */
[----:B------:R-:W-:-:S04]  /*1210*/  IADD3 R26, P5, R31, UR12, RZ ;  /* 0x0000000c1f1a7c10 */ /* 0x000fc8000ffbe0ff */
[----:B------:R-:W-:Y:S02]  /*1220*/  IADD3.X R27, R0, UR13, RZ, P5, !PT ;  /* 0x0000000d001b7c10 */ /* 0x000fe4000affe4ff */
[----:B------:R-:W-:-:S04]  /*1230*/  ISETP.NE.AND P5, PT, RZ, UR10, PT ;  /* 0x0000000aff007c0c */ /* 0x000fc8000bfa5270 */
[----:B------:R-:W5:Y:S09]  /*1240*/  LDG.E.64 R26, desc[UR8][R26.64] ;  /* 0x000000081a1a7981 */ /* 0x000f72000c1e1b00 */
[----:B------:R-:W0:Y:S02]  /*1250*/  @P5 LDC.64 R34, c[0x0][0x240] ;  /* 0x00009000ff225b82 */ /* 0x000e240000000a00 */
[----:B0-----:R-:W-:-:S04]  /*1260*/  @P5 IADD3 R34, P6, R31, R34, RZ ;  /* 0x000000221f225210 */ /* 0x001fc80007fde0ff */
[----:B------:R-:W-:-:S05]  /*1270*/  @P5 IADD3.X R35, R0, R35, RZ, P6, !PT ;  /* 0x0000002300235210 */ /* 0x000fca00037fe4ff */
[----:B------:R0:W5:Y:S04]  /*1280*/  @P5 LDG.E.64 R28, desc[UR8][R34.64] ;  /* 0x00000008221c5981 */ /* 0x000168000c1e1b00 */
.L_x_1423:
[----:B------:R-:W-:Y:S05]  /*1290*/  BSYNC B0 ;  /* 0x0000000000007941 */ /* 0x000fea0003800000 */
.L_x_1422:
[----:B------:R-:W-:Y:S01]  /*12a0*/  ISETP.NE.AND P5, PT, RZ, UR10, PT ;  /* 0x0000000aff007c0c */ /* 0x000fe2000bfa5270 */
[C---:B-----5:R-:W-:Y:S01]  /*12b0*/  FADD.FTZ R79, -R30.reuse, R48 ;  /* 0x000000301e4f7221 */ /* 0x060fe20000010100 */
[----:B------:R-:W-:Y:S01]  /*12c0*/  FADD.FTZ R49, -R30, R49 ;  /* 0x000000311e317221 */ /* 0x000fe20000010100 */
[----:B------:R-:W-:Y:S01]  /*12d0*/  LOP3.LUT R106, R106, 0xfffffffd, RZ, 0xc0, !PT ;  /* 0xfffffffd6a6a7812 */ /* 0x000fe200078ec0ff */
[C---:B------:R-:W-:Y:S01]  /*12e0*/  FADD.FTZ R77, -R30.reuse, R50 ;  /* 0x000000321e4d7221 */ /* 0x040fe20000010100 */
[----:B------:R-:W-:Y:S01]  /*12f0*/  FADD.FTZ R51, -R30, R51 ;  /* 0x000000331e337221 */ /* 0x000fe20000010100 */
[----:B0-----:R-:W-:Y:S01]  /*1300*/  MOV R34, R14 ;  /* 0x0000000e00227202 */ /* 0x001fe20000000f00 */
[-C--:B------:R-:W-:Y:S01]  /*1310*/  FMUL.FTZ R79, R79, R102.reuse ;  /* 0x000000664f4f7220 */ /* 0x080fe20000410000 */
[----:B------:R-:W-:Y:S01]  /*1320*/  MOV R35, R15 ;  /* 0x0000000f00237202 */ /* 0x000fe20000000f00 */
[----:B------:R-:W-:Y:S01]  /*1330*/  FMUL.FTZ R76, R49, R102 ;  /* 0x00000066314c7220 */ /* 0x000fe20000410000 */
[----:B------:R-:W-:-:S03]  /*1340*/  MOV R31, R16 ;  /* 0x00000010001f7202 */ /* 0x000fc60000000f00 */
        /* <DEDUP_REMOVED lines=20> */
.L_x_1424:
[----:B------:R-:W-:Y:S01]  /*1490*/  FMUL.FTZ R0, R34, R26 ;  /* 0x0000001a22007220 */ /* 0x000fe20000410000 */
        /* <DEDUP_REMOVED lines=25> */
.L_x_1425:
        /* <DEDUP_REMOVED lines=26> */
[----:B-1----:R-:W-:Y:S01]  /*17d0*/  FADD.FTZ R47, -R41, 1 ;  /* 0x3f800000292f7421 */ /* 0x002fe20000010100 */
[----:B------:R-:W-:-:S03]  /*17e0*/  FMUL.FTZ R41, R18, R41 ;  /* 0x0000002912297220 */ /* 0x000fc60000410000 */
[----:B------:R-:W-:-:S04]  /*17f0*/  FFMA.FTZ R4, R4, R47, 1 ;  /* 0x3f80000004047423 */ /* 0x000fc8000001002f */
[----:B------:R-:W-:Y:S01]  /*1800*/  FMUL.FTZ R40, R41, R4 ;  /* 0x0000000429287220 */ /* 0x000fe20000410000 */
[----:B------:R-:W-:-:S07]  /*1810*/  FMUL.FTZ R41, R5, R48 ;  /* 0x0000003005297220 */ /* 0x000fce0000410000 */
.L_x_1426:
        /* <DEDUP_REMOVED lines=27> */
[----:B------:R-:W-:Y:S02]  /*19d0*/  FMUL.FTZ R45, R20, R45 ;  /* 0x0000002d142d7220 */ /* 0x000fe40000410000 */
[----:B------:R-:W-:Y:S01]  /*19e0*/  FMUL.FTZ R37, R37, R50 ;  /* 0x0000003225257220 */ /* 0x000fe20000410000 */
[----:B------:R-:W-:-:S04]  /*19f0*/  FFMA.FTZ R36, R36, R49, 1 ;  /* 0x3f80000024247423 */ /* 0x000fc80000010031 */
[----:B------:R-:W-:-:S07]  /*1a00*/  FMUL.FTZ R36, R45, R36 ;  /* 0x000000242d247220 */ /* 0x000fce0000410000 */
.L_x_1427:
        /* <DEDUP_REMOVED lines=31> */
.L_x_1428:
        /* <DEDUP_REMOVED lines=31> */
.L_x_1429:
        /* <DEDUP_REMOVED lines=31> */
.L_x_1430:
        /* <DEDUP_REMOVED lines=26> */
[----:B-1----:R-:W-:-:S03]  /*2180*/  FADD.FTZ R59, -R54, 1 ;  /* 0x3f800000363b7421 */ /* 0x002fc60000010100 */
[----:B------:R-:W-:Y:S01]  /*2190*/  FMUL.FTZ R30, R55, R30 ;  /* 0x0000001e371e7220 */ /* 0x000fe20000410000 */
[----:B------:R-:W-:Y:S01]  /*21a0*/  FFMA.FTZ R59, R46, R59, 1 ;  /* 0x3f8000002e3b7423 */ /* 0x000fe2000001003b */
[----:B------:R-:W-:-:S04]  /*21b0*/  FMUL.FTZ R46, R13, R54 ;  /* 0x000000360d2e7220 */ /* 0x000fc80000410000 */
[----:B------:R-:W-:-:S07]  /*21c0*/  FMUL.FTZ R46, R46, R59 ;  /* 0x0000003b2e2e7220 */ /* 0x000fce0000410000 */
.L_x_1431:
        /* <DEDUP_REMOVED lines=16> */
[----:B------:R-:W-:Y:S01]  /*22d0*/  FFMA.FTZ R50, R75, R40, R50 ;  /* 0x000000284b327223 */ /* 0x000fe20000010032 */
[----:B------:R-:W-:Y:S01]  /*22e0*/  UIADD3 UR5, UR7, 0xa0, URZ ;  /* 0x000000a007057890 */ /* 0x000fe2000fffe03f */
[----:B------:R-:W2:Y:S01]  /*22f0*/  SHFL.DOWN PT, R49, R52, 0x1, 0x1f ;  /* 0x08201f0034317f89 */ /* 0x000ea200000e0000 */
[----:B------:R-:W-:Y:S01]  /*2300*/  FADD.FTZ R31, R31, R40 ;  /* 0x000000281f1f7221 */ /* 0x000fe20000010000 */
[----:B------:R-:W-:Y:S01]  /*2310*/  FFMA.FTZ R50, R73, R36, R50 ;  /* 0x0000002449327223 */ /* 0x000fe20000010032 */
[----:B------:R-:W3:Y:S01]  /*2320*/  LDC.64 R110, c[0x0][0x268] ;  /* 0x00009a00ff6e7b82 */ /* 0x000ee20000000a00 */
[----:B------:R-:W-:Y:S01]  /*2330*/  BSSY B0, `(.L_x_1432) ;  /* 0x0000064000007945 */ /* 0x000fe20003800000 */
[----:B------:R-:W-:Y:S01]  /*2340*/  FADD.FTZ R31, R31, R36 ;  /* 0x000000241f1f7221 */ /* 0x000fe20000010000 */
[----:B------:R-:W-:-:S03]  /*2350*/  FFMA.FTZ R50, R3, R42, R50 ;  /* 0x0000002a03327223 */ /* 0x000fc60000010032 */
[----:B------:R-:W-:Y:S01]  /*2360*/  FADD.FTZ R31, R31, R42 ;  /* 0x0000002a1f1f7221 */ /* 0x000fe20000010000 */
[----:B------:R-:W-:Y:S01]  /*2370*/  FFMA.FTZ R50, R5, R32, R50 ;  /* 0x0000002005327223 */ /* 0x000fe20000010032 */
[----:B------:R-:W4:Y:S02]  /*2380*/  LDC R100, c[0x0][0xc] ;  /* 0x00000300ff647b82 */ /* 0x000f240000000800 */
[----:B------:R-:W-:Y:S01]  /*2390*/  FADD.FTZ R31, R31, R32 ;  /* 0x000000201f1f7221 */ /* 0x000fe20000010000 */
[----:B0-----:R-:W-:Y:S01]  /*23a0*/  ULEA UR5, UR11, UR5, 0x18 ;  /* 0x000000050b057291 */ /* 0x001fe2000f8ec03f */
[----:B------:R-:W-:Y:S02]  /*23b0*/  FFMA.FTZ R50, R7, R44, R50 ;  /* 0x0000002c07327223 */ /* 0x000fe40000010032 */
[----:B------:R-:W-:Y:S01]  /*23c0*/  FADD.FTZ R31, R31, R44 ;  /* 0x0000002c1f1f7221 */ /* 0x000fe20000010000 */
[----:B-1----:R-:W-:Y:S02]  /*23d0*/  @!P5 FADD.FTZ R47, R47, R48 ;  /* 0x000000302f2fd221 */ /* 0x002fe40000010000 */
[----:B------:R-:W-:Y:S01]  /*23e0*/  LEA R107, R105, UR5, 0x4 ;  /* 0x00000005696b7c11 */ /* 0x000fe2000f8e20ff */
[----:B--2---:R-:W-:-:S02]  /*23f0*/  @!P5 FADD.FTZ R52, R52, R49 ;  /* 0x000000313434d221 */ /* 0x004fc40000010000 */
        /* <DEDUP_REMOVED lines=19> */
[----:B------:R-:W-:Y:S01]  /*2530*/  FADD.FTZ R48, RZ, R35 ;  /* 0x00000023ff307221 */ /* 0x000fe20000010000 */
[----:B-1----:R-:W-:Y:S01]  /*2540*/  @!P5 FADD.FTZ R52, R52, R49 ;  /* 0x000000313434d221 */ /* 0x002fe20000010000 */
[----:B------:R-:W-:-:S02]  /*2550*/  FFMA.FTZ R49, R76, R35, RZ ;  /* 0x000000234c317223 */ /* 0x000fc400000100ff */
[----:B------:R-:W-:Y:S01]  /*2560*/  FADD.FTZ R48, R48, R39 ;  /* 0x0000002730307221 */ /* 0x000fe20000010000 */
[----:B------:R-:W-:Y:S01]  /*2570*/  ISETP.NE.AND P5, PT, R101, RZ, PT ;  /* 0x000000ff6500720c */ /* 0x000fe20003fa5270 */
[----:B------:R-:W-:Y:S02]  /*2580*/  FFMA.FTZ R49, R74, R39, R49 ;  /* 0x000000274a317223 */ /* 0x000fe40000010031 */
[----:B------:R-:W-:Y:S02]  /*2590*/  FADD.FTZ R48, R48, R41 ;  /* 0x0000002930307221 */ /* 0x000fe40000010000 */
[----:B------:R-:W-:Y:S02]  /*25a0*/  FFMA.FTZ R49, R72, R41, R49 ;  /* 0x0000002948317223 */ /* 0x000fe40000010031 */
[----:B------:R-:W-:Y:S02]  /*25b0*/  FADD.FTZ R48, R48, R37 ;  /* 0x0000002530307221 */ /* 0x000fe40000010000 */
[----:B------:R-:W-:-:S02]  /*25c0*/  FFMA.FTZ R49, R0, R37, R49 ;  /* 0x0000002500317223 */ /* 0x000fc40000010031 */
[----:B------:R-:W-:Y:S02]  /*25d0*/  FADD.FTZ R48, R48, R43 ;  /* 0x0000002b30307221 */ /* 0x000fe40000010000 */
[----:B------:R-:W-:Y:S02]  /*25e0*/  FFMA.FTZ R49, R2, R43, R49 ;  /* 0x0000002b02317223 */ /* 0x000fe40000010031 */
[----:B------:R-:W-:Y:S02]  /*25f0*/  FADD.FTZ R48, R48, R33 ;  /* 0x0000002130307221 */ /* 0x000fe40000010000 */
[----:B------:R-:W-:Y:S02]  /*2600*/  FFMA.FTZ R49, R4, R33, R49 ;  /* 0x0000002104317223 */ /* 0x000fe40000010031 */
[----:B------:R-:W-:Y:S01]  /*2610*/  FADD.FTZ R51, R48, R45 ;  /* 0x0000002d30337221 */ /* 0x000fe20000010000 */
[----:B------:R-:W-:Y:S01]  /*2620*/  FFMA.FTZ R48, R9, R30, R50 ;  /* 0x0000001e09307223 */ /* 0x000fe20000010032 */
[----:B------:R-:W-:Y:S01]  /*2630*/  FADD.FTZ R50, R31, R30 ;  /* 0x0000001e1f327221 */ /* 0x000fe20000010000 */
[----:B------:R-:W-:Y:S01]  /*2640*/  FFMA.FTZ R49, R6, R45, R49 ;  /* 0x0000002d06317223 */ /* 0x000fe20000010031 */
[----:B------:R-:W-:Y:S01]  /*2650*/  FADD.FTZ R51, R51, R46 ;  /* 0x0000002e33337221 */ /* 0x000fe20000010000 */
[----:B------:R-:W-:-:S02]  /*2660*/  MOV R30, R47 ;  /* 0x0000002f001e7202 */ /* 0x000fc40000000f00 */
[----:B------:R-:W-:Y:S01]  /*2670*/  FFMA.FTZ R49, R8, R46, R49 ;  /* 0x0000002e08317223 */ /* 0x000fe20000010031 */
[----:B------:R-:W-:Y:S02]  /*2680*/  MOV R31, R52 ;  /* 0x00000034001f7202 */ /* 0x000fe40000000f00 */
[----:B------:R-:W-:Y:S02]  /*2690*/  LEA R33, R38, R105, 0x4 ;  /* 0x0000006926217211 */ /* 0x000fe400078e20ff */
[----:B------:R0:W-:Y:S03]  /*26a0*/  STS.128 [R107], R48 ;  /* 0x000000306b007388 */ /* 0x0001e60000000c00 */
[----:B---3--:R-:W-:Y:S01]  /*26b0*/  IMAD.WIDE R110, R33, 0x4, R110 ;  /* 0x00000004216e7825 */ /* 0x008fe200078e026e */
[----:B------:R0:W-:Y:S01]  /*26c0*/  @!P5 STS.64 [R94+0x10], R30 ;  /* 0x0000101e5e00d388 */ /* 0x0001e20000000a00 */
[----:B------:R-:W-:Y:S01]  /*26d0*/  BAR.SYNC.DEFER_BLOCKING 0x0 ;  /* 0x0000000000007b1d */ /* 0x000fe20000010000 */
[----:B------:R-:W-:-:S13]  /*26e0*/  ISETP.NE.AND P5, PT, R105, RZ, PT ;  /* 0x000000ff6900720c */ /* 0x000fda0003fa5270 */
[----:B0---4-:R-:W-:Y:S05]  /*26f0*/  @P5 BRA `(.L_x_1433) ;  /* 0x00000000009c5947 */ /* 0x011fea0003800000 */
        /* <DEDUP_REMOVED lines=39> */
.L_x_1433:
[----:B------:R-:W-:Y:S05]  /*2970*/  BSYNC B0 ;  /* 0x0000000000007941 */ /* 0x000fea0003800000 */
.L_x_1432:
        /* <DEDUP_REMOVED lines=58> */
[----:B------:R-:W-:-:S02]  /*2d20*/  FADD.FTZ R114, R114, R63 ;  /* 0x0000003f72727221 */ /* 0x000fc40000010000 */
        /* <DEDUP_REMOVED lines=45> */
[----:B0-----:R-:W-:Y:S01]  /*3000*/  FADD.FTZ R115, R115, R48 ;  /* 0x0000003073737221 */ /* 0x001fe20000010000 */
[----:B------:R-:W0:Y:S01]  /*3010*/  LDS.128 R60, [R107+0x1b00] ;  /* 0x001b00006b3c7984 */ /* 0x000e220000000c00 */
        /* <DEDUP_REMOVED lines=13> */
[----:B------:R-:W-:-:S03]  /*30f0*/  FADD.FTZ R114, R114, R43 ;  /* 0x0000002b72727221 */ /* 0x000fc60000010000 */
[----:B------:R-:W2:Y:S01]  /*3100*/  LDS.128 R40, [R107+0x1f00] ;  /* 0x001f00006b287984 */ /* 0x000ea20000000c00 */
[----:B---3--:R-:W-:Y:S01]  /*3110*/  FADD.FTZ R115, R115, R32 ;  /* 0x0000002073737221 */ /* 0x008fe20000010000 */
        /* <DEDUP_REMOVED lines=23> */
[----:B------:R-:W-:Y:S01]  /*3290*/  FADD.FTZ R115, R115, R68 ;  /* 0x0000004473737221 */ /* 0x000fe20000010000 */
        /* <DEDUP_REMOVED lines=15> */
.L_x_1435:
[----:B------:R-:W-:Y:S05]  /*3390*/  BSYNC B0 ;  /* 0x0000000000007941 */ /* 0x000fea0003800000 */
.L_x_1434:
[----:B------:R-:W-:Y:S04]  /*33a0*/  BSSY B0, `(.L_x_1436) ;  /* 0x000000d000007945 */ /* 0x000fe80003800000 */
[----:B------:R-:W-:Y:S05]  /*33b0*/  @P6 BRA `(.L_x_1437) ;  /* 0x00000000002c6947 */ /* 0x000fea0003800000 */
        /* <DEDUP_REMOVED lines=11> */
.L_x_1437:
[----:B------:R-:W-:Y:S05]  /*3470*/  BSYNC B0 ;  /* 0x0000000000007941 */ /* 0x000fea0003800000 */
.L_x_1436:
[----:B------:R-:W-:-:S13]  /*3480*/  ISETP.GE.U32.AND P6, PT, R100, 0x2, PT ;  /* 0x000000026400780c */ /* 0x000fda0003fc6070 */
[----:B------:R-:W-:Y:S05]  /*3490*/  @!P6 BRA `(.L_x_1438) ;  /* 0x0000001000c8e947 */ /* 0x000fea0003800000 */
[----:B-1----:R-:W0:Y:S01]  /*34a0*/  LDC R33, c[0x0][0x10] ;  /* 0x00000400ff217b82 */ /* 0x002e220000000800 */
[----:B------:R-:W1:Y:S01]  /*34b0*/  S2R R34, SR_CTAID.Y ;  /* 0x0000000000227919 */ /* 0x000e620000002600 */
[----:B------:R-:W-:-:S06]  /*34c0*/  LOP3.LUT R32, R103, 0x1, RZ, 0xc0, !PT ;  /* 0x0000000167207812 */ /* 0x000fcc00078ec0ff */
[----:B------:R-:W2:Y:S08]  /*34d0*/  LDC.64 R38, c[0x0][0x258] ;  /* 0x00009600ff267b82 */ /* 0x000eb00000000a00 */
[----:B------:R-:W3:Y:S01]  /*34e0*/  LDC.64 R36, c[0x0][0x260] ;  /* 0x00009800ff247b82 */ /* 0x000ee20000000a00 */
[----:B0-----:R-:W-:-:S04]  /*34f0*/  IMAD R35, R32, R33, RZ ;  /* 0x0000002120237224 */ /* 0x001fc800078e02ff */
[C---:B------:R-:W-:Y:S01]  /*3500*/  IMAD R32, R35.reuse, R100, RZ ;  /* 0x0000006423207224 */ /* 0x040fe200078e02ff */
[----:B-1----:R-:W-:-:S04]  /*3510*/  IADD3 R35, R35, R34, RZ ;  /* 0x0000002223237210 */ /* 0x002fc80007ffe0ff */
[----:B------:R-:W-:Y:S01]  /*3520*/  SHF.L.U32 R41, R32, 0x1, RZ ;  /* 0x0000000120297819 */ /* 0x000fe200000006ff */
[----:B--2---:R-:W-:-:S04]  /*3530*/  IMAD.WIDE.U32 R38, R35, 0x4, R38 ;  /* 0x0000000423267825 */ /* 0x004fc800078e0026 */
[----:B---3--:R-:W-:Y:S01]  /*3540*/  IMAD.WIDE R36, R41, 0x4, R36 ;  /* 0x0000000429247825 */ /* 0x008fe200078e0224 */
[----:B------:R-:W-:Y:S06]  /*3550*/  @P5 BRA `(.L_x_1439) ;  /* 0x0000000000685947 */ /* 0x000fec0003800000 */
[----:B------:R-:W0:Y:S01]  /*3560*/  S2R R101, SR_LANEID ;  /* 0x0000000000657919 */ /* 0x000e220000000000 */
[----:B------:R-:W-:Y:S01]  /*3570*/  HFMA2.MMA R32, -RZ, RZ, 0, 5.9604644775390625e-08 ;  /* 0x00000001ff207435 */ /* 0x000fe200000001ff */
[----:B------:R-:W-:Y:S01]  /*3580*/  VOTEU.ANY UR5, UPT, PT ;  /* 0x0000000000057886 */ /* 0x000fe200038e0100 */
[----:B------:R-:W-:Y:S01]  /*3590*/  LOP3.LUT P6, RZ, R103, 0x2, RZ, 0xc0, !PT ;  /* 0x0000000267ff7812 */ /* 0x000fe200078cc0ff */
[----:B------:R-:W-:Y:S01]  /*35a0*/  UPOPC UR7, UR5 ;  /* 0x00000005000772bf */ /* 0x000fe20008000000 */
[----:B------:R-:W-:Y:S01]  /*35b0*/  P2R R42, PR, RZ, 0x1 ;  /* 0x00000001ff2a7803 */ /* 0x000fe20000000000 */
[----:B------:R-:W-:Y:S01]  /*35c0*/  UFLO.U32 UR5, UR5 ;  /* 0x00000005000572bd */ /* 0x000fe200080e0000 */
[----:B------:R-:W-:Y:S01]  /*35d0*/  SEL R43, R100, RZ, !P6 ;  /* 0x000000ff642b7207 */ /* 0x000fe20007000000 */
[----:B------:R-:W-:-:S03]  /*35e0*/  IMAD R41, R33, UR6, R34 ;  /* 0x0000000621297c24 */ /* 0x000fc6000f8e0222 */
[----:B------:R-:W-:Y:S01]  /*35f0*/  SEL R32, R32, 0xffffffff, !P6 ;  /* 0xffffffff20207807 */ /* 0x000fe20007000000 */
[----:B------:R-:W-:Y:S01]  /*3600*/  IMAD.WIDE.U32 R40, R41, 0x8, R36 ;  /* 0x0000000829287825 */ /* 0x000fe200078e0024 */
[----:B------:R-:W-:-:S03]  /*3610*/  ISETP.NE.AND P6, PT, R43, -0x1, PT ;  /* 0xffffffff2b00780c */ /* 0x000fc60003fc5270 */
[----:B------:R-:W-:Y:S01]  /*3620*/  IMAD R35, R32, UR7, RZ ;  /* 0x0000000720237c24 */ /* 0x000fe2000f8e02ff */
[----:B------:R1:W-:Y:S01]  /*3630*/  STG.E.64 desc[UR8][R40.64], R30 ;  /* 0x0000001e28007986 */ /* 0x0003e2000c101b08 */
[----:B0-----:R-:W-:-:S13]  /*3640*/  ISETP.EQ.U32.AND P0, PT, R101, UR5, PT ;  /* 0x0000000565007c0c */ /* 0x001fda000bf02070 */
[----:B------:R-:W-:Y:S06]  /*3650*/  @P0 MEMBAR.ALL.GPU ;  /* 0x0000000000000992 */ /* 0x000fec000000a000 */
[----:B------:R-:W-:-:S00]  /*3660*/  @P0 ERRBAR ;  /* 0x00000000000009ab */ /* 0x000fc00000000000 */
[----:B------:R-:W-:Y:S06]  /*3670*/  @P0 CGAERRBAR ;  /* 0x00000000000005ab */ /* 0x000fec0000000000 */
[----:B------:R1:W-:Y:S01]  /*3680*/  @P0 REDG.E.ADD.S32.STRONG.GPU desc[UR8][R38.64], R35 ;  /* 0x000000232600098e */ /* 0x0003e2000c10e388 */
[----:B------:R-:W-:Y:S01]  /*3690*/  ISETP.NE.AND P0, PT, R42, RZ, PT ;  /* 0x000000ff2a00720c */ /* 0x000fe20003f05270 */
[----:B------:R-:W-:-:S12]  /*36a0*/  @!P6 BRA `(.L_x_1439) ;  /* 0x000000000014e947 */ /* 0x000fd80003800000 */
.L_x_1440:
[----:B------:R-:W2:Y:S04]  /*36b0*/  LDG.E.STRONG.GPU R32, desc[UR8][R38.64] ;  /* 0x0000000826207981 */ /* 0x000ea8000c1ef900 */
[----:B--2---:R-:W-:Y:S01]  /*36c0*/  CCTL.IVALL ;  /* 0x00000000ff00798f */ /* 0x004fe20002000000 */
[----:B------:R-:W-:Y:S05]  /*36d0*/  YIELD ;  /* 0x0000000000007946 */ /* 0x000fea0003800000 */
[----:B------:R-:W-:-:S13]  /*36e0*/  ISETP.NE.AND P6, PT, R32, R43, PT ;  /* 0x0000002b2000720c */ /* 0x000fda0003fc5270 */
[----:B------:R-:W-:Y:S05]  /*36f0*/  @P6 BRA `(.L_x_1440) ;  /* 0xfffffffc00ec6947 */ /* 0x000fea000383ffff */
.L_x_1439:
[----:B------:R-:W-:Y:S01]  /*3700*/  ISETP.NE.AND P6, PT, R100, RZ, PT ;  /* 0x000000ff6400720c */ /* 0x000fe20003fc5270 */
[----:B------:R-:W-:Y:S05]  /*3710*/  WARPSYNC.ALL ;  /* 0x0000000000007948 */ /* 0x000fea0003800000 */
[----:B------:R-:W-:Y:S07]  /*3720*/  BAR.SYNC.DEFER_BLOCKING 0x0 ;  /* 0x0000000000007b1d */ /* 0x000fee0000010000 */
[----:B------:R-:W-:Y:S05]  /*3730*/  @!P6 BRA `(.L_x_1438) ;  /* 0x000000100020e947 */ /* 0x000fea0003800000 */
[----:B------:R-:W-:Y:S02]  /*3740*/  IADD3 R32, R100, -0x1, RZ ;  /* 0xffffffff64207810 */ /* 0x000fe40007ffe0ff */
[----:B-1----:R-:W-:Y:S02]  /*3750*/  MOV R35, RZ ;  /* 0x000000ff00237202 */ /* 0x002fe40000000f00 */
[----:B------:R-:W-:-:S13]  /*3760*/  ISETP.GE.U32.AND P6, PT, R32, 0x3, PT ;  /* 0x000000032000780c */ /* 0x000fda0003fc6070 */
[----:B------:R-:W-:Y:S05]  /*3770*/  @!P6 BRA `(.L_x_1441) ;  /* 0x0000000c00a0e947 */ /* 0x000fea0003800000 */
[----:B------:R-:W-:-:S04]  /*3780*/  LOP3.LUT R35, R100, 0x3, RZ, 0xc0, !PT ;  /* 0x0000000364237812 */ /* 0x000fc800078ec0ff */
        /* <DEDUP_REMOVED lines=11> */
[----:B------:R-:W0:Y:S01]  /*3840*/  S2UR UR5, SR_CTAID.X ;  /* 0x00000000000579c3 */ /* 0x000e220000002500 */
[----:B------:R-:W-:Y:S02]  /*3850*/  PLOP3.LUT P6, PT, PT, PT, PT, 0x8, 0x0 ;  /* 0x000000000000781c */ /* 0x000fe40003fce170 */
[----:B------:R-:W-:-:S11]  /*3860*/  LOP3.LUT R106, R106, 0xfffffffe, RZ, 0xc0, !PT ;  /* 0xfffffffe6a6a7812 */ /* 0x000fd600078ec0ff */
[----:B------:R-:W-:-:S07]  /*3870*/  @P6 LOP3.LUT R106, R106, 0x1, RZ, 0xfc, !PT ;  /* 0x000000016a6a6812 */ /* 0x000fce00078efcff */
.L_x_1444:
[----:B------:R-:W-:-:S13]  /*3880*/  ISETP.EQ.OR P6, PT, R35, UR6, P5 ;  /* 0x0000000623007c0c */ /* 0x000fda000afc2670 */
[----:B------:R-:W-:-:S04]  /*3890*/  @!P6 IMAD R41, R33, R35, R34 ;  /* 0x000000232129e224 */ /* 0x000fc800078e0222 */
[----:B------:R-:W-:-:S05]  /*38a0*/  @!P6 IMAD.WIDE.U32 R40, R41, 0x8, R36 ;  /* 0x000000082928e825 */ /* 0x000fca00078e0024 */
[----:B------:R-:W2:Y:S01]  /*38b0*/  @!P6 LDG.E.64 R38, desc[UR8][R40.64] ;  /* 0x000000082826e981 */ /* 0x000ea2000c1e1b00 */
[----:B------:R-:W-:Y:S01]  /*38c0*/  IADD3 R43, R35, 0x1, RZ ;  /* 0x00000001232b7810 */ /* 0x000fe20007ffe0ff */
[----:B0-----:R-:W-:Y:S01]  /*38d0*/  UMOV UR6, UR5 ;  /* 0x0000000500067c82 */ /* 0x001fe20008000000 */
[----:B--2---:R-:W-:Y:S01]  /*38e0*/  @!P6 FADD.FTZ R30, R30, R38 ;  /* 0x000000261e1ee221 */ /* 0x004fe20000010000 */
[----:B------:R-:W-:Y:S01]  /*38f0*/  @!P6 FADD.FTZ R31, R31, R39 ;  /* 0x000000271f1fe221 */ /* 0x000fe20000010000 */
        /* <DEDUP_REMOVED lines=108> */
.L_x_1443:
        /* <DEDUP_REMOVED lines=63> */
.L_x_1445:
[----:B------:R-:W-:-:S04]  /*43b0*/  LOP3.LUT P6, RZ, R106, 0x1, RZ, 0xc0, !PT ;  /* 0x000000016aff7812 */ /* 0x000fc800078cc0ff */
[----:B------:R-:W-:-:S13]  /*43c0*/  ISETP.NE.OR P6, PT, R32, RZ, P6 ;  /* 0x000000ff2000720c */ /* 0x000fda00037c5670 */
[----:B------:R-:W-:Y:S05]  /*43d0*/  @!P6 BRA `(.L_x_1441) ;  /* 0x000000000088e947 */ /* 0x000fea0003800000 */
.L_x_1442:
[----:B------:R-:W0:Y:S01]  /*43e0*/  S2UR UR5, SR_CTAID.X ;  /* 0x00000000000579c3 */ /* 0x000e220000002500 */
[----:B------:R-:W-:Y:S01]  /*43f0*/  NOP ;  /* 0x0000000000007918 */ /* 0x000fe20000000000 */
.L_x_1446:
        /* <DEDUP_REMOVED lines=32> */
.L_x_1441:
        /* <DEDUP_REMOVED lines=10> */
.L_x_1448:
[----:B------:R-:W-:Y:S05]  /*46a0*/  BSYNC B0 ;  /* 0x0000000000007941 */ /* 0x000fea0003800000 */
.L_x_1447:
        /* <DEDUP_REMOVED lines=17> */
.L_x_1438:
[----:B------:R-:W0:Y:S01]  /*47c0*/  S2UR UR7, SR_CgaCtaId ;  /* 0x00000000000779c3 */ /* 0x000e220000008800 */
[----:B------:R-:W-:Y:S01]  /*47d0*/  UMOV UR5, 0x400 ;  /* 0x0000040000057882 */ /* 0x000fe20000000000 */
[----:B------:R-:W-:Y:S01]  /*47e0*/  ISETP.NE.AND P6, PT, RZ, UR10, PT ;  /* 0x0000000aff007c0c */ /* 0x000fe2000bfc5270 */
[----:B------:R-:W-:Y:S01]  /*47f0*/  ULDC.64 UR12, c[0x0][0x290] ;  /* 0x0000a400000c7ab9 */ /* 0x000fe20000000a00 */
[----:B------:R-:W-:-:S04]  /*4800*/  SHF.R.U32.HI R34, RZ, 0x4, R105 ;  /* 0x00000004ff227819 */ /* 0x000fc80000011669 */
[----:B-1----:R-:W1:Y:S01]  /*4810*/  LDC R35, c[0x0][0x2ac] ;  /* 0x0000ab00ff237b82 */ /* 0x002e620000000800 */
[----:B0-----:R-:W-:Y:S01]  /*4820*/  ULEA UR5, UR7, UR5, 0x18 ;  /* 0x0000000507057291 */ /* 0x001fe2000f8ec03f */
[----:B-1----:R-:W-:-:S08]  /*4830*/  IMAD R43, R35, UR6, R34 ;  /* 0x00000006232b7c24 */ /* 0x002fd0000f8e0222 */
        /* <DEDUP_REMOVED lines=26> */
.L_x_1449:
[----:B------:R-:W-:Y:S01]  /*49e0*/  LOP3.LUT P5, RZ, R106, 0x4, RZ, 0xc0, !PT ;  /* 0x000000046aff7812 */ /* 0x000fe200078ac0ff */
[----:B------:R-:W-:-:S12]  /*49f0*/  BSSY B0, `(.L_x_1450) ;  /* 0x0000013000007945 */ /* 0x000fd80003800000 */
[----:B------:R-:W-:Y:S05]  /*4a00*/  @P5 BRA `(.L_x_1451) ;  /* 0x0000000000445947 */ /* 0x000fea0003800000 */
        /* <DEDUP_REMOVED lines=17> */
.L_x_1451:
[----:B------:R-:W-:Y:S05]  /*4b20*/  BSYNC B0 ;  /* 0x0000000000007941 */ /* 0x000fea0003800000 */
.L_x_1450:
[----:B------:R-:W-:Y:S02]  /*4b30*/  ISETP.NE.AND P6, PT, RZ, UR10, PT ;  /* 0x0000000aff007c0c */ /* 0x000fe4000bfc5270 */
[----:B------:R-:W-:Y:S02]  /*4b40*/  ISETP.GE.U32.AND P5, PT, R34, UR12, PT ;  /* 0x0000000c22007c0c */ /* 0x000fe4000bfa6070 */
[----:B------:R-:W-:-:S09]  /*4b50*/  IADD3 R43, R43, 0xe0, RZ ;  /* 0x000000e02b2b7810 */ /* 0x000fd20007ffe0ff */
[----:B------:R-:W-:Y:S05]  /*4b60*/  @!P6 BRA `(.L_x_1452) ;  /* 0x000000000048e947 */ /* 0x000fea0003800000 */
        /* <DEDUP_REMOVED lines=18> */
.L_x_1452:
[----:B------:R-:W-:Y:S04]  /*4c90*/  BSSY B0, `(.L_x_1453) ;  /* 0x0000013000007945 */ /* 0x000fe80003800000 */
[----:B------:R-:W-:Y:S05]  /*4ca0*/  @P4 BRA `(.L_x_1454) ;  /* 0x0000000000444947 */ /* 0x000fea0003800000 */
        /* <DEDUP_REMOVED lines=17> */
.L_x_1454:
[----:B------:R-:W-:Y:S05]  /*4dc0*/  BSYNC B0 ;  /* 0x0000000000007941 */ /* 0x000fea0003800000 */
.L_x_1453:
[----:B------:R-:W-:Y:S02]  /*4dd0*/  SHF.R.S32.HI R34, RZ, 0x1f, R34 ;  /* 0x0000001fff227819 */ /* 0x000fe40000011422 */
[----:B------:R-:W-:Y:S02]  /*4de0*/  ISETP.GE.U32.AND P4, PT, R43, UR12, PT ;  /* 0x0000000c2b007c0c */ /* 0x000fe4000bf86070 */
[----:B01----:R-:W-:Y:S02]  /*4df0*/  SHF.R.S32.HI R14, RZ, 0x1f, R43 ;  /* 0x0000001fff0e7819 */ /* 0x003fe4000001142b */
[----:B------:R-:W-:Y:S02]  /*4e00*/  ISETP.GE.AND.EX P5, PT, R34, UR13, PT, P5 ;  /* 0x0000000d22007c0c */ /* 0x000fe4000bfa6350 */
[----:B------:R-:W-:Y:S02]  /*4e10*/  ISETP.GE.AND.EX P4, PT, R14, UR13, PT, P4 ;  /* 0x0000000d0e007c0c */ /* 0x000fe4000bf86340 */
[----:B------:R-:W-:-:S02]  /*4e20*/  ISETP.GT.U32.OR P5, PT, R105, 0x1ff, P5 ;  /* 0x000001ff6900780c */ /* 0x000fc40002fa4470 */
[----:B------:R-:W-:Y:S01]  /*4e30*/  ISETP.GT.U32.OR P4, PT, R105, 0x1ff, P4 ;  /* 0x000001ff6900780c */ /* 0x000fe20002784470 */
[----:B------:R-:W-:-:S12]  /*4e40*/  @!P6 BRA `(.L_x_1455) ;  /* 0x000000000048e947 */ /* 0x000fd80003800000 */
        /* <DEDUP_REMOVED lines=18> */
.L_x_1455:
[----:B------:R-:W-:Y:S04]  /*4f70*/  BSSY B0, `(.L_x_1456) ;  /* 0x0000013000007945 */ /* 0x000fe80003800000 */
        /* <DEDUP_REMOVED lines=18> */
.L_x_1457:
[----:B------:R-:W-:Y:S05]  /*50a0*/  BSYNC B0 ;  /* 0x0000000000007941 */ /* 0x000fea0003800000 */
.L_x_1456:
        /* <DEDUP_REMOVED lines=19> */
.L_x_1458:
        /* <DEDUP_REMOVED lines=19> */
.L_x_1460:
[----:B------:R-:W-:Y:S05]  /*5310*/  BSYNC B0 ;  /* 0x0000000000007941 */ /* 0x000fea0003800000 */
.L_x_1459:
[----:B------:R-:W-:Y:S05]  /*5320*/  @!P6 BRA `(.L_x_1461) ;  /* 0x000000000048e947 */ /* 0x000fea0003800000 */
        /* <DEDUP_REMOVED lines=18> */
.L_x_1461:
[----:B------:R-:W-:Y:S04]  /*5450*/  BSSY B0, `(.L_x_1462) ;  /* 0x0000013000007945 */ /* 0x000fe80003800000 */
[----:B------:R-:W-:Y:S05]  /*5460*/  @P1 BRA `(.L_x_1463) ;  /* 0x0000000000441947 */ /* 0x000fea0003800000 */
[----:B------:R-:W-:Y:S01]  /*5470*/  ULDC.64 UR6, c[0x0][0x288] ;  /* 0x0000a20000067ab9 */ /* 0x000fe20000000a00 */
[----:B01----:R-:W-:Y:S01]  /*5480*/  MOV R14, R112 ;  /* 0x00000070000e7202 */ /* 0x003fe20000000f00 */
        /* <DEDUP_REMOVED lines=15> */
.L_x_1463:
[----:B------:R-:W-:Y:S05]  /*5580*/  BSYNC B0 ;  /* 0x0000000000007941 */ /* 0x000fea0003800000 */
.L_x_1462:
[----:B------:R-:W-:Y:S05]  /*5590*/  @!P6 BRA `(.L_x_1464) ;  /* 0x000000000048e947 */ /* 0x000fea0003800000 */
[----:B------:R-:W-:Y:S01]  /*55a0*/  FFMA.FTZ R0, R5, R26, R28 ;  /* 0x0000001a05007223 */ /* 0x000fe2000001001c */
[----:B--2---:R-:W-:-:S03]  /*55b0*/  FFMA.FTZ R2, R4, R27, R29 ;  /* 0x0000001b04027223 */ /* 0x004fc6000001001d */
[----:B------:R-:W-:Y:S01]  /*55c0*/  FMUL.FTZ R3, R0, -1.4426950216293334961 ;  /* 0xbfb8aa3b00037820 */ /* 0x000fe20000410000 */
[----:B------:R-:W-:-:S05]  /*55d0*/  FMUL.FTZ R16, R2, -1.4426950216293334961 ;  /* 0xbfb8aa3b02107820 */ /* 0x000fca0000410000 */
[----:B------:R-:W0:Y:S08]  /*55e0*/  MUFU.EX2 R3, R3 ;  /* 0x0000000300037308 */ /* 0x000e300000000800 */
[----:B------:R-:W2:Y:S01]  /*55f0*/  MUFU.EX2 R16, R16 ;  /* 0x0000001000107308 */ /* 0x000ea20000000800 */
[----:B01----:R-:W-:-:S07]  /*5600*/  FADD.FTZ R14, R3, 1 ;  /* 0x3f800000030e7421 */ /* 0x003fce0000010000 */
        /* <DEDUP_REMOVED lines=11> */
.L_x_1464:
[----:B------:R-:W-:Y:S04]  /*56c0*/  BSSY B0, `(.L_x_1465) ;  /* 0x0000013000007945 */ /* 0x000fe80003800000 */
[----:B------:R-:W-:Y:S05]  /*56d0*/  @P0 BRA `(.L_x_1466) ;  /* 0x0000000000440947 */ /* 0x000fea0003800000 */
[----:B------:R-:W-:Y:S01]  /*56e0*/  ULDC.64 UR6, c[0x0][0x288] ;  /* 0x0000a20000067ab9 */ /* 0x000fe20000000a00 */
[----:B--2---:R-:W-:Y:S01]  /*56f0*/  MOV R2, R112 ;  /* 0x0000007000027202 */ /* 0x004fe20000000f00 */
[----:B------:R-:W-:Y:S01]  /*5700*/  IMAD R85, R85, UR6, RZ ;  /* 0x0000000655557c24 */ /* 0x000fe2000f8e02ff */
[----:B------:R-:W-:Y:S01]  /*5710*/  MOV R3, R109 ;  /* 0x0000006d00037202 */ /* 0x000fe20000000f00 */
[-CC-:B------:R-:W-:Y:S01]  /*5720*/  FFMA.FTZ R5, R5, R32.reuse, R33.reuse ;  /* 0x0000002005057223 */ /* 0x180fe20000010021 */
[----:B------:R-:W-:Y:S01]  /*5730*/  FFMA.FTZ R4, R4, R32, R33 ;  /* 0x0000002004047223 */ /* 0x000fe20000010021 */
[C---:B------:R-:W-:Y:S02]  /*5740*/  IMAD R85, R82.reuse, UR7, R85 ;  /* 0x0000000752557c24 */ /* 0x040fe4000f8e0255 */
[----:B01----:R-:W-:Y:S01]  /*5750*/  IMAD.WIDE.U32 R14, R82, UR6, R2 ;  /* 0x00000006520e7c25 */ /* 0x003fe2000f8e0002 */
        /* <DEDUP_REMOVED lines=9> */
.L_x_1466:
[----:B------:R-:W-:Y:S05]  /*57f0*/  BSYNC B0 ;  /* 0x0000000000007941 */ /* 0x000fea0003800000 */
.L_x_1465:
[----:B------:R-:W-:Y:S05]  /*5800*/  @!P6 BRA `(.L_x_1467) ;  /* 0x000000000048e947 */ /* 0x000fea0003800000 */
[----:B------:R-:W-:Y:S01]  /*5810*/  FFMA.FTZ R0, R7, R26, R28 ;  /* 0x0000001a07007223 */ /* 0x000fe2000001001c */
[----:B--23--:R-:W-:-:S03]  /*5820*/  FFMA.FTZ R2, R6, R27, R29 ;  /* 0x0000001b06027223 */ /* 0x00cfc6000001001d */
[----:B------:R-:W-:Y:S01]  /*5830*/  FMUL.FTZ R3, R0, -1.4426950216293334961 ;  /* 0xbfb8aa3b00037820 */ /* 0x000fe20000410000 */
[----:B01----:R-:W-:-:S05]  /*5840*/  FMUL.FTZ R14, R2, -1.4426950216293334961 ;  /* 0xbfb8aa3b020e7820 */ /* 0x003fca0000410000 */
        /* <DEDUP_REMOVED lines=14> */
.L_x_1467:
[----:B------:R-:W-:Y:S04]  /*5930*/  BSSY B0, `(.L_x_1468) ;  /* 0x0000013000007945 */ /* 0x000fe80003800000 */
[----:B------:R-:W-:Y:S05]  /*5940*/  @P5 BRA `(.L_x_1469) ;  /* 0x0000000000445947 */ /* 0x000fea0003800000 */
[----:B------:R-:W-:Y:S01]  /*5950*/  ULDC.64 UR6, c[0x0][0x288] ;  /* 0x0000a20000067ab9 */ /* 0x000fe20000000a00 */
[----:B--23--:R-:W-:Y:S01]  /*5960*/  MOV R2, R112 ;  /* 0x0000007000027202 */ /* 0x00cfe20000000f00 */
        /* <DEDUP_REMOVED lines=15> */
.L_x_1469:
[----:B------:R-:W-:Y:S05]  /*5a60*/  BSYNC B0 ;  /* 0x0000000000007941 */ /* 0x000fea0003800000 */
.L_x_1468:
[----:B------:R-:W-:Y:S05]  /*5a70*/  @!P6 BRA `(.L_x_1470) ;  /* 0x000000000048e947 */ /* 0x000fea0003800000 */
[----:B------:R-:W-:Y:S01]  /*5a80*/  FFMA.FTZ R28, R9, R26, R28 ;  /* 0x0000001a091c7223 */ /* 0x000fe2000001001c */
[----:B------:R-:W-:-:S03]  /*5a90*/  FFMA.FTZ R29, R8, R27, R29 ;  /* 0x0000001b081d7223 */ /* 0x000fc6000001001d */
[----:B------:R-:W-:Y:S01]  /*5aa0*/  FMUL.FTZ R0, R28, -1.4426950216293334961 ;  /* 0xbfb8aa3b1c007820 */ /* 0x000fe20000410000 */
[----:B---3--:R-:W-:-:S05]  /*5ab0*/  FMUL.FTZ R4, R29, -1.4426950216293334961 ;  /* 0xbfb8aa3b1d047820 */ /* 0x008fca0000410000 */
[----:B------:R-:W2:Y:S08]  /*5ac0*/  MUFU.EX2 R0, R0 ;  /* 0x0000000000007308 */ /* 0x000eb00000000800 */
[----:B------:R-:W3:Y:S01]  /*5ad0*/  MUFU.EX2 R4, R4 ;  /* 0x0000000400047308 */ /* 0x000ee20000000800 */
[----:B--2-4-:R-:W-:-:S07]  /*5ae0*/  FADD.FTZ R2, R0, 1 ;  /* 0x3f80000000027421 */ /* 0x014fce0000010000 */
[----:B------:R-:W2:Y:S01]  /*5af0*/  MUFU.RCP R3, R2 ;  /* 0x0000000200037308 */ /* 0x000ea20000001000 */
[----:B---3--:R-:W-:-:S07]  /*5b00*/  FADD.FTZ R5, R4, 1 ;  /* 0x3f80000004057421 */ /* 0x008fce0000010000 */
[----:B------:R-:W3:Y:S01]  /*5b10*/  MUFU.RCP R6, R5 ;  /* 0x0000000500067308 */ /* 0x000ee20000001000 */
[----:B--2---:R-:W-:Y:S01]  /*5b20*/  FADD.FTZ R7, -R3, 1 ;  /* 0x3f80000003077421 */ /* 0x004fe20000010100 */
[----:B------:R-:W-:-:S03]  /*5b30*/  FMUL.FTZ R12, R12, R3 ;  /* 0x000000030c0c7220 */ /* 0x000fc60000410000 */
[----:B------:R-:W-:Y:S01]  /*5b40*/  FFMA.FTZ R7, R28, R7, 1 ;  /* 0x3f8000001c077423 */ /* 0x000fe20000010007 */
[----:B---3--:R-:W-:Y:S01]  /*5b50*/  FADD.FTZ R10, -R6, 1 ;  /* 0x3f800000060a7421 */ /* 0x008fe20000010100 */
[----:B------:R-:W-:Y:S02]  /*5b60*/  FMUL.FTZ R13, R13, R6 ;  /* 0x000000060d0d7220 */ /* 0x000fe40000410000 */
[----:B------:R-:W-:Y:S01]  /*5b70*/  FMUL.FTZ R12, R12, R7 ;  /* 0x000000070c0c7220 */ /* 0x000fe20000410000 */
[----:B------:R-:W-:-:S04]  /*5b80*/  FFMA.FTZ R10, R29, R10, 1 ;  /* 0x3f8000001d0a7423 */ /* 0x000fc8000001000a */
[----:B------:R-:W-:-:S07]  /*5b90*/  FMUL.FTZ R13, R13, R10 ;  /* 0x0000000a0d0d7220 */ /* 0x000fce0000410000 */
.L_x_1470:
[----:B------:R-:W-:Y:S04]  /*5ba0*/  BSSY B0, `(.L_x_1471) ;  /* 0x0000012000007945 */ /* 0x000fe80003800000 */
[----:B------:R-:W-:Y:S05]  /*5bb0*/  @P4 BRA `(.L_x_1472) ;  /* 0x0000000000404947 */ /* 0x000fea0003800000 */
[----:B------:R-:W-:Y:S01]  /*5bc0*/  ULDC.64 UR6, c[0x0][0x288] ;  /* 0x0000a20000067ab9 */ /* 0x000fe20000000a00 */
[----:B------:R-:W-:Y:S01]  /*5bd0*/  MOV R108, R112 ;  /* 0x00000070006c7202 */ /* 0x000fe20000000f00 */
[----:B------:R-:W-:Y:S02]  /*5be0*/  IMAD R81, R81, UR6, RZ ;  /* 0x0000000651517c24 */ /* 0x000fe4000f8e02ff */
[-CC-:B------:R-:W-:Y:S01]  /*5bf0*/  FFMA.FTZ R9, R9, R32.reuse, R33.reuse ;  /* 0x0000002009097223 */ /* 0x180fe20000010021 */
[----:B------:R-:W-:Y:S01]  /*5c00*/  FFMA.FTZ R8, R8, R32, R33 ;  /* 0x0000002008087223 */ /* 0x000fe20000010021 */
[----:B------:R-:W-:-:S04]  /*5c10*/  IMAD.WIDE.U32 R108, R78, UR6, R108 ;  /* 0x000000064e6c7c25 */ /* 0x000fc8000f8e006c */
[----:B------:R-:W-:Y:S01]  /*5c20*/  FFMA.FTZ R9, R26, R12, -R9 ;  /* 0x0000000c1a097223 */ /* 0x000fe20000010809 */
[----:B------:R-:W-:Y:S01]  /*5c30*/  FFMA.FTZ R13, R27, R13, -R8 ;  /* 0x0000000d1b0d7223 */ /* 0x000fe20000010808 */
[----:B------:R-:W-:Y:S01]  /*5c40*/  IMAD R81, R78, UR7, R81 ;  /* 0x000000074e517c24 */ /* 0x000fe2000f8e0251 */
[----:B------:R-:W-:Y:S01]  /*5c50*/  ULDC.64 UR6, c[0x0][0x210] ;  /* 0x0000840000067ab9 */ /* 0x000fe20000000a00 */
[-C--:B------:R-:W-:Y:S01]  /*5c60*/  FMUL.FTZ R12, R9, R102.reuse ;  /* 0x00000066090c7220 */ /* 0x080fe20000410000 */
[----:B--234-:R-:W-:Y:S01]  /*5c70*/  LEA R2, P0, R108, UR6, 0x2 ;  /* 0x000000066c027c11 */ /* 0x01cfe2000f8010ff */
[----:B------:R-:W-:Y:S01]  /*5c80*/  FMUL.FTZ R13, R13, R102 ;  /* 0x000000660d0d7220 */ /* 0x000fe20000410000 */
[----:B------:R-:W-:-:S04]  /*5c90*/  IADD3 R81, R109, R81, RZ ;  /* 0x000000516d517210 */ /* 0x000fc80007ffe0ff */
[----:B------:R-:W-:-:S05]  /*5ca0*/  LEA.HI.X R3, R108, UR7, R81, 0x2, P0 ;  /* 0x000000076c037c11 */ /* 0x000fca00080f1451 */
[----:B------:R2:W-:Y:S02]  /*5cb0*/  STG.E.64 desc[UR8][R2.64], R12 ;  /* 0x0000000c02007986 */ /* 0x0005e4000c101b08 */
.L_x_1472:
[----:B------:R-:W-:Y:S05]  /*5cc0*/  BSYNC B0 ;  /* 0x0000000000007941 */ /* 0x000fea0003800000 */
.L_x_1471:
[----:B--234-:R-:W2:Y:S01]  /*5cd0*/  LDC R3, c[0x0][0x10] ;  /* 0x00000400ff037b82 */ /* 0x01cea20000000800 */
[----:B------:R-:W-:Y:S02]  /*5ce0*/  IADD3 R103, R103, 0x1, RZ ;  /* 0x0000000167677810 */ /* 0x000fe40007ffe0ff */
[----:B--2---:R-:W-:-:S04]  /*5cf0*/  IADD3 R104, R3, R104, RZ ;  /* 0x0000006803687210 */ /* 0x004fc80007ffe0ff */
[----:B------:R-:W-:-:S13]  /*5d00*/  ISETP.GE.AND P0, PT, R104, UR4, PT ;  /* 0x0000000468007c0c */ /* 0x000fda000bf06270 */
[----:B------:R-:W-:Y:S05]  /*5d10*/  @!P0 BRA `(.L_x_1473) ;  /* 0xffffffa4003c8947 */ /* 0x000fea000383ffff */
.L_x_1421:
[----:B------:R-:W2:Y:S01]  /*5d20*/  LDC R4, c[0x0][0xc] ;  /* 0x00000300ff047b82 */ /* 0x000ea20000000800 */
[----:B------:R-:W-:Y:S01]  /*5d30*/  ISETP.NE.AND P1, PT, R105, RZ, PT ;  /* 0x000000ff6900720c */ /* 0x000fe20003f25270 */
[----:B------:R-:W-:Y:S06]  /*5d40*/  BSSY B0, `(.L_x_1474) ;  /* 0x0000011000007945 */ /* 0x000fec0003800000 */
[----:B------:R-:W3:Y:S08]  /*5d50*/  LDC R7, c[0x0][0x10] ;  /* 0x00000400ff077b82 */ /* 0x000ef00000000800 */
[----:B------:R-:W4:Y:S01]  /*5d60*/  LDC.64 R2, c[0x0][0x258] ;  /* 0x00009600ff027b82 */ /* 0x000f220000000a00 */
[----:B--2---:R-:W-:-:S02]  /*5d70*/  ISETP.NE.AND P0, PT, R4, 0x1, PT ;  /* 0x000000010400780c */ /* 0x004fc40003f05270 */
[----:B---3--:R-:W-:-:S04]  /*5d80*/  SHF.L.U32 R0, R7, 0x1, RZ ;  /* 0x0000000107007819 */ /* 0x008fc800000006ff */
        /* <DEDUP_REMOVED lines=12> */
.L_x_1475:
[----:B------:R-:W-:Y:S05]  /*5e50*/  BSYNC B0 ;  /* 0x0000000000007941 */ /* 0x000fea0003800000 */
.L_x_1474:
[----:B------:R-:W3:Y:S01]  /*5e60*/  S2UR UR4, SR_CTAID.X ;  /* 0x00000000000479c3 */ /* 0x000ee20000002500 */
[----:B------:R-:W-:Y:S02]  /*5e70*/  IADD3 R0, R4, -0x1, RZ ;  /* 0xffffffff04007810 */ /* 0x000fe40007ffe0ff */
[----:B--2---:R-:W-:-:S05]  /*5e80*/  IADD3 R5, R7, -0x1, RZ ;  /* 0xffffffff07057810 */ /* 0x004fca0007ffe0ff */
[----:B------:R-:W2:Y:S01]  /*5e90*/  S2UR UR5, SR_CTAID.Y ;  /* 0x00000000000579c3 */ /* 0x000ea20000002600 */
[----:B---3--:R-:W-:-:S04]  /*5ea0*/  ISETP.NE.AND P0, PT, R0, UR4, PT ;  /* 0x0000000400007c0c */ /* 0x008fc8000bf05270 */
[----:B--2---:R-:W-:-:S13]  /*5eb0*/  ISETP.NE.OR P0, PT, R5, UR5, P0 ;  /* 0x0000000505007c0c */ /* 0x004fda0008705670 */
[----:B------:R-:W-:Y:S05]  /*5ec0*/  @P0 EXIT ;  /* 0x000000000000094d */ /* 0x000fea0003800000 */
[----:B------:R-:W-:Y:S05]  /*5ed0*/  @P1 BRA `(.L_x_1476) ;  /* 0x0000000000201947 */ /* 0x000fea0003800000 */
[----:B------:R-:W-:-:S05]  /*5ee0*/  IMAD R0, R4, R7, RZ ;  /* 0x0000000704007224 */ /* 0x000fca00078e02ff */
[----:B------:R-:W-:-:S13]  /*5ef0*/  ISETP.NE.AND P0, PT, R0, -0x1, PT ;  /* 0xffffffff0000780c */ /* 0x000fda0003f05270 */
[----:B------:R-:W-:Y:S05]  /*5f00*/  @!P0 BRA `(.L_x_1476) ;  /* 0x0000000000148947 */ /* 0x000fea0003800000 */
.L_x_1477:
[----:B------:R-:W2:Y:S04]  /*5f10*/  LDG.E.STRONG.GPU R5, desc[UR8][R2.64] ;  /* 0x0000000802057981 */ /* 0x000ea8000c1ef900 */
[----:B--2---:R-:W-:Y:S01]  /*5f20*/  CCTL.IVALL ;  /* 0x00000000ff00798f */ /* 0x004fe20002000000 */
[----:B------:R-:W-:Y:S05]  /*5f30*/  YIELD ;  /* 0x0000000000007946 */ /* 0x000fea0003800000 */
[----:B------:R-:W-:-:S13]  /*5f40*/  ISETP.NE.AND P0, PT, R5, R0, PT ;  /* 0x000000000500720c */ /* 0x000fda0003f05270 */
[----:B------:R-:W-:Y:S05]  /*5f50*/  @P0 BRA `(.L_x_1477) ;  /* 0xfffffffc00ec0947 */ /* 0x000fea000383ffff */
.L_x_1476:
[----:B------:R-:W-:Y:S05]  /*5f60*/  WARPSYNC.ALL ;  /* 0x0000000000007948 */ /* 0x000fea0003800000 */
[----:B------:R-:W2:Y:S08]  /*5f70*/  LDC.64 R22, c[0x0][0x288] ;  /* 0x0000a200ff167b82 */ /* 0x000eb00000000a00 */
[----:B------:R-:W-:Y:S01]  /*5f80*/  BAR.SYNC.DEFER_BLOCKING 0x0 ;  /* 0x0000000000007b1d */ /* 0x000fe20000010000 */
[----:B--2---:R-:W-:-:S04]  /*5f90*/  LEA.HI R0, P0, R23, R22, RZ, 0x1 ;  /* 0x0000001617007211 */ /* 0x004fc800078108ff */
        /* <DEDUP_REMOVED lines=20> */
.L_x_1478:
        /* <DEDUP_REMOVED lines=23> */
.L_x_1479:
        /* <DEDUP_REMOVED lines=11> */
.L_x_3322:


//--------------------- .text._Z35group_norm_nhwc_bwd_one_pass_kernelI11Fp32IOFp32WLi512ELi32ELi512EEv26Group_norm_nhwc_bwd_params --------------------------
	.section	.text._Z35group_norm_nhwc_bwd_one_pass_kernelI11Fp32IOFp32WLi512ELi32ELi512EEv26Group_norm_nhwc_bwd_params,"ax",@progbits
	.align	128
        .global         _Z35group_norm_nhwc_bwd_one_pass_kernelI11Fp32IOFp32WLi512ELi32ELi512EEv26Group_norm_nhwc_bwd_params
        .type           _Z35group_norm_nhwc_bwd_one_pass_kernelI11Fp32IOFp32WLi512ELi32ELi512EEv26Group_norm_nhwc_bwd_params,@function
        .size           _Z35group_norm_nhwc_bwd_one_pass_kernelI11Fp32IOFp32WLi512ELi32ELi512EEv26Group_norm_nhwc_bwd_params,(.L_x_3323 - _Z35group_norm_nhwc_bwd_one_pass_kernelI11Fp32IOFp32WLi512ELi32ELi512EEv26Group_norm_nhwc_bwd_params)
        .other          _Z35group_norm_nhwc_bwd_one_pass_kernelI11Fp32IOFp32WLi512ELi32ELi512EEv26Group_norm_nhwc_bwd_params,@"STO_CUDA_ENTRY STV_DEFAULT"
_Z35group_norm_nhwc_bwd_one_pass_kernelI11Fp32IOFp32WLi512ELi32ELi512EEv26Group_norm_nhwc_bwd_params:
.text._Z35group_norm_nhwc_bwd_one_pass_kernelI11Fp32IOFp32WLi512ELi32ELi512EEv26Group_norm_nhwc_bwd_params:
        /* <DEDUP_REMOVED lines=11> */
[----:B------:R-:W-:Y:S01]  /*00b0*/  SHF.R.U32.HI R74, RZ, 0x4, R88 ;  /* 0x00000004ff4a7819 */ /* 0x000fe20000011658 */
[----:B------:R-:W-:Y:S01]  /*00c0*/  ULDC.64 UR6, c[0x0][0x290] ;  /* 0x0000a40000067ab9 */ /* 0x000fe20000000a00 */
[----:B------:R-:W-:Y:S01]  /*00d0*/  ISETP.GE.U32.AND P4, PT, R88, 0x200, PT ;  /* 0x000002005800780c */ /* 0x000fe20003f86070 */
[----:B------:R-:W1:Y:S01]  /*00e0*/  S2R R79, SR_LANEID ;  /* 0x00000000004f7919 */ /* 0x000e620000000000 */
[----:B------:R-:W-:Y:S01]  /*00f0*/  LOP3.LUT R89, R89, 0xfffffeff, RZ, 0xc0, !PT ;  /* 0xfffffeff59597812 */ /* 0x000fe200078ec0ff */
[----:B------:R-:W-:Y:S01]  /*0100*/  UMOV UR5, 0x400 ;  /* 0x0000040000057882 */ /* 0x000fe20000000000 */
[----:B------:R-:W-:Y:S01]  /*0110*/  HFMA2.MMA R83, -RZ, RZ, 0, 0 ;  /* 0x00000000ff537435 */ /* 0x000fe200000001ff */
[----:B------:R-:W2:Y:S01]  /*0120*/  LDC R81, c[0x0][0x10] ;  /* 0x00000400ff517b82 */ /* 0x000ea20000000800 */
[----:B------:R-:W-:-:S07]  /*0130*/  MOV R84, R82 ;  /* 0x0000005200547202 */ /* 0x000fce0000000f00 */
[----:B------:R-:W3:Y:S01]  /*0140*/  LDC R80, c[0x0][0xc] ;  /* 0x00000300ff507b82 */ /* 0x000ee20000000800 */
[----:B0-----:R-:W-:-:S05]  /*0150*/  IMAD R74, R3, UR10, R74 ;  /* 0x0000000a034a7c24 */ /* 0x001fca000f8e024a */
[C---:B------:R-:W-:Y:S02]  /*0160*/  IADD3 R0, R74.reuse, 0x60, RZ ;  /* 0x000000604a007810 */ /* 0x040fe40007ffe0ff */
[----:B------:R-:W-:Y:S01]  /*0170*/  IADD3 R7, R74, 0x80, RZ ;  /* 0x000000804a077810 */ /* 0x000fe20007ffe0ff */
[----:B--2---:R-:W-:Y:S01]  /*0180*/  IMAD R86, R81, UR10, R82 ;  /* 0x0000000a51567c24 */ /* 0x004fe2000f8e0252 */
[----:B------:R-:W-:Y:S02]  /*0190*/  ISETP.LT.U32.AND P0, PT, R0, UR6, PT ;  /* 0x0000000600007c0c */ /* 0x000fe4000bf01070 */
[----:B------:R-:W-:Y:S02]  /*01a0*/  SHF.R.S32.HI R0, RZ, 0x1f, R0 ;  /* 0x0000001fff007819 */ /* 0x000fe40000011400 */
[----:B------:R-:W-:Y:S02]  /*01b0*/  ISETP.LT.U32.AND P1, PT, R7, UR6, PT ;  /* 0x0000000607007c0c */ /* 0x000fe4000bf21070 */
[----:B------:R-:W-:-:S02]  /*01c0*/  ISETP.LT.AND.EX P0, PT, R0, UR7, !P4, P0 ;  /* 0x0000000700007c0c */ /* 0x000fc4000e701300 */
[----:B------:R-:W-:Y:S02]  /*01d0*/  SHF.R.S32.HI R3, RZ, 0x1f, R7 ;  /* 0x0000001fff037819 */ /* 0x000fe40000011407 */
[----:B------:R-:W-:Y:S02]  /*01e0*/  IADD3 R2, R74, 0xa0, RZ ;  /* 0x000000a04a027810 */ /* 0x000fe40007ffe0ff */
[----:B------:R-:W-:Y:S02]  /*01f0*/  ISETP.LT.AND.EX P1, PT, R3, UR7, !P4, P1 ;  /* 0x0000000703007c0c */ /* 0x000fe4000e721310 */
[----:B------:R-:W-:Y:S02]  /*0200*/  ISETP.LT.U32.AND P2, PT, R2, UR6, PT ;  /* 0x0000000602007c0c */ /* 0x000fe4000bf41070 */
[----:B------:R-:W-:Y:S02]  /*0210*/  SHF.R.S32.HI R2, RZ, 0x1f, R2 ;  /* 0x0000001fff027819 */ /* 0x000fe40000011402 */
[----:B------:R-:W-:-:S02]  /*0220*/  IADD3 R0, R74, 0xc0, RZ ;  /* 0x000000c04a007810 */ /* 0x000fc40007ffe0ff */
[----:B------:R-:W-:Y:S02]  /*0230*/  @P0 LOP3.LUT R89, R89, 0x100, RZ, 0xfc, !PT ;  /* 0x0000010059590812 */ /* 0x000fe400078efcff */
[----:B------:R-:W-:Y:S02]  /*0240*/  ISETP.LT.AND.EX P0, PT, R2, UR7, !P4, P2 ;  /* 0x0000000702007c0c */ /* 0x000fe4000e701320 */
[----:B------:R-:W-:Y:S02]  /*0250*/  LOP3.LUT R89, R89, 0xffffff7f, RZ, 0xc0, !PT ;  /* 0xffffff7f59597812 */ /* 0x000fe400078ec0ff */
[----:B------:R-:W-:Y:S02]  /*0260*/  ISETP.LT.U32.AND P2, PT, R0, UR6, PT ;  /* 0x0000000600007c0c */ /* 0x000fe4000bf41070 */
[----:B------:R-:W-:Y:S02]  /*0270*/  SHF.R.S32.HI R0, RZ, 0x1f, R0 ;  /* 0x0000001fff007819 */ /* 0x000fe40000011400 */
[----:B------:R-:W-:-:S02]  /*0280*/  @P1 LOP3.LUT R89, R89, 0x80, RZ, 0xfc, !PT ;  /* 0x0000008059591812 */ /* 0x000fc400078efcff */
[----:B------:R-:W-:Y:S02]  /*0290*/  IADD3 R2, R74, 0xe0, RZ ;  /* 0x000000e04a027810 */ /* 0x000fe40007ffe0ff */
        /* <DEDUP_REMOVED lines=11> */
[----:B------:R-:W-:Y:S02]  /*0350*/  ISETP.LT.AND.EX P0, PT, R3, UR7, !P4, P0 ;  /* 0x0000000703007c0c */ /* 0x000fe4000e701300 */
[----:B------:R-:W-:Y:S02]  /*0360*/  LOP3.LUT R89, R89, 0xffffffef, RZ, 0xc0, !PT ;  /* 0xffffffef59597812 */ /* 0x000fe400078ec0ff */
[----:B------:R-:W-:Y:S02]  /*0370*/  IADD3 R0, R74, 0x120, RZ ;  /* 0x000001204a007810 */ /* 0x000fe40007ffe0ff */
[----:B------:R-:W-:Y:S02]  /*0380*/  @P1 LOP3.LUT R89, R89, 0x10, RZ, 0xfc, !PT ;  /* 0x0000001059591812 */ /* 0x000fe400078efcff */
[----:B------:R-:W-:Y:S02]  /*0390*/  SHF.R.S32.HI R2, RZ, 0x1f, R0 ;  /* 0x0000001fff027819 */ /* 0x000fe40000011400 */
[----:B------:R-:W-:-:S02]  /*03a0*/  LOP3.LUT R89, R89, 0xfffffff7, RZ, 0xc0, !PT ;  /* 0xfffffff759597812 */ /* 0x000fc400078ec0ff */
[----:B------:R-:W-:Y:S02]  /*03b0*/  IADD3 R3, R74, 0x140, RZ ;  /* 0x000001404a037810 */ /* 0x000fe40007ffe0ff */
[----:B------:R-:W-:Y:S02]  /*03c0*/  @P0 LOP3.LUT R89, R89, 0x8, RZ, 0xfc, !PT ;  /* 0x0000000859590812 */ /* 0x000fe400078efcff */
[----:B------:R-:W-:Y:S02]  /*03d0*/  ISETP.LT.U32.AND P0, PT, R0, UR6, PT ;  /* 0x0000000600007c0c */ /* 0x000fe4000bf01070 */
[----:B------:R-:W-:Y:S02]  /*03e0*/  SHF.R.S32.HI R0, RZ, 0x1f, R3 ;  /* 0x0000001fff007819 */ /* 0x000fe40000011403 */
[----:B------:R-:W-:Y:S02]  /*03f0*/  ISETP.LT.AND.EX P0, PT, R2, UR7, !P4, P0 ;  /* 0x0000000702007c0c */ /* 0x000fe4000e701300 */
[----:B------:R-:W-:-:S02]  /*0400*/  IADD3 R2, R74, 0x160, RZ ;  /* 0x000001604a027810 */ /* 0x000fc40007ffe0ff */
[----:B------:R-:W-:Y:S02]  /*0410*/  ISETP.LT.U32.AND P1, PT, R3, UR6, PT ;  /* 0x0000000603007c0c */ /* 0x000fe4000bf21070 */
[----:B------:R-:W-:Y:S02]  /*0420*/  SHF.R.S32.HI R73, RZ, 0x1f, R74 ;  /* 0x0000001fff497819 */ /* 0x000fe4000001144a */
[----:B------:R-:W-:Y:S02]  /*0430*/  ISETP.LT.U32.AND P3, PT, R74, UR6, PT ;  /* 0x000000064a007c0c */ /* 0x000fe4000bf61070 */
[----:B------:R-:W-:Y:S02]  /*0440*/  ISETP.LT.AND.EX P1, PT, R0, UR7, !P4, P1 ;  /* 0x0000000700007c0c */ /* 0x000fe4000e721310 */
[----:B------:R-:W-:Y:S02]  /*0450*/  SHF.R.S32.HI R0, RZ, 0x1f, R2 ;  /* 0x0000001fff007819 */ /* 0x000fe40000011402 */
[----:B------:R-:W-:-:S02]  /*0460*/  ISETP.LT.U32.AND P2, PT, R2, UR6, PT ;  /* 0x0000000602007c0c */ /* 0x000fc4000bf41070 */
[----:B------:R-:W0:Y:S01]  /*0470*/  LDC.64 R2, c[0x0][0x288] ;  /* 0x0000a200ff027b82 */ /* 0x000e220000000a00 */
[----:B------:R-:W-:Y:S02]  /*0480*/  ISETP.LT.AND.EX P3, PT, R73, UR7, !P4, P3 ;  /* 0x0000000749007c0c */ /* 0x000fe4000e761330 */
[----:B------:R-:W-:Y:S02]  /*0490*/  LOP3.LUT R89, R89, 0xfffffdff, RZ, 0xc0, !PT ;  /* 0xfffffdff59597812 */ /* 0x000fe400078ec0ff */
[C---:B------:R-:W-:Y:S02]  /*04a0*/  IADD3 R70, R74.reuse, 0x20, RZ ;  /* 0x000000204a467810 */ /* 0x040fe40007ffe0ff */
[----:B------:R-:W-:Y:S02]  /*04b0*/  IADD3 R68, R74, 0x40, RZ ;  /* 0x000000404a447810 */ /* 0x000fe40007ffe0ff */
[----:B------:R-:W-:Y:S02]  /*04c0*/  SHF.R.S32.HI R71, RZ, 0x1f, R70 ;  /* 0x0000001fff477819 */ /* 0x000fe40000011446 */
[----:B------:R-:W-:-:S02]  /*04d0*/  SHF.R.S32.HI R69, RZ, 0x1f, R68 ;  /* 0x0000001fff457819 */ /* 0x000fc40000011444 */
[----:B------:R-:W-:Y:S02]  /*04e0*/  ISETP.LT.U32.AND P5, PT, R68, UR6, PT ;  /* 0x0000000644007c0c */ /* 0x000fe4000bfa1070 */
[----:B------:R-:W-:Y:S02]  /*04f0*/  @P3 LOP3.LUT R89, R89, 0x200, RZ, 0xfc, !PT ;  /* 0x0000020059593812 */ /* 0x000fe400078efcff */
[----:B------:R-:W-:Y:S01]  /*0500*/  ISETP.LT.U32.AND P3, PT, R70, UR6, PT ;  /* 0x0000000646007c0c */ /* 0x000fe2000bf61070 */
[----:B------:R-:W-:Y:S01]  /*0510*/  UIADD3 UR6, UR5, 0xa0, URZ ;  /* 0x000000a005067890 */ /* 0x000fe2000fffe03f */
[----:B------:R-:W-:Y:S02]  /*0520*/  ISETP.LT.AND.EX P2, PT, R0, UR7, !P4, P2 ;  /* 0x0000000700007c0c */ /* 0x000fe4000e741320 */
[----:B------:R-:W-:Y:S02]  /*0530*/  ISETP.LT.AND.EX P3, PT, R71, UR7, !P4, P3 ;  /* 0x0000000747007c0c */ /* 0x000fe4000e761330 */
[----:B------:R-:W-:Y:S01]  /*0540*/  ISETP.LT.AND.EX P4, PT, R69, UR7, !P4, P5 ;  /* 0x0000000745007c0c */ /* 0x000fe2000e781350 */
[----:B------:R-:W2:Y:S01]  /*0550*/  S2UR UR7, SR_CgaCtaId ;  /* 0x00000000000779c3 */ /* 0x000ea20000008800 */
[----:B0-----:R-:W-:-:S02]  /*0560*/  LEA.HI R75, P5, R3, R2, RZ, 0x1 ;  /* 0x00000002034b7211 */ /* 0x001fc400078b08ff */
[-C--:B------:R-:W-:Y:S02]  /*0570*/  LEA R5, R3, R3.reuse, 0x1 ;  /* 0x0000000303057211 */ /* 0x080fe400078e08ff */
[----:B------:R-:W-:Y:S01]  /*0580*/  IADD3.X R0, RZ, R3, RZ, P5, !PT ;  /* 0x00000003ff007210 */ /* 0x000fe20002ffe4ff */
[----:B------:R-:W-:Y:S01]  /*0590*/  IMAD.WIDE.U32 R2, R2, 0x3, RZ ;  /* 0x0000000302027825 */ /* 0x000fe200078e00ff */
[----:B---3--:R-:W-:Y:S02]  /*05a0*/  LOP3.LUT R87, R80, 0x3, RZ, 0xc0, !PT ;  /* 0x0000000350577812 */ /* 0x008fe400078ec0ff */
[----:B------:R-:W-:Y:S02]  /*05b0*/  SHF.R.S64 R75, R75, 0x1, R0 ;  /* 0x000000014b4b7819 */ /* 0x000fe40000001000 */
[----:B------:R-:W-:Y:S02]  /*05c0*/  IADD3 R5, R3, R5, RZ ;  /* 0x0000000503057210 */ /* 0x000fe40007ffe0ff */
[----:B------:R-:W-:-:S02]  /*05d0*/  SHF.R.S32.HI R3, RZ, 0x1f, R88 ;  /* 0x0000001fff037819 */ /* 0x000fc40000011458 */
[----:B------:R-:W-:Y:S02]  /*05e0*/  LEA.HI R76, P5, R5, R2, RZ, 0x1 ;  /* 0x00000002054c7211 */ /* 0x000fe400078b08ff */
[----:B------:R-:W-:Y:S02]  /*05f0*/  LEA.HI R3, R3, R88, RZ, 0x5 ;  /* 0x0000005803037211 */ /* 0x000fe400078f28ff */
[----:B------:R-:W-:Y:S02]  /*0600*/  IADD3.X R5, RZ, R5, RZ, P5, !PT ;  /* 0x00000005ff057210 */ /* 0x000fe40002ffe4ff */
[----:B------:R-:W-:Y:S02]  /*0610*/  SHF.L.U32 R2, R88, 0x1, RZ ;  /* 0x0000000158027819 */ /* 0x000fe400000006ff */
[----:B------:R-:W-:Y:S01]  /*0620*/  SHF.R.S64 R76, R76, 0x1, R5 ;  /* 0x000000014c4c7819 */ /* 0x000fe20000001005 */
[----:B--2---:R-:W-:Y:S01]  /*0630*/  ULEA UR5, UR7, UR5, 0x18 ;  /* 0x0000000507057291 */ /* 0x004fe2000f8ec03f */
[----:B------:R-:W-:Y:S01]  /*0640*/  SHF.R.S32.HI R4, RZ, 0x5, R3 ;  /* 0x00000005ff047819 */ /* 0x000fe20000011403 */
[----:B------:R-:W-:Y:S01]  /*0650*/  ULEA UR6, UR7, UR6, 0x18 ;  /* 0x0000000607067291 */ /* 0x000fe2000f8ec03f */
[----:B------:R-:W-:-:S02]  /*0660*/  SHF.R.S32.HI R0, RZ, 0x1, R0 ;  /* 0x00000001ff007819 */ /* 0x000fc40000011400 */
[----:B------:R-:W-:Y:S01]  /*0670*/  SHF.R.S32.HI R5, RZ, 0x1, R5 ;  /* 0x00000001ff057819 */ /* 0x000fe20000011405 */
[----:B------:R-:W-:Y:S01]  /*0680*/  ULDC.U8 UR7, c[0x0][0x2a4] ;  /* 0x0000a90000077ab9 */ /* 0x000fe20000000000 */
[----:B------:R-:W-:Y:S02]  /*0690*/  LOP3.LUT R2, R2, 0x1e, RZ, 0xc0, !PT ;  /* 0x0000001e02027812 */ /* 0x000fe400078ec0ff */
[----:B------:R-:W-:Y:S02]  /*06a0*/  IADD3 R3, R74, 0x1e0, RZ ;  /* 0x000001e04a037810 */ /* 0x000fe40007ffe0ff */
[----:B------:R-:W-:Y:S02]  /*06b0*/  LEA R4, R4, UR5, 0x3 ;  /* 0x0000000504047c11 */ /* 0x000fe4000f8e18ff */
[----:B------:R-:W-:Y:S02]  /*06c0*/  LEA R72, R88, UR6, 0x4 ;  /* 0x0000000658487c11 */ /* 0x000fe4000f8e20ff */
[----:B------:R-:W-:-:S02]  /*06d0*/  IADD3 R85, -R87, R80, RZ ;  /* 0x0000005057557210 */ /* 0x000fc40007ffe1ff */
[----:B------:R-:W-:Y:S02]  /*06e0*/  SHF.L.U64.HI R77, R75, 0x2, R0 ;  /* 0x000000024b4d7819 */ /* 0x000fe40000010200 */
[----:B-1----:R-:W-:-:S07]  /*06f0*/  SHF.L.U64.HI R78, R76, 0x2, R5 ;  /* 0x000000024c4e7819 */ /* 0x002fce0000010205 */
.L_x_1563:
[----:B0-----:R-:W0:Y:S01]  /*0700*/  LDC R13, c[0x0][0x2a0] ;  /* 0x0000a800ff0d7b82 */ /* 0x001e220000000800 */
[----:B------:R-:W-:Y:S01]  /*0710*/  LOP3.LUT P6, RZ, R89, 0x200, RZ, 0xc0, !PT ;  /* 0x0000020059ff7812 */ /* 0x000fe200078cc0ff */
[----:B------:R-:W-:Y:S01]  /*0720*/  ULDC.64 UR12, c[0x0][0x298] ;  /* 0x0000a600000c7ab9 */ /* 0x000fe20000000a00 */
[C---:B--2---:R-:W-:Y:S02]  /*0730*/  IADD3 R15, R74.reuse, 0x180, RZ ;  /* 0x000001804a0f7810 */ /* 0x044fe40007ffe0ff */
[----:B------:R-:W-:-:S03]  /*0740*/  IADD3 R17, R74, 0x1a0, RZ ;  /* 0x000001a04a117810 */ /* 0x000fc60007ffe0ff */
[----:B-1----:R-:W1:Y:S08]  /*0750*/  @P3 LDC.64 R22, c[0x0][0x230] ;  /* 0x00008c00ff163b82 */ /* 0x002e700000000a00 */
[----:B------:R-:W2:Y:S01]  /*0760*/  @P6 LDC.64 R60, c[0x0][0x230] ;  /* 0x00008c00ff3c6b82 */ /* 0x000ea20000000a00 */
[----:B0-----:R-:W-:-:S07]  /*0770*/  IABS R11, R13 ;  /* 0x0000000d000b7213 */ /* 0x001fce0000000000 */
[----:B------:R-:W0:Y:S01]  /*0780*/  @P4 LDC.64 R24, c[0x0][0x230] ;  /* 0x00008c00ff184b82 */ /* 0x000e220000000a00 */
[----:B------:R-:W3:Y:S07]  /*0790*/  I2F.RP R0, R11 ;  /* 0x0000000b00007306 */ /* 0x000eee0000209400 */
[----:B------:R-:W4:Y:S08]  /*07a0*/  @P1 LDC.64 R110, c[0x0][0x230] ;  /* 0x00008c00ff6e1b82 */ /* 0x000f300000000a00 */
[----:B------:R-:W4:Y:S01]  /*07b0*/  @P2 LDC.64 R42, c[0x0][0x230] ;  /* 0x00008c00ff2a2b82 */ /* 0x000f220000000a00 */
[----:B---3--:R-:W3:Y:S07]  /*07c0*/  MUFU.RCP R0, R0 ;  /* 0x0000000000007308 */ /* 0x008eee0000001000 */
[----:B------:R-:W4:Y:S08]  /*07d0*/  @P0 LDC.64 R108, c[0x0][0x230] ;  /* 0x00008c00ff6c0b82 */ /* 0x000f300000000a00 */
[----:B------:R-:W4:Y:S01]  /*07e0*/  @P0 LDC.64 R106, c[0x0][0x228] ;  /* 0x00008a00ff6a0b82 */ /* 0x000f220000000a00 */
[----:B---3--:R-:W-:-:S04]  /*07f0*/  IADD3 R8, R0, 0xffffffe, RZ ;  /* 0x0ffffffe00087810 */ /* 0x008fc80007ffe0ff */
[----:B------:R3:W1:Y:S02]  /*0800*/  F2I.FTZ.U32.TRUNC.NTZ R9, R8 ;  /* 0x0000000800097305 */ /* 0x000664000021f000 */
[----:B---3--:R-:W-:Y:S02]  /*0810*/  MOV R8, RZ ;  /* 0x000000ff00087202 */ /* 0x008fe40000000f00 */
[----:B-1----:R-:W-:-:S05]  /*0820*/  IADD3 R6, RZ, -R9, RZ ;  /* 0x80000009ff067210 */ /* 0x002fca0007ffe0ff */
[----:B------:R-:W-:Y:S01]  /*0830*/  IMAD R5, R6, R11, RZ ;  /* 0x0000000b06057224 */ /* 0x000fe200078e02ff */
[----:B------:R-:W-:-:S03]  /*0840*/  IABS R6, R84 ;  /* 0x0000005400067213 */ /* 0x000fc60000000000 */
[----:B------:R-:W-:-:S06]  /*0850*/  IMAD.HI.U32 R9, R9, R5, R8 ;  /* 0x0000000509097227 */ /* 0x000fcc00078e0008 */
        /* <DEDUP_REMOVED lines=10> */
[----:B------:R-:W-:Y:S01]  /*0900*/  LOP3.LUT R0, R84, R13, RZ, 0x3c, !PT ;  /* 0x0000000d54007212 */ /* 0x000fe200078e3cff */
[----:B------:R-:W1:Y:S10]  /*0910*/  @P6 LDC.64 R10, c[0x0][0x288] ;  /* 0x0000a200ff0a6b82 */ /* 0x000e740000000a00 */
[----:B------:R-:W-:-:S02]  /*0920*/  @P5 IADD3 R9, R9, 0x1, RZ ;  /* 0x0000000109095810 */ /* 0x000fc40007ffe0ff */
[----:B------:R-:W-:-:S13]  /*0930*/  ISETP.GE.AND P5, PT, R84, RZ, PT ;  /* 0x000000ff5400720c */ /* 0x000fda0003fa6270 */
[----:B------:R-:W-:Y:S02]  /*0940*/  @!P5 IADD3 R5, -R5, RZ, RZ ;  /* 0x000000ff0505d210 */ /* 0x000fe40007ffe1ff */
[----:B------:R-:W-:Y:S02]  /*0950*/  ISETP.GE.AND P5, PT, R0, RZ, PT ;  /* 0x000000ff0000720c */ /* 0x000fe40003fa6270 */
[----:B------:R-:W-:-:S11]  /*0960*/  LOP3.LUT R0, RZ, R13, RZ, 0x33, !PT ;  /* 0x0000000dff007212 */ /* 0x000fd600078e33ff */
[----:B------:R-:W-:Y:S02]  /*0970*/  @!P5 IADD3 R9, -R9, RZ, RZ ;  /* 0x000000ff0909d210 */ /* 0x000fe40007ffe1ff */
[----:B------:R-:W-:Y:S02]  /*0980*/  ISETP.NE.AND P5, PT, R13, RZ, PT ;  /* 0x000000ff0d00720c */ /* 0x000fe40003fa5270 */
[----:B------:R-:W3:Y:S02]  /*0990*/  @P4 LDC.64 R12, c[0x0][0x288] ;  /* 0x0000a200ff0c4b82 */ /* 0x000ee40000000a00 */
[C---:B------:R-:W-:Y:S02]  /*09a0*/  SEL R121, R0.reuse, R5, !P5 ;  /* 0x0000000500797207 */ /* 0x040fe40006800000 */
[----:B------:R-:W-:Y:S02]  /*09b0*/  SEL R9, R0, R9, !P5 ;  /* 0x0000000900097207 */ /* 0x000fe40006800000 */
[----:B------:R-:W-:-:S02]  /*09c0*/  LEA R102, R121, R2, 0x5 ;  /* 0x0000000279667211 */ /* 0x000fc400078e28ff */
[----:B------:R-:W-:Y:S02]  /*09d0*/  SHF.R.S32.HI R0, RZ, 0x1f, R9 ;  /* 0x0000001fff007819 */ /* 0x000fe40000011409 */
[----:B------:R-:W-:-:S03]  /*09e0*/  SHF.R.S32.HI R103, RZ, 0x1f, R102 ;  /* 0x0000001fff677819 */ /* 0x000fc60000011466 */
[----:B------:R-:W-:Y:S02]  /*09f0*/  IMAD R0, R0, UR12, RZ ;  /* 0x0000000c00007c24 */ /* 0x000fe4000f8e02ff */
[----:B------:R-:W-:-:S04]  /*0a00*/  IMAD.WIDE.U32 R122, R9, UR12, R102 ;  /* 0x0000000c097a7c25 */ /* 0x000fc8000f8e0066 */
[----:B------:R-:W-:Y:S01]  /*0a10*/  IMAD R125, R9, UR13, R0 ;  /* 0x0000000d097d7c24 */ /* 0x000fe2000f8e0200 */
[----:B------:R-:W-:Y:S01]  /*0a20*/  @P6 MOV R124, R122 ;  /* 0x0000007a007c6202 */ /* 0x000fe20000000f00 */
[-C--:B-1----:R-:W-:Y:S01]  /*0a30*/  @P6 IMAD R0, R73, R10.reuse, RZ ;  /* 0x0000000a49006224 */ /* 0x082fe200078e02ff */
[----:B------:R-:W-:Y:S02]  /*0a40*/  ULDC.64 UR12, c[0x0][0x290] ;  /* 0x0000a400000c7ab9 */ /* 0x000fe40000000a00 */
[----:B------:R-:W-:Y:S01]  /*0a50*/  IADD3 R125, R123, R125, RZ ;  /* 0x0000007d7b7d7210 */ /* 0x000fe20007ffe0ff */
[C---:B------:R-:W-:Y:S02]  /*0a60*/  @P6 IMAD R5, R74.reuse, R11, R0 ;  /* 0x0000000b4a056224 */ /* 0x040fe400078e0200 */
[----:B------:R-:W-:Y:S02]  /*0a70*/  @P6 IMAD.WIDE.U32 R8, R74, R10, R124 ;  /* 0x0000000a4a086225 */ /* 0x000fe400078e007c */
[----:B------:R-:W1:Y:S03]  /*0a80*/  @P6 LDC.64 R10, c[0x0][0x228] ;  /* 0x00008a00ff0a6b82 */ /* 0x000e660000000a00 */
[----:B------:R-:W-:-:S02]  /*0a90*/  @P6 IADD3 R5, R9, R5, RZ ;  /* 0x0000000509056210 */ /* 0x000fc40007ffe0ff */
[C---:B------:R-:W-:Y:S02]  /*0aa0*/  @P6 SHF.L.U32 R59, R8.reuse, 0x2, RZ ;  /* 0x00000002083b6819 */ /* 0x040fe400000006ff */
[----:B------:R-:W-:Y:S02]  /*0ab0*/  @P6 SHF.L.U64.HI R8, R8, 0x2, R5 ;  /* 0x0000000208086819 */ /* 0x000fe40000010205 */
[C---:B--2---:R-:W-:Y:S02]  /*0ac0*/  @P6 IADD3 R60, P5, R59.reuse, R60, RZ ;  /* 0x0000003c3b3c6210 */ /* 0x044fe40007fbe0ff */
[----:B------:R-:W-:Y:S02]  /*0ad0*/  @P3 MOV R9, R125 ;  /* 0x0000007d00093202 */ /* 0x000fe40000000f00 */
[----:B------:R-:W-:Y:S02]  /*0ae0*/  @P6 IADD3.X R61, R8, R61, RZ, P5, !PT ;  /* 0x0000003d083d6210 */ /* 0x000fe40002ffe4ff */
[----:B-1----:R-:W-:-:S04]  /*0af0*/  @P6 IADD3 R58, P5, R59, R10, RZ ;  /* 0x0000000a3b3a6210 */ /* 0x002fc80007fbe0ff */
[----:B------:R-:W-:Y:S02]  /*0b00*/  @P6 IADD3.X R59, R8, R11, RZ, P5, !PT ;  /* 0x0000000b083b6210 */ /* 0x000fe40002ffe4ff */
[----:B------:R-:W1:Y:S01]  /*0b10*/  @P3 LDC.64 R10, c[0x0][0x288] ;  /* 0x0000a200ff0a3b82 */ /* 0x000e620000000a00 */
[----:B------:R-:W-:Y:S02]  /*0b20*/  @P3 MOV R8, R122 ;  /* 0x0000007a00083202 */ /* 0x000fe40000000f00 */
[----:B------:R-:W-:-:S13]  /*0b30*/  LOP3.LUT P6, RZ, R89, 0x100, RZ, 0xc0, !PT ;  /* 0x0000010059ff7812 */ /* 0x000fda00078cc0ff */
[----:B------:R-:W2:Y:S01]  /*0b40*/  @P6 LDC.64 R54, c[0x0][0x230] ;  /* 0x00008c00ff366b82 */ /* 0x000ea20000000a00 */
[-C--:B-1----:R-:W-:Y:S02]  /*0b50*/  @P3 IMAD R0, R71, R10.reuse, RZ ;  /* 0x0000000a47003224 */ /* 0x082fe400078e02ff */
[----:B------:R-:W-:-:S04]  /*0b60*/  @P3 IMAD.WIDE.U32 R8, R70, R10, R8 ;  /* 0x0000000a46083225 */ /* 0x000fc800078e0008 */
[----:B------:R-:W-:Y:S01]  /*0b70*/  @P3 IMAD R5, R70, R11, R0 ;  /* 0x0000000b46053224 */ /* 0x000fe200078e0200 */
[C---:B------:R-:W-:Y:S01]  /*0b80*/  @P3 SHF.L.U32 R57, R8.reuse, 0x2, RZ ;  /* 0x0000000208393819 */ /* 0x040fe200000006ff */
[----:B------:R-:W1:Y:S01]  /*0b90*/  @P3 LDC.64 R10, c[0x0][0x228] ;  /* 0x00008a00ff0a3b82 */ /* 0x000e620000000a00 */
[----:B---3--:R-:W-:Y:S02]  /*0ba0*/  @P4 IMAD R0, R69, R12, RZ ;  /* 0x0000000c45004224 */ /* 0x008fe400078e02ff */
[----:B------:R-:W-:Y:S02]  /*0bb0*/  @P3 IADD3 R5, R9, R5, RZ ;  /* 0x0000000509053210 */ /* 0x000fe40007ffe0ff */
[----:B------:R-:W-:Y:S02]  /*0bc0*/  @P3 IADD3 R22, P5, R57, R22, RZ ;  /* 0x0000001639163210 */ /* 0x000fe40007fbe0ff */
[----:B------:R-:W-:Y:S01]  /*0bd0*/  @P3 SHF.L.U64.HI R8, R8, 0x2, R5 ;  /* 0x0000000208083819 */ /* 0x000fe20000010205 */
[----:B------:R-:W-:Y:S01]  /*0be0*/  @P4 IMAD R5, R68, R13, R0 ;  /* 0x0000000d44054224 */ /* 0x000fe200078e0200 */
[----:B------:R-:W-:-:S02]  /*0bf0*/  @P4 MOV R9, R125 ;  /* 0x0000007d00094202 */ /* 0x000fc40000000f00 */
[C---:B------:R-:W-:Y:S02]  /*0c00*/  @P3 IADD3.X R23, R8.reuse, R23, RZ, P5, !PT ;  /* 0x0000001708173210 */ /* 0x040fe40002ffe4ff */
[----:B-1----:R-:W-:Y:S02]  /*0c10*/  @P3 IADD3 R56, P5, R57, R10, RZ ;  /* 0x0000000a39383210 */ /* 0x002fe40007fbe0ff */
[----:B------:R-:W-:Y:S02]  /*0c20*/  P2R R10, PR, RZ, 0x8 ;  /* 0x00000008ff0a7803 */ /* 0x000fe40000000000 */
[----:B------:R-:W-:Y:S02]  /*0c30*/  @P3 IADD3.X R57, R8, R11, RZ, P5, !PT ;  /* 0x0000000b08393210 */ /* 0x000fe40002ffe4ff */
[----:B------:R-:W-:Y:S02]  /*0c40*/  @P4 MOV R8, R122 ;  /* 0x0000007a00084202 */ /* 0x000fe40000000f00 */
[----:B------:R-:W-:-:S02]  /*0c50*/  IADD3 R11, R74, 0x60, RZ ;  /* 0x000000604a0b7810 */ /* 0x000fc40007ffe0ff */
[----:B------:R-:W-:Y:S01]  /*0c60*/  LOP3.LUT P3, RZ, R89, 0x80, RZ, 0xc0, !PT ;  /* 0x0000008059ff7812 */ /* 0x000fe2000786c0ff */
[----:B------:R-:W-:Y:S02]  /*0c70*/  @P4 IMAD.WIDE.U32 R8, R68, R12, R8 ;  /* 0x0000000c44084225 */ /* 0x000fe400078e0008 */
[----:B------:R-:W1:Y:S03]  /*0c80*/  @P4 LDC.64 R12, c[0x0][0x228] ;  /* 0x00008a00ff0c4b82 */ /* 0x000e660000000a00 */
[----:B------:R-:W-:Y:S02]  /*0c90*/  @P4 IADD3 R5, R9, R5, RZ ;  /* 0x0000000509054210 */ /* 0x000fe40007ffe0ff */
[C---:B------:R-:W-:Y:S02]  /*0ca0*/  @P4 SHF.L.U32 R27, R8.reuse, 0x2, RZ ;  /* 0x00000002081b4819 */ /* 0x040fe400000006ff */
[----:B------:R-:W-:-:S02]  /*0cb0*/  @P4 SHF.L.U64.HI R8, R8, 0x2, R5 ;  /* 0x0000000208084819 */ /* 0x000fc40000010205 */
[C---:B0-----:R-:W-:Y:S01]  /*0cc0*/  @P4 IADD3 R24, P5, R27.reuse, R24, RZ ;  /* 0x000000181b184210 */ /* 0x041fe20007fbe0ff */
[----:B------:R-:W0:Y:S01]  /*0cd0*/  @P3 LDC.64 R28, c[0x0][0x230] ;  /* 0x00008c00ff1c3b82 */ /* 0x000e220000000a00 */
[----:B------:R-:W-:Y:S02]  /*0ce0*/  SHF.R.S32.HI R5, RZ, 0x1f, R11 ;  /* 0x0000001fff057819 */ /* 0x000fe4000001140b */
[----:B------:R-:W-:Y:S02]  /*0cf0*/  @P4 IADD3.X R25, R8, R25, RZ, P5, !PT ;  /* 0x0000001908194210 */ /* 0x000fe40002ffe4ff */
[----:B------:R-:W-:Y:S02]  /*0d00*/  @P6 MOV R9, R125 ;  /* 0x0000007d00096202 */ /* 0x000fe40000000f00 */
[----:B-1----:R-:W-:-:S04]  /*0d10*/  @P4 IADD3 R26, P5, R27, R12, RZ ;  /* 0x0000000c1b1a4210 */ /* 0x002fc80007fbe0ff */
[----:B------:R-:W-:Y:S02]  /*0d20*/  @P4 IADD3.X R27, R8, R13, RZ, P5, !PT ;  /* 0x0000000d081b4210 */ /* 0x000fe40002ffe4ff */
[----:B------:R-:W1:Y:S01]  /*0d30*/  @P6 LDC.64 R12, c[0x0][0x288] ;  /* 0x0000a200ff0c6b82 */ /* 0x000e620000000a00 */
[----:B------:R-:W-:Y:S01]  /*0d40*/  @P6 MOV R8, R122 ;  /* 0x0000007a00086202 */ /* 0x000fe20000000f00 */
[----:B-1----:R-:W-:-:S04]  /*0d50*/  @P6 IMAD R0, R5, R12, RZ ;  /* 0x0000000c05006224 */ /* 0x002fc800078e02ff */
[----:B------:R-:W-:-:S04]  /*0d60*/  @P6 IMAD.WIDE.U32 R8, R11, R12, R8 ;  /* 0x0000000c0b086225 */ /* 0x000fc800078e0008 */
[----:B------:R-:W-:Y:S01]  /*0d70*/  @P6 IMAD R5, R11, R13, R0 ;  /* 0x0000000d0b056224 */ /* 0x000fe200078e0200 */
[----:B------:R-:W-:Y:S01]  /*0d80*/  @P6 SHF.L.U32 R53, R8, 0x2, RZ ;  /* 0x0000000208356819 */ /* 0x000fe200000006ff */
[----:B------:R-:W1:Y:S01]  /*0d90*/  @P6 LDC.64 R12, c[0x0][0x228] ;  /* 0x00008a00ff0c6b82 */ /* 0x000e620000000a00 */
[----:B------:R-:W-:Y:S02]  /*0da0*/  IADD3 R11, R74, 0xa0, RZ ;  /* 0x000000a04a0b7810 */ /* 0x000fe40007ffe0ff */
[----:B------:R-:W-:Y:S02]  /*0db0*/  @P6 IADD3 R5, R9, R5, RZ ;  /* 0x0000000509056210 */ /* 0x000fe40007ffe0ff */
[----:B--2---:R-:W-:Y:S02]  /*0dc0*/  @P6 IADD3 R54, P5, R53, R54, RZ ;  /* 0x0000003635366210 */ /* 0x004fe40007fbe0ff */
[----:B------:R-:W-:Y:S02]  /*0dd0*/  @P6 SHF.L.U64.HI R8, R8, 0x2, R5 ;  /* 0x0000000208086819 */ /* 0x000fe40000010205 */
[----:B------:R-:W-:-:S02]  /*0de0*/  SHF.R.S32.HI R5, RZ, 0x1f, R7 ;  /* 0x0000001fff057819 */ /* 0x000fc40000011407 */
[----:B------:R-:W-:Y:S02]  /*0df0*/  @P6 IADD3.X R55, R8, R55, RZ, P5, !PT ;  /* 0x0000003708376210 */ /* 0x000fe40002ffe4ff */
[----:B------:R-:W-:Y:S02]  /*0e00*/  @P3 MOV R9, R125 ;  /* 0x0000007d00093202 */ /* 0x000fe40000000f00 */
        /* <DEDUP_REMOVED lines=10> */
[----:B------:R-:W1:Y:S03]  /*0eb0*/  @P3 LDC.64 R12, c[0x0][0x228] ;  /* 0x00008a00ff0c3b82 */ /* 0x000e660000000a00 */
[----:B------:R-:W-:Y:S02]  /*0ec0*/  @P3 IADD3 R5, R9, R5, RZ ;  /* 0x0000000509053210 */ /* 0x000fe40007ffe0ff */
[----:B0-----:R-:W-:Y:S02]  /*0ed0*/  @P3 IADD3 R28, P5, R51, R28, RZ ;  /* 0x0000001c331c3210 */ /* 0x001fe40007fbe0ff */
[----:B------:R-:W-:Y:S02]  /*0ee0*/  @P3 SHF.L.U64.HI R8, R8, 0x2, R5 ;  /* 0x0000000208083819 */ /* 0x000fe40000010205 */
[----:B------:R-:W-:-:S02]  /*0ef0*/  SHF.R.S32.HI R5, RZ, 0x1f, R11 ;  /* 0x0000001fff057819 */ /* 0x000fc4000001140b */
[----:B------:R-:W-:Y:S02]  /*0f00*/  @P3 IADD3.X R29, R8, R29, RZ, P5, !PT ;  /* 0x0000001d081d3210 */ /* 0x000fe40002ffe4ff */
[----:B------:R-:W-:Y:S02]  /*0f10*/  @P6 MOV R9, R125 ;  /* 0x0000007d00096202 */ /* 0x000fe40000000f00 */
[----:B-1----:R-:W-:-:S04]  /*0f20*/  @P3 IADD3 R50, P5, R51, R12, RZ ;  /* 0x0000000c33323210 */ /* 0x002fc80007fbe0ff */
[----:B------:R-:W-:Y:S02]  /*0f30*/  @P3 IADD3.X R51, R8, R13, RZ, P5, !PT ;  /* 0x0000000d08333210 */ /* 0x000fe40002ffe4ff */
[----:B------:R-:W0:Y:S01]  /*0f40*/  @P6 LDC.64 R12, c[0x0][0x288] ;  /* 0x0000a200ff0c6b82 */ /* 0x000e220000000a00 */
[----:B------:R-:W-:Y:S02]  /*0f50*/  @P6 MOV R8, R122 ;  /* 0x0000007a00086202 */ /* 0x000fe40000000f00 */
[----:B------:R-:W-:-:S13]  /*0f60*/  LOP3.LUT P3, RZ, R89, 0x20, RZ, 0xc0, !PT ;  /* 0x0000002059ff7812 */ /* 0x000fda000786c0ff */
[----:B------:R-:W1:Y:S01]  /*0f70*/  @P3 LDC.64 R48, c[0x0][0x230] ;  /* 0x00008c00ff303b82 */ /* 0x000e620000000a00 */
[-C--:B0-----:R-:W-:Y:S02]  /*0f80*/  @P6 IMAD R0, R5, R12.reuse, RZ ;  /* 0x0000000c05006224 */ /* 0x081fe400078e02ff */
[----:B------:R-:W-:-:S04]  /*0f90*/  @P6 IMAD.WIDE.U32 R8, R11, R12, R8 ;  /* 0x0000000c0b086225 */ /* 0x000fc800078e0008 */
[----:B------:R-:W-:Y:S01]  /*0fa0*/  @P6 IMAD R5, R11, R13, R0 ;  /* 0x0000000d0b056224 */ /* 0x000fe200078e0200 */
[----:B------:R-:W-:Y:S01]  /*0fb0*/  @P6 SHF.L.U32 R33, R8, 0x2, RZ ;  /* 0x0000000208216819 */ /* 0x000fe200000006ff */
[----:B------:R-:W0:Y:S01]  /*0fc0*/  @P6 LDC.64 R12, c[0x0][0x228] ;  /* 0x00008a00ff0c6b82 */ /* 0x000e220000000a00 */
[----:B------:R-:W-:Y:S02]  /*0fd0*/  IADD3 R11, R74, 0xc0, RZ ;  /* 0x000000c04a0b7810 */ /* 0x000fe40007ffe0ff */
[----:B------:R-:W-:Y:S02]  /*0fe0*/  @P6 IADD3 R5, R9, R5, RZ ;  /* 0x0000000509056210 */ /* 0x000fe40007ffe0ff */
[----:B--2---:R-:W-:Y:S02]  /*0ff0*/  @P6 IADD3 R30, P5, R33, R30, RZ ;  /* 0x0000001e211e6210 */ /* 0x004fe40007fbe0ff */
[----:B------:R-:W-:Y:S02]  /*1000*/  @P6 SHF.L.U64.HI R8, R8, 0x2, R5 ;  /* 0x0000000208086819 */ /* 0x000fe40000010205 */
[----:B------:R-:W-:-:S02]  /*1010*/  SHF.R.S32.HI R5, RZ, 0x1f, R11 ;  /* 0x0000001fff057819 */ /* 0x000fc4000001140b */
[----:B------:R-:W-:Y:S02]  /*1020*/  @P6 IADD3.X R31, R8, R31, RZ, P5, !PT ;  /* 0x0000001f081f6210 */ /* 0x000fe40002ffe4ff */
[----:B------:R-:W-:Y:S02]  /*1030*/  @P3 MOV R9, R125 ;  /* 0x0000007d00093202 */ /* 0x000fe40000000f00 */
[----:B0-----:R-:W-:-:S04]  /*1040*/  @P6 IADD3 R32, P5, R33, R12, RZ ;  /* 0x0000000c21206210 */ /* 0x001fc80007fbe0ff */
[----:B------:R-:W-:Y:S02]  /*1050*/  @P6 IADD3.X R33, R8, R13, RZ, P5, !PT ;  /* 0x0000000d08216210 */ /* 0x000fe40002ffe4ff */
[----:B------:R-:W0:Y:S01]  /*1060*/  @P3 LDC.64 R12, c[0x0][0x288] ;  /* 0x0000a200ff0c3b82 */ /* 0x000e220000000a00 */
[----:B------:R-:W-:Y:S02]  /*1070*/  @P3 MOV R8, R122 ;  /* 0x0000007a00083202 */ /* 0x000fe40000000f00 */
[----:B------:R-:W-:-:S13]  /*1080*/  LOP3.LUT P6, RZ, R89, 0x10, RZ, 0xc0, !PT ;  /* 0x0000001059ff7812 */ /* 0x000fda00078cc0ff */
[----:B------:R-:W2:Y:S01]  /*1090*/  @P6 LDC.64 R34, c[0x0][0x230] ;  /* 0x00008c00ff226b82 */ /* 0x000ea20000000a00 */
[-C--:B0-----:R-:W-:Y:S02]  /*10a0*/  @P3 IMAD R0, R5, R12.reuse, RZ ;  /* 0x0000000c05003224 */ /* 0x081fe400078e02ff */
[----:B------:R-:W-:-:S04]  /*10b0*/  @P3 IMAD.WIDE.U32 R8, R11, R12, R8 ;  /* 0x0000000c0b083225 */ /* 0x000fc800078e0008 */
[----:B------:R-:W-:Y:S01]  /*10c0*/  @P3 IMAD R5, R11, R13, R0 ;  /* 0x0000000d0b053224 */ /* 0x000fe200078e0200 */
[----:B------:R-:W-:Y:S01]  /*10d0*/  @P3 SHF.L.U32 R47, R8, 0x2, RZ ;  /* 0x00000002082f3819 */ /* 0x000fe200000006ff */
[----:B------:R-:W0:Y:S01]  /*10e0*/  @P3 LDC.64 R12, c[0x0][0x228] ;  /* 0x00008a00ff0c3b82 */ /* 0x000e220000000a00 */
[----:B------:R-:W-:Y:S02]  /*10f0*/  IADD3 R11, R74, 0xe0, RZ ;  /* 0x000000e04a0b7810 */ /* 0x000fe40007ffe0ff */
[----:B------:R-:W-:Y:S02]  /*1100*/  @P3 IADD3 R5, R9, R5, RZ ;  /* 0x0000000509053210 */ /* 0x000fe40007ffe0ff */
[----:B-1----:R-:W-:Y:S02]  /*1110*/  @P3 IADD3 R48, P5, R47, R48, RZ ;  /* 0x000000302f303210 */ /* 0x002fe40007fbe0ff */
        /* <DEDUP_REMOVED lines=25> */
[----:B------:R-:W-:Y:S01]  /*12b0*/  @P3 MOV R8, R122 ;  /* 0x0000007a00083202 */ /* 0x000fe20000000f00 */
[----:B0-----:R-:W-:-:S04]  /*12c0*/  @P3 IMAD R0, R5, R12, RZ ;  /* 0x0000000c05003224 */ /* 0x001fc800078e02ff */
        /* <DEDUP_REMOVED lines=22> */
[----:B----4-:R-:W-:Y:S02]  /*1430*/  @P1 IADD3 R110, P5, R41, R110, RZ ;  /* 0x0000006e296e1210 */ /* 0x010fe40007fbe0ff */
[----:B------:R-:W-:Y:S02]  /*1440*/  @P1 SHF.L.U64.HI R8, R8, 0x2, R5 ;  /* 0x0000000208081819 */ /* 0x000fe40000010205 */
[----:B------:R-:W-:-:S02]  /*1450*/  SHF.R.S32.HI R5, RZ, 0x1f, R11 ;  /* 0x0000001fff057819 */ /* 0x000fc4000001140b */
[----:B------:R-:W-:Y:S02]  /*1460*/  @P1 IADD3.X R111, R8, R111, RZ, P5, !PT ;  /* 0x0000006f086f1210 */ /* 0x000fe40002ffe4ff */
[----:B------:R-:W-:Y:S02]  /*1470*/  @P2 MOV R9, R125 ;  /* 0x0000007d00092202 */ /* 0x000fe40000000f00 */
[----:B------:R-:W-:Y:S02]  /*1480*/  P2R R0, PR, RZ, 0x2 ;  /* 0x00000002ff007803 */ /* 0x000fe40000000000 */
[----:B0-----:R-:W-:-:S04]  /*1490*/  @P1 IADD3 R40, P5, R41, R12, RZ ;  /* 0x0000000c29281210 */ /* 0x001fc80007fbe0ff */
[----:B------:R-:W-:Y:S02]  /*14a0*/  @P1 IADD3.X R41, R8, R13, RZ, P5, !PT ;  /* 0x0000000d08291210 */ /* 0x000fe40002ffe4ff */
[----:B------:R-:W0:Y:S01]  /*14b0*/  @P2 LDC.64 R12, c[0x0][0x288] ;  /* 0x0000a200ff0c2b82 */ /* 0x000e220000000a00 */
[----:B------:R-:W-:Y:S01]  /*14c0*/  @P2 MOV R8, R122 ;  /* 0x0000007a00082202 */ /* 0x000fe20000000f00 */
[----:B0-----:R-:W-:-:S04]  /*14d0*/  @P2 IMAD R6, R5, R12, RZ ;  /* 0x0000000c05062224 */ /* 0x001fc800078e02ff */
[----:B------:R-:W-:-:S04]  /*14e0*/  @P2 IMAD.WIDE.U32 R8, R11, R12, R8 ;  /* 0x0000000c0b082225 */ /* 0x000fc800078e0008 */
[----:B------:R-:W-:Y:S01]  /*14f0*/  @P2 IMAD R5, R11, R13, R6 ;  /* 0x0000000d0b052224 */ /* 0x000fe200078e0206 */
[C---:B------:R-:W-:Y:S01]  /*1500*/  @P2 SHF.L.U32 R105, R8.reuse, 0x2, RZ ;  /* 0x0000000208692819 */ /* 0x040fe200000006ff */
[----:B------:R-:W0:Y:S01]  /*1510*/  @P2 LDC.64 R12, c[0x0][0x228] ;  /* 0x00008a00ff0c2b82 */ /* 0x000e220000000a00 */
[----:B------:R-:W-:Y:S02]  /*1520*/  SHF.R.U32.HI R6, RZ, 0x4, R88 ;  /* 0x00000004ff067819 */ /* 0x000fe40000011658 */
[----:B------:R-:W-:Y:S02]  /*1530*/  @P2 IADD3 R5, R9, R5, RZ ;  /* 0x0000000509052210 */ /* 0x000fe40007ffe0ff */
[----:B------:R-:W-:Y:S02]  /*1540*/  @P2 IADD3 R42, P5, R105, R42, RZ ;  /* 0x0000002a692a2210 */ /* 0x000fe40007fbe0ff */
[----:B------:R-:W-:Y:S01]  /*1550*/  @P2 SHF.L.U64.HI R8, R8, 0x2, R5 ;  /* 0x0000000208082819 */ /* 0x000fe20000010205 */
[----:B------:R-:W1:Y:S01]  /*1560*/  LDC R9, c[0x0][0x2ac] ;  /* 0x0000ab00ff097b82 */ /* 0x000e620000000800 */
[----:B------:R-:W-:-:S02]  /*1570*/  SHF.R.S32.HI R11, RZ, 0x1f, R15 ;  /* 0x0000001fff0b7819 */ /* 0x000fc4000001140f */
[----:B------:R-:W-:Y:S02]  /*1580*/  @P2 IADD3.X R43, R8, R43, RZ, P5, !PT ;  /* 0x0000002b082b2210 */ /* 0x000fe40002ffe4ff */
[----:B------:R-:W-:Y:S02]  /*1590*/  P2R R5, PR, RZ, 0x4 ;  /* 0x00000004ff057803 */ /* 0x000fe40000000000 */
[----:B0-----:R-:W-:-:S04]  /*15a0*/  @P2 IADD3 R104, P5, R105, R12, RZ ;  /* 0x0000000c69682210 */ /* 0x001fc80007fbe0ff */
[----:B------:R-:W-:Y:S01]  /*15b0*/  @P2 IADD3.X R105, R8, R13, RZ, P5, !PT ;  /* 0x0000000d08692210 */ /* 0x000fe20002ffe4ff */
[----:B-1----:R-:W-:-:S05]  /*15c0*/  IMAD R6, R9, UR10, R6 ;  /* 0x0000000a09067c24 */ /* 0x002fca000f8e0206 */
        /* <DEDUP_REMOVED lines=11> */
[----:B------:R-:W-:Y:S02]  /*1680*/  @P3 IMAD.WIDE.U32 R8, R15, R8, R12 ;  /* 0x000000080f083225 */ /* 0x000fe400078e000c */
[----:B------:R-:W0:Y:S03]  /*1690*/  @P3 LDC.64 R12, c[0x0][0x228] ;  /* 0x00008a00ff0c3b82 */ /* 0x000e260000000a00 */
[----:B------:R-:W-:Y:S02]  /*16a0*/  @P3 IADD3 R9, R9, R11, RZ ;  /* 0x0000000b09093210 */ /* 0x000fe40007ffe0ff */
[C---:B------:R-:W-:Y:S02]  /*16b0*/  @P3 SHF.L.U32 R15, R8.reuse, 0x2, RZ ;  /* 0x00000002080f3819 */ /* 0x040fe400000006ff */
[----:B------:R-:W-:Y:S02]  /*16c0*/  @P3 SHF.L.U64.HI R8, R8, 0x2, R9 ;  /* 0x0000000208083819 */ /* 0x000fe40000010209 */
[----:B-1----:R-:W-:-:S02]  /*16d0*/  @P3 IADD3 R64, P5, R15, R64, RZ ;  /* 0x000000400f403210 */ /* 0x002fc40007fbe0ff */
[----:B------:R-:W-:Y:S02]  /*16e0*/  SHF.R.S32.HI R11, RZ, 0x1f, R17 ;  /* 0x0000001fff0b7819 */ /* 0x000fe40000011411 */
[----:B------:R-:W-:Y:S02]  /*16f0*/  @P3 IADD3.X R65, R8, R65, RZ, P5, !PT ;  /* 0x0000004108413210 */ /* 0x000fe40002ffe4ff */
[----:B0-----:R-:W-:-:S04]  /*1700*/  @P3 IADD3 R14, P5, R15, R12, RZ ;  /* 0x0000000c0f0e3210 */ /* 0x001fc80007fbe0ff */
[----:B------:R-:W-:Y:S02]  /*1710*/  @P3 IADD3.X R15, R8, R13, RZ, P5, !PT ;  /* 0x0000000d080f3210 */ /* 0x000fe40002ffe4ff */
        /* <DEDUP_REMOVED lines=17> */
[----:B------:R-:W-:Y:S02]  /*1830*/  IADD3 R11, R74, 0x1c0, RZ ;  /* 0x000001c04a0b7810 */ /* 0x000fe40007ffe0ff */
[----:B------:R-:W-:Y:S02]  /*1840*/  @P2 IADD3.X R99, R8, R99, RZ, P5, !PT ;  /* 0x0000006308632210 */ /* 0x000fe40002ffe4ff */
[----:B------:R-:W-:Y:S02]  /*1850*/  SHF.R.S32.HI R13, RZ, 0x1f, R11 ;  /* 0x0000001fff0d7819 */ /* 0x000fe4000001140b */
[----:B0-----:R-:W-:-:S04]  /*1860*/  @P2 IADD3 R16, P5, R9, R16, RZ ;  /* 0x0000001009102210 */ /* 0x001fc80007fbe0ff */
[----:B------:R-:W-:Y:S02]  /*1870*/  @P2 IADD3.X R17, R8, R17, RZ, P5, !PT ;  /* 0x0000001108112210 */ /* 0x000fe40002ffe4ff */
[C---:B------:R-:W-:Y:S02]  /*1880*/  IADD3 R8, R6.reuse, 0x1c0, RZ ;  /* 0x000001c006087810 */ /* 0x040fe40007ffe0ff */
[----:B------:R-:W-:Y:S02]  /*1890*/  IADD3 R6, R6, 0x1e0, RZ ;  /* 0x000001e006067810 */ /* 0x000fe40007ffe0ff */
[----:B------:R-:W-:Y:S02]  /*18a0*/  SHF.R.S32.HI R9, RZ, 0x1f, R8 ;  /* 0x0000001fff097819 */ /* 0x000fe40000011408 */
[----:B------:R-:W-:-:S04]  /*18b0*/  ISETP.GE.U32.AND P5, PT, R8, UR12, PT ;  /* 0x0000000c08007c0c */ /* 0x000fc8000bfa6070 */
[----:B------:R-:W-:-:S04]  /*18c0*/  ISETP.GE.AND.EX P5, PT, R9, UR13, PT, P5 ;  /* 0x0000000d09007c0c */ /* 0x000fc8000bfa6350 */
[----:B------:R-:W-:-:S13]  /*18d0*/  ISETP.LT.U32.AND P5, PT, R88, 0x200, !P5 ;  /* 0x000002005800780c */ /* 0x000fda0006fa1070 */
[----:B------:R-:W0:Y:S08]  /*18e0*/  @P5 LDC.64 R8, c[0x0][0x288] ;  /* 0x0000a200ff085b82 */ /* 0x000e300000000a00 */
[----:B------:R-:W1:Y:S08]  /*18f0*/  @P5 LDC.64 R100, c[0x0][0x230] ;  /* 0x00008c00ff645b82 */ /* 0x000e700000000a00 */
[----:B------:R-:W2:Y:S01]  /*1900*/  @P5 LDC.64 R62, c[0x0][0x228] ;  /* 0x00008a00ff3e5b82 */ /* 0x000ea20000000a00 */
[----:B0-----:R-:W-:Y:S01]  /*1910*/  @P5 IMAD R12, R13, R8, RZ ;  /* 0x000000080d0c5224 */ /* 0x001fe200078e02ff */
[----:B------:R-:W-:-:S03]  /*1920*/  @P5 MOV R13, R125 ;  /* 0x0000007d000d5202 */ /* 0x000fc60000000f00 */
[----:B------:R-:W-:Y:S01]  /*1930*/  @P5 IMAD R9, R11, R9, R12 ;  /* 0x000000090b095224 */ /* 0x000fe200078e020c */
[----:B------:R-:W-:-:S05]  /*1940*/  @P5 MOV R12, R122 ;  /* 0x0000007a000c5202 */ /* 0x000fca0000000f00 */
[----:B------:R-:W-:Y:S01]  /*1950*/  @P5 IMAD.WIDE.U32 R12, R11, R8, R12 ;  /* 0x000000080b0c5225 */ /* 0x000fe200078e000c */
[----:B------:R-:W-:-:S04]  /*1960*/  SHF.R.S32.HI R8, RZ, 0x1f, R6 ;  /* 0x0000001fff087819 */ /* 0x000fc80000011406 */
[----:B------:R-:W-:Y:S02]  /*1970*/  @P5 IADD3 R11, R13, R9, RZ ;  /* 0x000000090d0b5210 */ /* 0x000fe40007ffe0ff */
[C---:B------:R-:W-:Y:S02]  /*1980*/  @P5 SHF.L.U32 R9, R12.reuse, 0x2, RZ ;  /* 0x000000020c095819 */ /* 0x040fe400000006ff */
[----:B------:R-:W-:Y:S02]  /*1990*/  @P5 SHF.L.U64.HI R12, R12, 0x2, R11 ;  /* 0x000000020c0c5819 */ /* 0x000fe4000001020b */
[----:B-1----:R-:W-:Y:S02]  /*19a0*/  @P5 IADD3 R100, P6, R9, R100, RZ ;  /* 0x0000006409645210 */ /* 0x002fe40007fde0ff */
[----:B------:R-:W-:Y:S02]  /*19b0*/  SHF.R.S32.HI R11, RZ, 0x1f, R3 ;  /* 0x0000001fff0b7819 */ /* 0x000fe40000011403 */
[----:B------:R-:W-:-:S02]  /*19c0*/  @P5 IADD3.X R101, R12, R101, RZ, P6, !PT ;  /* 0x000000650c655210 */ /* 0x000fc400037fe4ff */
[----:B--2---:R-:W-:-:S04]  /*19d0*/  @P5 IADD3 R62, P6, R9, R62, RZ ;  /* 0x0000003e093e5210 */ /* 0x004fc80007fde0ff */
[----:B------:R-:W-:Y:S02]  /*19e0*/  @P5 IADD3.X R63, R12, R63, RZ, P6, !PT ;  /* 0x0000003f0c3f5210 */ /* 0x000fe400037fe4ff */
[----:B------:R-:W-:-:S04]  /*19f0*/  ISETP.GE.U32.AND P6, PT, R6, UR12, PT ;  /* 0x0000000c06007c0c */ /* 0x000fc8000bfc6070 */
[----:B------:R-:W-:-:S04]  /*1a00*/  ISETP.GE.AND.EX P6, PT, R8, UR13, PT, P6 ;  /* 0x0000000d08007c0c */ /* 0x000fc8000bfc6360 */
[----:B------:R-:W-:-:S13]  /*1a10*/  ISETP.LT.U32.AND P6, PT, R88, 0x200, !P6 ;  /* 0x000002005800780c */ /* 0x000fda00077c1070 */
[----:B------:R-:W0:Y:S01]  /*1a20*/  @P6 LDC.64 R8, c[0x0][0x288] ;  /* 0x0000a200ff086b82 */ /* 0x000e220000000a00 */
[----:B------:R-:W-:Y:S02]  /*1a30*/  @P6 MOV R12, R122 ;  /* 0x0000007a000c6202 */ /* 0x000fe40000000f00 */
[----:B------:R-:W-:-:S05]  /*1a40*/  @P6 MOV R13, R125 ;  /* 0x0000007d000d6202 */ /* 0x000fca0000000f00 */
[----:B------:R-:W1:Y:S08]  /*1a50*/  @P6 LDC.64 R18, c[0x0][0x230] ;  /* 0x00008c00ff126b82 */ /* 0x000e700000000a00 */
[----:B------:R-:W2:Y:S01]  /*1a60*/  @P6 LDC.64 R20, c[0x0][0x228] ;  /* 0x00008a00ff146b82 */ /* 0x000ea20000000a00 */
[-C--:B0-----:R-:W-:Y:S02]  /*1a70*/  @P6 IMAD R6, R11, R8.reuse, RZ ;  /* 0x000000080b066224 */ /* 0x081fe400078e02ff */
[----:B------:R-:W-:-:S04]  /*1a80*/  @P6 IMAD.WIDE.U32 R12, R3, R8, R12 ;  /* 0x00000008030c6225 */ /* 0x000fc800078e000c */
[----:B------:R-:W-:-:S05]  /*1a90*/  @P6 IMAD R9, R3, R9, R6 ;  /* 0x0000000903096224 */ /* 0x000fca00078e0206 */
[----:B------:R-:W-:Y:S02]  /*1aa0*/  @P6 IADD3 R11, R13, R9, RZ ;  /* 0x000000090d0b6210 */ /* 0x000fe40007ffe0ff */
[C---:B------:R-:W-:Y:S02]  /*1ab0*/  @P6 SHF.L.U32 R9, R12.reuse, 0x2, RZ ;  /* 0x000000020c096819 */ /* 0x040fe400000006ff */
[----:B------:R-:W-:Y:S02]  /*1ac0*/  @P6 SHF.L.U64.HI R12, R12, 0x2, R11 ;  /* 0x000000020c0c6819 */ /* 0x000fe4000001020b */
[----:B-1----:R-:W-:Y:S02]  /*1ad0*/  @P6 IADD3 R18, P1, R9, R18, RZ ;  /* 0x0000001209126210 */ /* 0x002fe40007f3e0ff */
[----:B------:R-:W-:Y:S02]  /*1ae0*/  IADD3 R11, R74, 0x120, RZ ;  /* 0x000001204a0b7810 */ /* 0x000fe40007ffe0ff */
[----:B------:R-:W-:-:S02]  /*1af0*/  @P6 IADD3.X R19, R12, R19, RZ, P1, !PT ;  /* 0x000000130c136210 */ /* 0x000fc40000ffe4ff */
[----:B--2---:R-:W-:Y:S02]  /*1b00*/  @P6 IADD3 R20, P1, R9, R20, RZ ;  /* 0x0000001409146210 */ /* 0x004fe40007f3e0ff */
[----:B------:R-:W0:Y:S01]  /*1b10*/  @P0 LDC.64 R8, c[0x0][0x288] ;  /* 0x0000a200ff080b82 */ /* 0x000e220000000a00 */
[----:B------:R-:W-:Y:S02]  /*1b20*/  SHF.R.S32.HI R13, RZ, 0x1f, R11 ;  /* 0x0000001fff0d7819 */ /* 0x000fe4000001140b */
[----:B------:R-:W-:Y:S02]  /*1b30*/  @P6 IADD3.X R21, R12, R21, RZ, P1, !PT ;  /* 0x000000150c156210 */ /* 0x000fe40000ffe4ff */
[----:B------:R-:W-:Y:S01]  /*1b40*/  @P0 MOV R12, R122 ;  /* 0x0000007a000c0202 */ /* 0x000fe20000000f00 */
[----:B0-----:R-:W-:Y:S01]  /*1b50*/  @P0 IMAD R6, R13, R8, RZ ;  /* 0x000000080d060224 */ /* 0x001fe200078e02ff */
[----:B------:R-:W-:-:S03]  /*1b60*/  @P0 MOV R13, R125 ;  /* 0x0000007d000d0202 */ /* 0x000fc60000000f00 */
[C---:B------:R-:W-:Y:S01]  /*1b70*/  @P0 IMAD R9, R11.reuse, R9, R6 ;  /* 0x000000090b090224 */ /* 0x040fe200078e0206 */
[----:B------:R-:W-:Y:S01]  /*1b80*/  MOV R96, 0x3f800000 ;  /* 0x3f80000000607802 */ /* 0x000fe20000000f00 */
[----:B------:R-:W-:Y:S01]  /*1b90*/  @P0 IMAD.WIDE.U32 R12, R11, R8, R12 ;  /* 0x000000080b0c0225 */ /* 0x000fe200078e000c */
[----:B------:R-:W-:Y:S02]  /*1ba0*/  CS2R R92, SRZ ;  /* 0x00000000005c7805 */ /* 0x000fe4000001ff00 */
[----:B------:R-:W-:Y:S02]  /*1bb0*/  CS2R R90, SRZ ;  /* 0x00000000005a7805 */ /* 0x000fe4000001ff00 */
[----:B------:R-:W-:Y:S02]  /*1bc0*/  CS2R R66, SRZ ;  /* 0x0000000000427805 */ /* 0x000fe4000001ff00 */
[----:B------:R-:W-:Y:S02]  /*1bd0*/  P2R R6, PR, RZ, 0x1 ;  /* 0x00000001ff067803 */ /* 0x000fe40000000000 */
[----:B------:R-:W-:Y:S01]  /*1be0*/  @P0 IADD3 R11, R13, R9, RZ ;  /* 0x000000090d0b0210 */ /* 0x000fe20007ffe0ff */
[----:B------:R-:W5:Y:S01]  /*1bf0*/  @P3 LDG.E.64 R92, desc[UR8][R64.64] ;  /* 0x00000008405c3981 */ /* 0x000f62000c1e1b00 */
[----:B------:R-:W-:-:S02]  /*1c00*/  @P0 SHF.L.U32 R9, R12, 0x2, RZ ;  /* 0x000000020c090819 */ /* 0x000fc400000006ff */
[----:B------:R-:W-:Y:S01]  /*1c10*/  @P0 SHF.L.U64.HI R12, R12, 0x2, R11 ;  /* 0x000000020c0c0819 */ /* 0x000fe2000001020b */
[----:B------:R0:W5:Y:S01]  /*1c20*/  @P2 LDG.E.64 R90, desc[UR8][R98.64] ;  /* 0x00000008625a2981 */ /* 0x000162000c1e1b00 */
[----:B------:R-:W-:-:S03]  /*1c30*/  @P0 IADD3 R108, P1, R9, R108, RZ ;  /* 0x0000006c096c0210 */ /* 0x000fc60007f3e0ff */
[----:B------:R1:W5:Y:S01]  /*1c40*/  @P5 LDG.E.64 R66, desc[UR8][R100.64] ;  /* 0x0000000864425981 */ /* 0x000362000c1e1b00 */
[C---:B------:R-:W-:Y:S02]  /*1c50*/  @P0 IADD3.X R109, R12.reuse, R109, RZ, P1, !PT ;  /* 0x0000006d0c6d0210 */ /* 0x040fe40000ffe4ff */
[----:B------:R-:W-:Y:S02]  /*1c60*/  @P0 IADD3 R106, P1, R9, R106, RZ ;  /* 0x0000006a096a0210 */ /* 0x000fe40007f3e0ff */
[----:B------:R-:W2:Y:S02]  /*1c70*/  LDC.64 R8, c[0x0][0x248] ;  /* 0x00009200ff087b82 */ /* 0x000ea40000000a00 */
[----:B------:R-:W-:Y:S01]  /*1c80*/  @P0 IADD3.X R107, R12, R107, RZ, P1, !PT ;  /* 0x0000006b0c6b0210 */ /* 0x000fe20000ffe4ff */
[----:B--2---:R-:W-:-:S06]  /*1c90*/  IMAD.WIDE R94, R84, 0x8, R8 ;  /* 0x00000008545e7825 */ /* 0x004fcc00078e0208 */
[----:B------:R-:W2:Y:S01]  /*1ca0*/  LDG.E.64 R94, desc[UR8][R94.64] ;  /* 0x000000085e5e7981 */ /* 0x000ea2000c1e1b00 */
[----:B------:R-:W-:Y:S02]  /*1cb0*/  MOV R8, RZ ;  /* 0x000000ff00087202 */ /* 0x000fe40000000f00 */
[----:B------:R-:W-:Y:S02]  /*1cc0*/  LOP3.LUT P0, RZ, R89, 0x80, RZ, 0xc0, !PT ;  /* 0x0000008059ff7812 */ /* 0x000fe4000780c0ff */
[----:B0-----:R-:W-:Y:S02]  /*1cd0*/  CS2R R98, SRZ ;  /* 0x0000000000627805 */ /* 0x001fe4000001ff00 */
[----:B-1----:R-:W-:Y:S02]  /*1ce0*/  CS2R R100, SRZ ;  /* 0x0000000000647805 */ /* 0x002fe4000001ff00 */
[----:B------:R-:W-:-:S06]  /*1cf0*/  CS2R R64, SRZ ;  /* 0x0000000000407805 */ /* 0x000fcc000001ff00 */
[----:B------:R0:W5:Y:S02]  /*1d00*/  @P6 LDG.E.64 R64, desc[UR8][R18.64] ;  /* 0x0000000812406981 */ /* 0x000164000c1e1b00 */
[----:B0-----:R-:W-:Y:S01]  /*1d10*/  CS2R R18, SRZ ;  /* 0x0000000000127805 */ /* 0x001fe2000001ff00 */
[----:B--2---:R-:W-:-:S05]  /*1d20*/  FFMA.FTZ R9, -R94, R94, R95 ;  /* 0x0000005e5e097223 */ /* 0x004fca000001015f */
[----:B------:R-:W-:-:S13]  /*1d30*/  FSETP.GTU.FTZ.AND P1, PT, R9, RZ, PT ;  /* 0x000000ff0900720b */ /* 0x000fda0003f3c000 */
[----:B------:R-:W0:Y:S01]  /*1d40*/  @P1 LDC R12, c[0x0][0x250] ;  /* 0x00009400ff0c1b82 */ /* 0x000e220000000800 */
[----:B------:R-:W-:Y:S02]  /*1d50*/  P2R R95, PR, RZ, 0x1 ;  /* 0x00000001ff5f7803 */ /* 0x000fe40000000000 */
[----:B------:R-:W-:Y:S01]  /*1d60*/  LOP3.LUT P0, RZ, R89, 0x100, RZ, 0xc0, !PT ;  /* 0x0000010059ff7812 */ /* 0x000fe2000780c0ff */
[----:B0-----:R-:W-:Y:S01]  /*1d70*/  @P1 FADD.FTZ R12, R9, R12 ;  /* 0x0000000c090c1221 */ /* 0x001fe20000010000 */
[----:B------:R-:W-:-:S03]  /*1d80*/  MOV R9, RZ ;  /* 0x000000ff00097202 */ /* 0x000fc60000000f00 */
[----:B------:R0:W1:Y:S01]  /*1d90*/  @P1 MUFU.RSQ R96, R12 ;  /* 0x0000000c00601308 */ /* 0x0000620000001400 */
[----:B------:R-:W-:Y:S02]  /*1da0*/  LOP3.LUT P1, RZ, R89, 0x200, RZ, 0xc0, !PT ;  /* 0x0000020059ff7812 */ /* 0x000fe4000782c0ff */
[----:B------:R2:W5:Y:S01]  /*1db0*/  @P3 LDG.E.64 R8, desc[UR8][R14.64] ;  /* 0x000000080e083981 */ /* 0x000562000c1e1b00 */
[----:B------:R-:W-:Y:S02]  /*1dc0*/  ISETP.NE.AND P3, PT, R10, RZ, PT ;  /* 0x000000ff0a00720c */ /* 0x000fe40003f65270 */
[----:B------:R-:W-:Y:S02]  /*1dd0*/  CS2R R10, SRZ ;  /* 0x00000000000a7805 */ /* 0x000fe4000001ff00 */
[----:B0-----:R-:W-:-:S04]  /*1de0*/  CS2R R12, SRZ ;  /* 0x00000000000c7805 */ /* 0x001fc8000001ff00 */
[----:B------:R-:W5:Y:S04]  /*1df0*/  @P2 LDG.E.64 R10, desc[UR8][R16.64] ;  /* 0x00000008100a2981 */ /* 0x000f68000c1e1b00 */
[----:B------:R0:W5:Y:S04]  /*1e00*/  @P1 LDG.E.64 R98, desc[UR8][R60.64] ;  /* 0x000000083c621981 */ /* 0x000168000c1e1b00 */
[----:B------:R3:W5:Y:S01]  /*1e10*/  @P3 LDG.E.64 R100, desc[UR8][R22.64] ;  /* 0x0000000816643981 */ /* 0x000762000c1e1b00 */
[----:B--2---:R-:W-:-:S03]  /*1e20*/  CS2R R14, SRZ ;  /* 0x00000000000e7805 */ /* 0x004fc6000001ff00 */
[----:B------:R2:W5:Y:S01]  /*1e30*/  @P5 LDG.E.64 R12, desc[UR8][R62.64] ;  /* 0x000000083e0c5981 */ /* 0x000562000c1e1b00 */
[----:B0-----:R-:W-:Y:S02]  /*1e40*/  CS2R R60, SRZ ;  /* 0x00000000003c7805 */ /* 0x001fe4000001ff00 */
[----:B------:R-:W-:Y:S01]  /*1e50*/  CS2R R16, SRZ ;  /* 0x0000000000107805 */ /* 0x000fe2000001ff00 */
[----:B------:R0:W5:Y:S01]  /*1e60*/  @P6 LDG.E.64 R14, desc[UR8][R20.64] ;  /* 0x00000008140e6981 */ /* 0x000162000c1e1b00 */
[----:B---3--:R-:W-:-:S03]  /*1e70*/  CS2R R22, SRZ ;  /* 0x0000000000167805 */ /* 0x008fc6000001ff00 */
[----:B------:R3:W5:Y:S04]  /*1e80*/  @P0 LDG.E.64 R60, desc[UR8][R54.64] ;  /* 0x00000008363c0981 */ /* 0x000768000c1e1b00 */
[----:B------:R-:W5:Y:S01]  /*1e90*/  @P0 LDG.E.64 R22, desc[UR8][R52.64] ;  /* 0x0000000834160981 */ /* 0x000f62000c1e1b00 */
[----:B------:R-:W-:Y:S02]  /*1ea0*/  ISETP.NE.AND P0, PT, R95, RZ, PT ;  /* 0x000000ff5f00720c */ /* 0x000fe40003f05270 */
[----:B--2---:R-:W-:Y:S02]  /*1eb0*/  CS2R R62, SRZ ;  /* 0x00000000003e7805 */ /* 0x004fe4000001ff00 */
[C---:B------:R-:W-:Y:S01]  /*1ec0*/  LOP3.LUT P2, RZ, R89.reuse, 0x40, RZ, 0xc0, !PT ;  /* 0x0000004059ff7812 */ /* 0x040fe2000784c0ff */
[----:B------:R2:W5:Y:S01]  /*1ed0*/  @P1 LDG.E.64 R16, desc[UR8][R58.64] ;  /* 0x000000083a101981 */ /* 0x000562000c1e1b00 */
[----:B------:R-:W-:-:S02]  /*1ee0*/  LOP3.LUT P1, RZ, R89, 0x20, RZ, 0xc0, !PT ;  /* 0x0000002059ff7812 */ /* 0x000fc4000782c0ff */
[----:B0-----:R-:W-:Y:S02]  /*1ef0*/  CS2R R20, SRZ ;  /* 0x0000000000147805 */ /* 0x001fe4000001ff00 */
[C---:B------:R-:W-:Y:S01]  /*1f00*/  LOP3.LUT P6, RZ, R89.reuse, 0x10, RZ, 0xc0, !PT ;  /* 0x0000001059ff7812 */ /* 0x040fe200078cc0ff */
[----:B------:R0:W5:Y:S01]  /*1f10*/  @P3 LDG.E.64 R18, desc[UR8][R56.64] ;  /* 0x0000000838123981 */ /* 0x000162000c1e1b00 */
[----:B------:R-:W-:Y:S02]  /*1f20*/  LOP3.LUT P5, RZ, R89, 0x8, RZ, 0xc0, !PT ;  /* 0x0000000859ff7812 */ /* 0x000fe400078ac0ff */
[----:B---3--:R-:W-:Y:S01]  /*1f30*/  CS2R R54, SRZ ;  /* 0x0000000000367805 */ /* 0x008fe2000001ff00 */
[----:B------:R3:W5:Y:S01]  /*1f40*/  @P4 LDG.E.64 R62, desc[UR8][R24.64] ;  /* 0x00000008183e4981 */ /* 0x000762000c1e1b00 */
[----:B--2---:R-:W-:-:S03]  /*1f50*/  CS2R R58, SRZ ;  /* 0x00000000003a7805 */ /* 0x004fc6000001ff00 */
[----:B------:R2:W5:Y:S01]  /*1f60*/  @P4 LDG.E.64 R20, desc[UR8][R26.64] ;  /* 0x000000081a144981 */ /* 0x000562000c1e1b00 */
[----:B0-----:R-:W-:-:S03]  /*1f70*/  CS2R R56, SRZ ;  /* 0x0000000000387805 */ /* 0x001fc6000001ff00 */
[----:B------:R0:W5:Y:S01]  /*1f80*/  @P0 LDG.E.64 R58, desc[UR8][R28.64] ;  /* 0x000000081c3a0981 */ /* 0x000162000c1e1b00 */
[----:B---3--:R-:W-:-:S03]  /*1f90*/  CS2R R24, SRZ ;  /* 0x0000000000187805 */ /* 0x008fc6000001ff00 */
[----:B------:R3:W5:Y:S01]  /*1fa0*/  @P2 LDG.E.64 R56, desc[UR8][R30.64] ;  /* 0x000000081e382981 */ /* 0x000762000c1e1b00 */
[----:B--2---:R-:W-:-:S03]  /*1fb0*/  CS2R R26, SRZ ;  /* 0x00000000001a7805 */ /* 0x004fc6000001ff00 */
[----:B------:R2:W5:Y:S01]  /*1fc0*/  @P0 LDG.E.64 R24, desc[UR8][R50.64] ;  /* 0x0000000832180981 */ /* 0x000562000c1e1b00 */
[----:B0-----:R-:W-:Y:S02]  /*1fd0*/  CS2R R28, SRZ ;  /* 0x00000000001c7805 */ /* 0x001fe4000001ff00 */
[----:B------:R-:W-:Y:S01]  /*1fe0*/  ISETP.NE.AND P0, PT, R6, RZ, PT ;  /* 0x000000ff0600720c */ /* 0x000fe20003f05270 */
[----:B------:R0:W5:Y:S01]  /*1ff0*/  @P2 LDG.E.64 R26, desc[UR8][R32.64] ;  /* 0x00000008201a2981 */ /* 0x000162000c1e1b00 */
[----:B------:R-:W-:Y:S02]  /*2000*/  ISETP.NE.AND P2, PT, R5, RZ, PT ;  /* 0x000000ff0500720c */ /* 0x000fe40003f45270 */
[----:B---3--:R-:W-:Y:S01]  /*2010*/  CS2R R30, SRZ ;  /* 0x00000000001e7805 */ /* 0x008fe2000001ff00 */
[----:B------:R3:W5:Y:S01]  /*2020*/  @P1 LDG.E.64 R54, desc[UR8][R48.64] ;  /* 0x0000000830361981 */ /* 0x000762000c1e1b00 */
[----:B--2---:R-:W-:-:S03]  /*2030*/  CS2R R50, SRZ ;  /* 0x0000000000327805 */ /* 0x004fc6000001ff00 */
[----:B------:R-:W5:Y:S01]  /*2040*/  @P1 LDG.E.64 R28, desc[UR8][R46.64] ;  /* 0x000000082e1c1981 */ /* 0x000f62000c1e1b00 */
[----:B------:R-:W-:Y:S02]  /*2050*/  ISETP.NE.AND P1, PT, R0, RZ, PT ;  /* 0x000000ff0000720c */ /* 0x000fe40003f25270 */
[----:B0-----:R-:W-:Y:S01]  /*2060*/  CS2R R32, SRZ ;  /* 0x0000000000207805 */ /* 0x001fe2000001ff00 */
[----:B------:R0:W5:Y:S01]  /*2070*/  @P6 LDG.E.64 R30, desc[UR8][R44.64] ;  /* 0x000000082c1e6981 */ /* 0x000162000c1e1b00 */
[----:B---3--:R-:W-:-:S03]  /*2080*/  CS2R R48, SRZ ;  /* 0x0000000000307805 */ /* 0x008fc6000001ff00 */
[----:B------:R2:W5:Y:S04]  /*2090*/  @P5 LDG.E.64 R50, desc[UR8][R36.64] ;  /* 0x0000000824325981 */ /* 0x000568000c1e1b00 */
[----:B------:R3:W5:Y:S01]  /*20a0*/  @P5 LDG.E.64 R32, desc[UR8][R38.64] ;  /* 0x0000000826205981 */ /* 0x000762000c1e1b00 */
[----:B0-----:R-:W-:-:S03]  /*20b0*/  CS2R R44, SRZ ;  /* 0x00000000002c7805 */ /* 0x001fc6000001ff00 */
[----:B------:R-:W5:Y:S01]  /*20c0*/  @P1 LDG.E.64 R48, desc[UR8][R110.64] ;  /* 0x000000086e301981 */ /* 0x000f62000c1e1b00 */
[----:B--2---:R-:W-:-:S03]  /*20d0*/  CS2R R36, SRZ ;  /* 0x0000000000247805 */ /* 0x004fc6000001ff00 */
[----:B------:R-:W5:Y:S01]  /*20e0*/  @P0 LDG.E.64 R44, desc[UR8][R108.64] ;  /* 0x000000086c2c0981 */ /* 0x000f62000c1e1b00 */
[----:B---3--:R-:W-:-:S03]  /*20f0*/  CS2R R38, SRZ ;  /* 0x0000000000267805 */ /* 0x008fc6000001ff00 */
[----:B------:R-:W5:Y:S04]  /*2100*/  @P2 LDG.E.64 R36, desc[UR8][R104.64] ;  /* 0x0000000868242981 */ /* 0x000f68000c1e1b00 */
[----:B------:R-:W5:Y:S01]  /*2110*/  @P0 LDG.E.64 R38, desc[UR8][R106.64] ;  /* 0x000000086a260981 */ /* 0x000f62000c1e1b00 */
[----:B------:R-:W-:Y:S02]  /*2120*/  ISETP.GT.U32.AND P5, PT, R88, 0x1ff, PT ;  /* 0x000001ff5800780c */ /* 0x000fe40003fa4070 */
[----:B------:R-:W-:Y:S02]  /*2130*/  CS2R R52, SRZ ;  /* 0x0000000000347805 */ /* 0x000fe4000001ff00 */
[----:B------:R-:W-:-:S04]  /*2140*/  CS2R R46, SRZ ;  /* 0x00000000002e7805 */ /* 0x000fc8000001ff00 */
[----:B------:R0:W5:Y:S01]  /*2150*/  @P6 LDG.E.64 R52, desc[UR8][R34.64] ;  /* 0x0000000822346981 */ /* 0x000162000c1e1b00 */
[----:B------:R-:W-:Y:S03]  /*2160*/  BSSY B0, `(.L_x_1481) ;  /* 0x0000012000007945 */ /* 0x000fe60003800000 */
[----:B------:R2:W5:Y:S01]  /*2170*/  @P2 LDG.E.64 R46, desc[UR8][R42.64] ;  /* 0x000000082a2e2981 */ /* 0x000562000c1e1b00 */
[----:B0-----:R-:W-:Y:S02]  /*2180*/  CS2R R34, SRZ ;  /* 0x0000000000227805 */ /* 0x001fe4000001ff00 */
[----:B--2---:R-:W-:-:S04]  /*2190*/  CS2R R42, SRZ ;  /* 0x00000000002a7805 */ /* 0x004fc8000001ff00 */
[----:B------:R0:W5:Y:S02]  /*21a0*/  @P1 LDG.E.64 R34, desc[UR8][R40.64] ;  /* 0x0000000828221981 */ /* 0x000164000c1e1b00 */
        /* <DEDUP_REMOVED lines=13> */
.L_x_1482:
[----:B------:R-:W-:Y:S05]  /*2280*/  BSYNC B0 ;  /* 0x0000000000007941 */ /* 0x000fea0003800000 */
.L_x_1481:
[----:B------:R-:W-:Y:S01]  /*2290*/  ISETP.NE.AND P5, PT, RZ, UR7, PT ;  /* 0x00000007ff007c0c */ /* 0x000fe2000bfa5270 */
[C---:B-----5:R-:W-:Y:S01]  /*22a0*/  FADD.FTZ R95, -R94.reuse, R98 ;  /* 0x000000625e5f7221 */ /* 0x060fe20000010100 */
[C---:B------:R-:W-:Y:S01]  /*22b0*/  FADD.FTZ R99, -R94.reuse, R99 ;  /* 0x000000635e637221 */ /* 0x040fe20000010100 */
[----:B------:R-:W-:Y:S01]  /*22c0*/  LOP3.LUT R89, R89, 0xfffffffd, RZ, 0xc0, !PT ;  /* 0xfffffffd59597812 */ /* 0x000fe200078ec0ff */
[C---:B------:R-:W-:Y:S01]  /*22d0*/  FADD.FTZ R107, -R94.reuse, R100 ;  /* 0x000000645e6b7221 */ /* 0x040fe20000010100 */
[----:B------:R-:W-:Y:S01]  /*22e0*/  FADD.FTZ R101, -R94, R101 ;  /* 0x000000655e657221 */ /* 0x000fe20000010100 */
[----:B------:R-:W-:Y:S01]  /*22f0*/  MOV R106, R16 ;  /* 0x00000010006a7202 */ /* 0x000fe20000000f00 */
        /* <DEDUP_REMOVED lines=24> */
.L_x_1483:
[----:B------:R-:W-:Y:S01]  /*2480*/  FMUL.FTZ R98, R106, R40 ;  /* 0x000000286a627220 */ /* 0x000fe20000410000 */
[----:B0-----:R-:W-:Y:S01]  /*2490*/  MOV R103, R19 ;  /* 0x0000001300677202 */ /* 0x001fe20000000f00 */
        /* <DEDUP_REMOVED lines=24> */
.L_x_1484:
[----:B------:R-:W-:Y:S01]  /*2620*/  FFMA.FTZ R102, R0, R97, R99 ;  /* 0x0000006100667223 */ /* 0x000fe20000010063 */
[----:B------:R-:W-:Y:S01]  /*2630*/  FMUL.FTZ R100, R104, R40 ;  /* 0x0000002868647220 */ /* 0x000fe20000410000 */
[----:B------:R-:W-:Y:S01]  /*2640*/  FADD.FTZ R97, R97, R98 ;  /* 0x0000006261617221 */ /* 0x000fe20000010000 */
[C---:B------:R-:W-:Y:S01]  /*2650*/  FADD.FTZ R107, -R94.reuse, R63 ;  /* 0x0000003f5e6b7221 */ /* 0x040fe20000010100 */
[----:B------:R-:W-:Y:S01]  /*2660*/  MOV R63, R20 ;  /* 0x00000014003f7202 */ /* 0x000fe20000000f00 */
[----:B------:R-:W-:Y:S01]  /*2670*/  FFMA.FTZ R99, R5, R100, R102 ;  /* 0x0000006405637223 */ /* 0x000fe20000010066 */
[----:B------:R-:W-:Y:S01]  /*2680*/  FADD.FTZ R100, R97, R100 ;  /* 0x0000006461647221 */ /* 0x000fe20000010000 */
[----:B------:R-:W-:Y:S01]  /*2690*/  FADD.FTZ R97, -R94, R62 ;  /* 0x0000003e5e617221 */ /* 0x000fe20000010100 */
[----:B------:R-:W-:Y:S01]  /*26a0*/  MOV R62, R21 ;  /* 0x00000015003e7202 */ /* 0x000fe20000000f00 */
[----:B------:R-:W-:Y:S01]  /*26b0*/  FMUL.FTZ R101, R103, R41 ;  /* 0x0000002967657220 */ /* 0x000fe20000410000 */
        /* <DEDUP_REMOVED lines=21> */
.L_x_1485:
        /* <DEDUP_REMOVED lines=31> */
.L_x_1486:
        /* <DEDUP_REMOVED lines=31> */
.L_x_1487:
[----:B------:R-:W-:Y:S01]  /*2bf0*/  FFMA.FTZ R112, R100, R109, R107 ;  /* 0x0000006d64707223 */ /* 0x000fe2000001006b */
[----:B------:R-:W-:Y:S01]  /*2c00*/  FMUL.FTZ R110, R59, R40 ;  /* 0x000000283b6e7220 */ /* 0x000fe20000410000 */
[----:B------:R-:W-:Y:S01]  /*2c10*/  FADD.FTZ R109, R109, R108 ;  /* 0x0000006c6d6d7221 */ /* 0x000fe20000010000 */
[----:B------:R-:W-:Y:S01]  /*2c20*/  FADD.FTZ R111, -R94, R44 ;  /* 0x0000002c5e6f7221 */ /* 0x000fe20000010100 */
[----:B------:R-:W-:Y:S01]  /*2c30*/  FMUL.FTZ R44, R58, R41 ;  /* 0x000000293a2c7220 */ /* 0x000fe20000410000 */
[----:B------:R-:W-:Y:S01]  /*2c40*/  FFMA.FTZ R107, R101, R110, R112 ;  /* 0x0000006e656b7223 */ /* 0x000fe20000010070 */
[----:B------:R-:W-:Y:S01]  /*2c50*/  FADD.FTZ R108, R109, R110 ;  /* 0x0000006e6d6c7221 */ /* 0x000fe20000010000 */
[C---:B------:R-:W-:Y:S01]  /*2c60*/  FADD.FTZ R119, -R94.reuse, R56 ;  /* 0x000000385e777221 */ /* 0x040fe20000010100 */
[C---:B------:R-:W-:Y:S01]  /*2c70*/  FADD.FTZ R118, -R94.reuse, R57 ;  /* 0x000000395e767221 */ /* 0x040fe20000010100 */
[C---:B------:R-:W-:Y:S01]  /*2c80*/  FADD.FTZ R113, -R94.reuse, R50 ;  /* 0x000000325e717221 */ /* 0x040fe20000010100 */
[C---:B------:R-:W-:Y:S01]  /*2c90*/  FADD.FTZ R112, -R94.reuse, R51 ;  /* 0x000000335e707221 */ /* 0x040fe20000010100 */
[C---:B------:R-:W-:Y:S01]  /*2ca0*/  FADD.FTZ R116, -R94.reuse, R55 ;  /* 0x000000375e747221 */ /* 0x040fe20000010100 */
[C---:B------:R-:W-:Y:S01]  /*2cb0*/  FADD.FTZ R114, -R94.reuse, R53 ;  /* 0x000000355e727221 */ /* 0x040fe20000010100 */
[C---:B------:R-:W-:Y:S01]  /*2cc0*/  FADD.FTZ R109, -R94.reuse, R48 ;  /* 0x000000305e6d7221 */ /* 0x040fe20000010100 */
[----:B------:R-:W-:Y:S01]  /*2cd0*/  FADD.FTZ R51, -R94, R46 ;  /* 0x0000002e5e337221 */ /* 0x000fe20000010100 */
        /* <DEDUP_REMOVED lines=15> */
[----:B------:R-:W-:Y:S01]  /*2dd0*/  MOV R46, R26 ;  /* 0x0000001a002e7202 */ /* 0x000fe20000000f00 */
[----:B------:R-:W-:Y:S01]  /*2de0*/  FMUL.FTZ R119, R119, R96 ;  /* 0x0000006077777220 */ /* 0x000fe20000410000 */
[----:B------:R-:W-:Y:S01]  /*2df0*/  MOV R44, R27 ;  /* 0x0000001b002c7202 */ /* 0x000fe20000000f00 */
        /* <DEDUP_REMOVED lines=22> */
.L_x_1488:
[----:B------:R-:W-:Y:S01]  /*2f60*/  FMUL.FTZ R52, R46, R40 ;  /* 0x000000282e347220 */ /* 0x000fe20000410000 */
[----:B------:R-:W-:Y:S01]  /*2f70*/  FADD.FTZ R56, R107, R104 ;  /* 0x000000686b387221 */ /* 0x000fe20000010000 */
[----:B------:R-:W-:Y:S01]  /*2f80*/  FMUL.FTZ R90, R44, R41 ;  /* 0x000000292c5a7220 */ /* 0x000fe20000410000 */
[----:B------:R-:W-:Y:S01]  /*2f90*/  FFMA.FTZ R48, R5, R104, R48 ;  /* 0x0000006805307223 */ /* 0x000fe20000010030 */
[----:B------:R-:W-:Y:S01]  /*2fa0*/  FFMA.FTZ R107, R119, R52, R50 ;  /* 0x00000034776b7223 */ /* 0x000fe20000010032 */
[----:B------:R-:W-:Y:S01]  /*2fb0*/  FADD.FTZ R108, R108, R52 ;  /* 0x000000346c6c7221 */ /* 0x000fe20000010000 */
[----:B------:R-:W-:Y:S01]  /*2fc0*/  FFMA.FTZ R52, R0, R105, RZ ;  /* 0x0000006900347223 */ /* 0x000fe200000100ff */
[----:B------:R-:W-:Y:S01]  /*2fd0*/  FADD.FTZ R50, RZ, R105 ;  /* 0x00000069ff327221 */ /* 0x000fe20000010000 */
[----:B------:R-:W-:Y:S01]  /*2fe0*/  FFMA.FTZ R66, R118, R90, R107 ;  /* 0x0000005a76427223 */ /* 0x000fe2000001006b */
[----:B------:R-:W-:Y:S01]  /*2ff0*/  FADD.FTZ R90, R90, R108 ;  /* 0x0000006c5a5a7221 */ /* 0x000fe20000010000 */
[----:B------:R-:W-:Y:S01]  /*3000*/  FFMA.FTZ R105, R6, R103, R52 ;  /* 0x0000006706697223 */ /* 0x000fe20000010034 */
[----:B------:R-:W-:Y:S01]  /*3010*/  FADD.FTZ R103, R50, R103 ;  /* 0x0000006732677221 */ /* 0x000fe20000010000 */
[----:B------:R-:W-:Y:S01]  /*3020*/  MOV R54, R28 ;  /* 0x0000001c00367202 */ /* 0x000fe20000000f00 */
[-C--:B------:R-:W-:Y:S01]  /*3030*/  FMUL.FTZ R117, R117, R96.reuse ;  /* 0x0000006075757220 */ /* 0x080fe20000410000 */
[----:B------:R-:W-:Y:S01]  /*3040*/  MOV R52, R29 ;  /* 0x0000001d00347202 */ /* 0x000fe20000000f00 */
        /* <DEDUP_REMOVED lines=14> */
[----:B------:R-:W-:-:S04]  /*3130*/  FFMA.FTZ R106, R52, R106, 1 ;  /* 0x3f800000346a7423 */ /* 0x000fc8000001006a */
[----:B------:R-:W-:Y:S01]  /*3140*/  FMUL.FTZ R54, R54, R106 ;  /* 0x0000006a36367220 */ /* 0x000fe20000410000 */
[----:B-1----:R-:W-:-:S04]  /*3150*/  FADD.FTZ R52, -R104, 1 ;  /* 0x3f80000068347421 */ /* 0x002fc80000010100 */
[----:B------:R-:W-:Y:S01]  /*3160*/  FFMA.FTZ R50, R50, R52, 1 ;  /* 0x3f80000032327423 */ /* 0x000fe20000010034 */
[----:B------:R-:W-:-:S04]  /*3170*/  FMUL.FTZ R52, R29, R104 ;  /* 0x000000681d347220 */ /* 0x000fc80000410000 */
[----:B------:R-:W-:-:S07]  /*3180*/  FMUL.FTZ R52, R52, R50 ;  /* 0x0000003234347220 */ /* 0x000fce0000410000 */
.L_x_1489:
[----:B------:R-:W-:Y:S01]  /*3190*/  FMUL.FTZ R107, R54, R40 ;  /* 0x00000028366b7220 */ /* 0x000fe20000410000 */
[----:B------:R-:W-:Y:S01]  /*31a0*/  FADD.FTZ R50, R56, R63 ;  /* 0x0000003f38327221 */ /* 0x000fe20000010000 */
[----:B------:R-:W-:Y:S01]  /*31b0*/  FFMA.FTZ R48, R97, R63, R48 ;  /* 0x0000003f61307223 */ /* 0x000fe20000010030 */
[----:B------:R-:W-:Y:S01]  /*31c0*/  FADD.FTZ R103, R103, R62 ;  /* 0x0000003e67677221 */ /* 0x000fe20000010000 */
[----:B------:R-:W-:Y:S01]  /*31d0*/  FFMA.FTZ R63, R117, R107, R66 ;  /* 0x0000006b753f7223 */ /* 0x000fe20000010042 */
[----:B------:R-:W-:Y:S01]  /*31e0*/  FADD.FTZ R107, R90, R107 ;  /* 0x0000006b5a6b7221 */ /* 0x000fe20000010000 */
[----:B------:R-:W-:Y:S01]  /*31f0*/  FMUL.FTZ R90, R52, R41 ;  /* 0x00000029345a7220 */ /* 0x000fe20000410000 */
[----:B------:R-:W-:Y:S01]  /*3200*/  FFMA.FTZ R105, R98, R62, R105 ;  /* 0x0000003e62697223 */ /* 0x000fe20000010069 */
[----:B------:R-:W-:Y:S01]  /*3210*/  MOV R62, R31 ;  /* 0x0000001f003e7202 */ /* 0x000fe20000000f00 */
[----:B------:R-:W-:Y:S01]  /*3220*/  FMUL.FTZ R115, R115, R96 ;  /* 0x0000006073737220 */ /* 0x000fe20000410000 */
[----:B------:R-:W-:Y:S01]  /*3230*/  FFMA.FTZ R66, R116, R90, R63 ;  /* 0x0000005a74427223 */ /* 0x000fe2000001003f */
[----:B------:R-:W-:Y:S01]  /*3240*/  FADD.FTZ R90, R90, R107 ;  /* 0x0000006b5a5a7221 */ /* 0x000fe20000010000 */
        /* <DEDUP_REMOVED lines=21> */
.L_x_1490:
[----:B------:R-:W-:Y:S01]  /*33a0*/  FMUL.FTZ R107, R63, R40 ;  /* 0x000000283f6b7220 */ /* 0x000fe20000410000 */
[----:B------:R-:W-:Y:S01]  /*33b0*/  FADD.FTZ R56, R50, R61 ;  /* 0x0000003d32387221 */ /* 0x000fe20000010000 */
[----:B------:R-:W-:Y:S01]  /*33c0*/  FFMA.FTZ R92, R99, R61, R48 ;  /* 0x0000003d635c7223 */ /* 0x000fe20000010030 */
[----:B------:R-:W-:Y:S01]  /*33d0*/  FADD.FTZ R103, R103, R60 ;  /* 0x0000003c67677221 */ /* 0x000fe20000010000 */
[----:B------:R-:W-:Y:S01]  /*33e0*/  FFMA.FTZ R61, R115, R107, R66 ;  /* 0x0000006b733d7223 */ /* 0x000fe20000010042 */
[----:B------:R-:W-:Y:S01]  /*33f0*/  FMUL.FTZ R66, R62, R41 ;  /* 0x000000293e427220 */ /* 0x000fe20000410000 */
[----:B------:R-:W-:Y:S01]  /*3400*/  FADD.FTZ R107, R90, R107 ;  /* 0x0000006b5a6b7221 */ /* 0x000fe20000010000 */
[----:B------:R-:W-:Y:S01]  /*3410*/  FFMA.FTZ R105, R100, R60, R105 ;  /* 0x0000003c64697223 */ /* 0x000fe20000010069 */
[----:B------:R-:W-:Y:S01]  /*3420*/  MOV R50, R32 ;  /* 0x0000002000327202 */ /* 0x000fe20000000f00 */
[----:B------:R-:W-:Y:S01]  /*3430*/  FFMA.FTZ R60, R114, R66, R61 ;  /* 0x00000042723c7223 */ /* 0x000fe2000001003d */
[----:B------:R-:W-:Y:S01]  /*3440*/  FADD.FTZ R66, R66, R107 ;  /* 0x0000006b42427221 */ /* 0x000fe20000010000 */
[----:B------:R-:W-:Y:S01]  /*3450*/  MOV R48, R33 ;  /* 0x0000002100307202 */ /* 0x000fe20000000f00 */
        /* <DEDUP_REMOVED lines=21> */
.L_x_1491:
[----:B------:R-:W-:Y:S01]  /*35b0*/  FMUL.FTZ R107, R50, R40 ;  /* 0x00000028326b7220 */ /* 0x000fe20000410000 */
[----:B------:R-:W-:Y:S01]  /*35c0*/  FADD.FTZ R61, R56, R59 ;  /* 0x0000003b383d7221 */ /* 0x000fe20000010000 */
[----:B------:R-:W-:Y:S01]  /*35d0*/  FFMA.FTZ R92, R101, R59, R92 ;  /* 0x0000003b655c7223 */ /* 0x000fe2000001005c */
[----:B------:R-:W-:Y:S01]  /*35e0*/  FMUL.FTZ R56, R48, R41 ;  /* 0x0000002930387220 */ /* 0x000fe20000410000 */
[----:B------:R-:W-:Y:S01]  /*35f0*/  FFMA.FTZ R59, R113, R107, R60 ;  /* 0x0000006b713b7223 */ /* 0x000fe2000001003c */
[----:B------:R-:W-:Y:S01]  /*3600*/  FADD.FTZ R107, R66, R107 ;  /* 0x0000006b426b7221 */ /* 0x000fe20000010000 */
[----:B------:R-:W-:Y:S01]  /*3610*/  FADD.FTZ R103, R103, R58 ;  /* 0x0000003a67677221 */ /* 0x000fe20000010000 */
[----:B------:R-:W-:Y:S01]  /*3620*/  FFMA.FTZ R105, R102, R58, R105 ;  /* 0x0000003a66697223 */ /* 0x000fe20000010069 */
        /* <DEDUP_REMOVED lines=25> */
.L_x_1492:
        /* <DEDUP_REMOVED lines=33> */
.L_x_1493:
        /* <DEDUP_REMOVED lines=33> */
.L_x_1494:
        /* <DEDUP_REMOVED lines=8> */
[-C--:B------:R-:W-:Y:S01]  /*3c60*/  FMUL.FTZ R105, R53, R96.reuse ;  /* 0x0000006035697220 */ /* 0x080fe20000410000 */
[----:B------:R-:W-:Y:S01]  /*3c70*/  FMUL.FTZ R104, R93, R96 ;  /* 0x000000605d687220 */ /* 0x000fe20000410000 */
[----:B------:R-:W-:Y:S01]  /*3c80*/  FFMA.FTZ R60, R106, R54, R63 ;  /* 0x000000366a3c7223 */ /* 0x000fe2000001003f */
[----:B------:R-:W-:Y:S01]  /*3c90*/  FADD.FTZ R62, R54, R59 ;  /* 0x0000003b363e7221 */ /* 0x000fe20000010000 */
[----:B------:R-:W-:-:S02]  /*3ca0*/  MOV R59, R8 ;  /* 0x00000008003b7202 */ /* 0x000fc40000000f00 */
[----:B------:R-:W-:Y:S01]  /*3cb0*/  MOV R54, R9 ;  /* 0x0000000900367202 */ /* 0x000fe20000000f00 */
        /* <DEDUP_REMOVED lines=19> */
.L_x_1495:
[----:B------:R-:W-:Y:S01]  /*3df0*/  FMUL.FTZ R53, R59, R40 ;  /* 0x000000283b357220 */ /* 0x000fe20000410000 */
[-C--:B------:R-:W-:Y:S01]  /*3e00*/  FMUL.FTZ R103, R55, R96.reuse ;  /* 0x0000006037677220 */ /* 0x080fe20000410000 */
[----:B------:R-:W-:Y:S01]  /*3e10*/  FMUL.FTZ R94, R91, R96 ;  /* 0x000000605b5e7220 */ /* 0x000fe20000410000 */
[----:B------:R-:W-:Y:S01]  /*3e20*/  MOV R55, R10 ;  /* 0x0000000a00377202 */ /* 0x000fe20000000f00 */
[----:B------:R-:W-:Y:S01]  /*3e30*/  FFMA.FTZ R63, R105, R53, R60 ;  /* 0x00000035693f7223 */ /* 0x000fe2000001003c */
[----:B------:R-:W-:Y:S01]  /*3e40*/  FADD.FTZ R53, R62, R53 ;  /* 0x000000353e357221 */ /* 0x000fe20000010000 */
[----:B------:R-:W-:-:S04]  /*3e50*/  FMUL.FTZ R62, R54, R41 ;  /* 0x00000029363e7220 */ /* 0x000fc80000410000 */
[----:B------:R-:W-:Y:S01]  /*3e60*/  FFMA.FTZ R60, R104, R62, R63 ;  /* 0x0000003e683c7223 */ /* 0x000fe2000001003f */
[----:B------:R-:W-:Y:S01]  /*3e70*/  FADD.FTZ R62, R62, R53 ;  /* 0x000000353e3e7221 */ /* 0x000fe20000010000 */
        /* <DEDUP_REMOVED lines=20> */
.L_x_1496:
        /* <DEDUP_REMOVED lines=29> */
.L_x_1497:
[----:B------:R-:W-:Y:S01]  /*4190*/  FMUL.FTZ R66, R60, R40 ;  /* 0x000000283c427220 */ /* 0x000fe20000410000 */
[-C--:B------:R-:W-:Y:S01]  /*41a0*/  FMUL.FTZ R91, R64, R96.reuse ;  /* 0x00000060405b7220 */ /* 0x080fe20000410000 */
[----:B------:R-:W-:Y:S02]  /*41b0*/  FMUL.FTZ R90, R65, R96 ;  /* 0x00000060415a7220 */ /* 0x000fe40000410000 */
[----:B------:R-:W-:Y:S01]  /*41c0*/  FFMA.FTZ R67, R93, R66, R62 ;  /* 0x000000425d437223 */ /* 0x000fe2000001003e */
[----:B------:R-:W-:Y:S01]  /*41d0*/  FMUL.FTZ R62, R57, R41 ;  /* 0x00000029393e7220 */ /* 0x000fe20000410000 */
[----:B------:R-:W-:-:S03]  /*41e0*/  FADD.FTZ R63, R63, R66 ;  /* 0x000000423f3f7221 */ /* 0x000fc60000010000 */
[----:B------:R-:W-:Y:S01]  /*41f0*/  FFMA.FTZ R66, R92, R62, R67 ;  /* 0x0000003e5c427223 */ /* 0x000fe20000010043 */
[----:B------:R-:W-:Y:S01]  /*4200*/  FADD.FTZ R67, R62, R63 ;  /* 0x0000003f3e437221 */ /* 0x000fe20000010000 */
[----:B------:R-:W-:Y:S02]  /*4210*/  MOV R63, R14 ;  /* 0x0000000e003f7202 */ /* 0x000fe40000000f00 */
[----:B------:R-:W-:Y:S01]  /*4220*/  MOV R62, R15 ;  /* 0x0000000f003e7202 */ /* 0x000fe20000000f00 */
        /* <DEDUP_REMOVED lines=11> */
[----:B------:R-:W-:-:S04]  /*42e0*/  FMUL.FTZ R65, R62, -1.4426950216293334961 ;  /* 0xbfb8aa3b3e417820 */ /* 0x000fc80000410000 */
[----:B------:R-:W0:Y:S02]  /*42f0*/  MUFU.EX2 R120, R65 ;  /* 0x0000004100787308 */ /* 0x000e240000000800 */
[----:B0-----:R-:W-:-:S06]  /*4300*/  FADD.FTZ R120, R120, 1 ;  /* 0x3f80000078787421 */ /* 0x001fcc0000010000 */
[----:B------:R-:W0:Y:S02]  /*4310*/  MUFU.RCP R120, R120 ;  /* 0x0000007800787308 */ /* 0x000e240000001000 */
[----:B0-----:R-:W-:-:S04]  /*4320*/  FADD.FTZ R64, -R120, 1 ;  /* 0x3f80000078407421 */ /* 0x001fc80000010100 */
[----:B------:R-:W-:Y:S01]  /*4330*/  FFMA.FTZ R64, R62, R64, 1 ;  /* 0x3f8000003e407423 */ /* 0x000fe20000010040 */
[----:B------:R-:W-:-:S04]  /*4340*/  FMUL.FTZ R62, R15, R120 ;  /* 0x000000780f3e7220 */ /* 0x000fc80000410000 */
[----:B------:R-:W-:-:S07]  /*4350*/  FMUL.FTZ R62, R62, R64 ;  /* 0x000000403e3e7220 */ /* 0x000fce0000410000 */
.L_x_1498:
        /* <DEDUP_REMOVED lines=40> */
[----:B------:R-:W-:Y:S01]  /*45e0*/  FFMA.FTZ R45, R90, R62, R61 ;  /* 0x0000003e5a2d7223 */ /* 0x000fe2000001003d */
[----:B------:R-:W-:Y:S01]  /*45f0*/  FADD.FTZ R47, R47, R62 ;  /* 0x0000003e2f2f7221 */ /* 0x000fe20000010000 */
[----:B------:R-:W-:Y:S01]  /*4600*/  BSSY B0, `(.L_x_1499) ;  /* 0x0000045000007945 */ /* 0x000fe20003800000 */
[----:B-1----:R-:W-:Y:S01]  /*4610*/  @!P5 FADD.FTZ R67, R67, R64 ;  /* 0x000000404343d221 */ /* 0x002fe20000010000 */
        /* <DEDUP_REMOVED lines=26> */
[----:B------:R-:W0:Y:S01]  /*47c0*/  S2UR UR6, SR_CgaCtaId ;  /* 0x00000000000679c3 */ /* 0x000e220000008800 */
[----:B------:R-:W-:Y:S02]  /*47d0*/  UMOV UR5, 0x400 ;  /* 0x0000040000057882 */ /* 0x000fe40000000000 */
[----:B0-----:R-:W-:-:S09]  /*47e0*/  ULEA UR5, UR6, UR5, 0x18 ;  /* 0x0000000506057291 */ /* 0x001fd2000f8ec03f */
[----:B------:R-:W0:Y:S04]  /*47f0*/  LDS.64 R60, [UR5+0x18] ;  /* 0x00001805ff3c7984 */ /* 0x000e280008000a00 */
[----:B------:R-:W1:Y:S04]  /*4800*/  LDS.128 R52, [UR5+0x20] ;  /* 0x00002005ff347984 */ /* 0x000e680008000c00 */
[----:B------:R-:W2:Y:S04]  /*4810*/  LDS.128 R56, [UR5+0x30] ;  /* 0x00003005ff387984 */ /* 0x000ea80008000c00 */
[----:B------:R-:W3:Y:S01]  /*4820*/  LDS.128 R48, [UR5+0x40] ;  /* 0x00004005ff307984 */ /* 0x000ee20008000c00 */
[----:B0-----:R-:W-:Y:S01]  /*4830*/  FADD.FTZ R63, R66, R60 ;  /* 0x0000003c423f7221 */ /* 0x001fe20000010000 */
[----:B------:R-:W-:-:S02]  /*4840*/  FADD.FTZ R60, R67, R61 ;  /* 0x0000003d433c7221 */ /* 0x000fc40000010000 */
[----:B------:R-:W-:Y:S01]  /*4850*/  LDS.128 R64, [UR5+0x80] ;  /* 0x00008005ff407984 */ /* 0x000fe20008000c00 */
[----:B-1----:R-:W-:Y:S01]  /*4860*/  FADD.FTZ R63, R63, R52 ;  /* 0x000000343f3f7221 */ /* 0x002fe20000010000 */
[----:B------:R-:W-:-:S03]  /*4870*/  FADD.FTZ R60, R60, R53 ;  /* 0x000000353c3c7221 */ /* 0x000fc60000010000 */
[----:B------:R-:W-:Y:S01]  /*4880*/  FADD.FTZ R63, R63, R54 ;  /* 0x000000363f3f7221 */ /* 0x000fe20000010000 */
[----:B------:R-:W-:Y:S02]  /*4890*/  FADD.FTZ R60, R60, R55 ;  /* 0x000000373c3c7221 */ /* 0x000fe40000010000 */
[----:B------:R-:W0:Y:S01]  /*48a0*/  LDS.128 R52, [UR5+0x50] ;  /* 0x00005005ff347984 */ /* 0x000e220008000c00 */
[----:B--2---:R-:W-:Y:S01]  /*48b0*/  FADD.FTZ R63, R63, R56 ;  /* 0x000000383f3f7221 */ /* 0x004fe20000010000 */
[----:B------:R-:W-:-:S03]  /*48c0*/  FADD.FTZ R60, R60, R57 ;  /* 0x000000393c3c7221 */ /* 0x000fc60000010000 */
[----:B------:R-:W-:Y:S01]  /*48d0*/  FADD.FTZ R63, R63, R58 ;  /* 0x0000003a3f3f7221 */ /* 0x000fe20000010000 */
[----:B------:R-:W-:Y:S02]  /*48e0*/  FADD.FTZ R60, R60, R59 ;  /* 0x0000003b3c3c7221 */ /* 0x000fe40000010000 */
[----:B------:R-:W1:Y:S01]  /*48f0*/  LDS.128 R56, [UR5+0x60] ;  /* 0x00006005ff387984 */ /* 0x000e620008000c00 */
[----:B---3--:R-:W-:Y:S01]  /*4900*/  FADD.FTZ R48, R63, R48 ;  /* 0x000000303f307221 */ /* 0x008fe20000010000 */
[----:B------:R-:W-:Y:S02]  /*4910*/  FADD.FTZ R120, R60, R49 ;  /* 0x000000313c787221 */ /* 0x000fe40000010000 */
[----:B------:R-:W2:Y:S01]  /*4920*/  LDS.128 R60, [UR5+0x70] ;  /* 0x00007005ff3c7984 */ /* 0x000ea20008000c00 */
        /* <DEDUP_REMOVED lines=18> */
.L_x_1500:
[----:B------:R-:W-:Y:S05]  /*4a50*/  BSYNC B0 ;  /* 0x0000000000007941 */ /* 0x000fea0003800000 */
.L_x_1499:
        /* <DEDUP_REMOVED lines=34> */
[----:B------:R-:W-:Y:S01]  /*4c80*/  LDS.128 R60, [R72+0x900] ;  /* 0x00090000483c7984 */ /* 0x000fe20000000c00 */
        /* <DEDUP_REMOVED lines=14> */
[----:B------:R-:W-:Y:S01]  /*4d70*/  FADD.FTZ R53, R53, R60 ;  /* 0x0000003c35357221 */ /* 0x000fe20000010000 */
[----:B------:R-:W0:Y:S01]  /*4d80*/  LDS.128 R48, [R72+0xc00] ;  /* 0x000c000048307984 */ /* 0x000e220000000c00 */
[----:B------:R-:W-:Y:S01]  /*4d90*/  FADD.FTZ R120, R120, R61 ;  /* 0x0000003d78787221 */ /* 0x000fe20000010000 */
[----:B------:R-:W-:Y:S01]  /*4da0*/  FADD.FTZ R65, R65, R62 ;  /* 0x0000003e41417221 */ /* 0x000fe20000010000 */
[----:B------:R-:W-:Y:S01]  /*4db0*/  FADD.FTZ R64, R64, R63 ;  /* 0x0000003f40407221 */ /* 0x000fe20000010000 */
[----:B-1----:R-:W-:Y:S01]  /*4dc0*/  FADD.FTZ R53, R53, R44 ;  /* 0x0000002c35357221 */ /* 0x002fe20000010000 */
[----:B------:R-:W1:Y:S01]  /*4dd0*/  LDS.128 R60, [R72+0xd00] ;  /* 0x000d0000483c7984 */ /* 0x000e620000000c00 */
[----:B------:R-:W-:Y:S01]  /*4de0*/  FADD.FTZ R120, R120, R45 ;  /* 0x0000002d78787221 */ /* 0x000fe20000010000 */
[----:B------:R-:W-:Y:S01]  /*4df0*/  FADD.FTZ R65, R65, R46 ;  /* 0x0000002e41417221 */ /* 0x000fe20000010000 */
[----:B------:R-:W-:Y:S01]  /*4e00*/  FADD.FTZ R64, R64, R47 ;  /* 0x0000002f40407221 */ /* 0x000fe20000010000 */
[----:B--2---:R-:W-:Y:S01]  /*4e10*/  FADD.FTZ R56, R53, R56 ;  /* 0x0000003835387221 */ /* 0x004fe20000010000 */
        /* <DEDUP_REMOVED lines=74> */
[----:B------:R-:W-:Y:S01]  /*52c0*/  LDS.128 R60, [R72+0x1f00] ;  /* 0x001f0000483c7984 */ /* 0x000fe20000000c00 */
        /* <DEDUP_REMOVED lines=26> */
.L_x_1502:
[----:B------:R-:W-:Y:S05]  /*5470*/  BSYNC B0 ;  /* 0x0000000000007941 */ /* 0x000fea0003800000 */
.L_x_1501:
[----:B------:R-:W0:Y:S01]  /*5480*/  LDC.64 R50, c[0x0][0x268] ;  /* 0x00009a00ff327b82 */ /* 0x000e220000000a00 */
[----:B------:R-:W-:Y:S01]  /*5490*/  LEA R121, R121, R88, 0x4 ;  /* 0x0000005879797211 */ /* 0x000fe200078e20ff */
[----:B------:R-:W-:Y:S04]  /*54a0*/  BSSY B0, `(.L_x_1503) ;  /* 0x000000e000007945 */ /* 0x000fe80003800000 */
[----:B0-----:R-:W-:Y:S01]  /*54b0*/  IMAD.WIDE R50, R121, 0x4, R50 ;  /* 0x0000000479327825 */ /* 0x001fe200078e0232 */
        /* <DEDUP_REMOVED lines=12> */
.L_x_1504:
[----:B------:R-:W-:Y:S05]  /*5580*/  BSYNC B0 ;  /* 0x0000000000007941 */ /* 0x000fea0003800000 */
.L_x_1503:
        /* <DEDUP_REMOVED lines=33> */
.L_x_1507:
[----:B-1----:R-:W2:Y:S04]  /*57a0*/  LDG.E.STRONG.GPU R46, desc[UR8][R44.64] ;  /* 0x000000082c2e7981 */ /* 0x002ea8000c1ef900 */
[----:B--2---:R-:W-:Y:S01]  /*57b0*/  CCTL.IVALL ;  /* 0x00000000ff00798f */ /* 0x004fe20002000000 */
[----:B------:R-:W-:Y:S05]  /*57c0*/  YIELD ;  /* 0x0000000000007946 */ /* 0x000fea0003800000 */
[----:B------:R-:W-:-:S13]  /*57d0*/  ISETP.NE.AND P6, PT, R46, R53, PT ;  /* 0x000000352e00720c */ /* 0x000fda0003fc5270 */
[----:B------:R-:W-:Y:S05]  /*57e0*/  @P6 BRA `(.L_x_1507) ;  /* 0xfffffffc00ec6947 */ /* 0x000fea000383ffff */
.L_x_1506:
        /* <DEDUP_REMOVED lines=22> */
.L_x_1511:
        /* <DEDUP_REMOVED lines=115> */
.L_x_1510:
        /* <DEDUP_REMOVED lines=63> */
.L_x_1512:
[----:B------:R-:W-:-:S04]  /*6470*/  LOP3.LUT P6, RZ, R89, 0x1, RZ, 0xc0, !PT ;  /* 0x0000000159ff7812 */ /* 0x000fc800078cc0ff */
[----:B------:R-:W-:-:S13]  /*6480*/  ISETP.NE.OR P6, PT, R46, RZ, P6 ;  /* 0x000000ff2e00720c */ /* 0x000fda00037c5670 */
[----:B------:R-:W-:Y:S05]  /*6490*/  @!P6 BRA `(.L_x_1508) ;  /* 0x00000000007ce947 */ /* 0x000fea0003800000 */
.L_x_1509:
        /* <DEDUP_REMOVED lines=31> */
.L_x_1508:
        /* <DEDUP_REMOVED lines=10> */
.L_x_1514:
[----:B------:R-:W-:Y:S05]  /*6730*/  BSYNC B0 ;  /* 0x0000000000007941 */ /* 0x000fea0003800000 */
.L_x_1513:
        /* <DEDUP_REMOVED lines=17> */
.L_x_1505:
[----:B------:R-:W0:Y:S01]  /*6850*/  S2UR UR6, SR_CgaCtaId ;  /* 0x00000000000679c3 */ /* 0x000e220000008800 */
[----:B------:R-:W-:Y:S01]  /*6860*/  UMOV UR5, 0x400 ;  /* 0x0000040000057882 */ /* 0x000fe20000000000 */
[----:B------:R-:W-:Y:S01]  /*6870*/  ISETP.NE.AND P6, PT, RZ, UR7, PT ;  /* 0x00000007ff007c0c */ /* 0x000fe2000bfc5270 */
[----:B------:R-:W-:Y:S01]  /*6880*/  ULDC.64 UR12, c[0x0][0x290] ;  /* 0x0000a400000c7ab9 */ /* 0x000fe20000000a00 */
[----:B-1----:R-:W-:-:S04]  /*6890*/  SHF.R.U32.HI R50, RZ, 0x4, R88 ;  /* 0x00000004ff327819 */ /* 0x002fc80000011658 */
[----:B------:R-:W1:Y:S01]  /*68a0*/  LDC R47, c[0x0][0x2ac] ;  /* 0x0000ab00ff2f7b82 */ /* 0x000e620000000800 */
[----:B0-----:R-:W-:Y:S01]  /*68b0*/  ULEA UR5, UR6, UR5, 0x18 ;  /* 0x0000000506057291 */ /* 0x001fe2000f8ec03f */
[----:B-1----:R-:W-:-:S08]  /*68c0*/  IMAD R50, R47, UR10, R50 ;  /* 0x0000000a2f327c24 */ /* 0x002fd0000f8e0232 */
[----:B------:R-:W-:Y:S01]  /*68d0*/  @!P5 STS.64 [UR5+0x98], R66 ;  /* 0x00009842ff00d988 */ /* 0x000fe20008000a05 */
[----:B------:R-:W-:Y:S01]  /*68e0*/  BAR.SYNC.DEFER_BLOCKING 0x0 ;  /* 0x0000000000007b1d */ /* 0x000fe20000010000 */
[----:B------:R-:W-:-:S04]  /*68f0*/  IADD3 R49, R50, 0x180, RZ ;  /* 0x0000018032317810 */ /* 0x000fc80007ffe0ff */
[----:B------:R-:W-:Y:S01]  /*6900*/  SHF.R.S32.HI R48, RZ, 0x1f, R49 ;  /* 0x0000001fff307819 */ /* 0x000fe20000011431 */
        /* <DEDUP_REMOVED lines=23> */
.L_x_1515:
[----:B------:R-:W-:Y:S01]  /*6a80*/  LOP3.LUT P5, RZ, R89, 0x200, RZ, 0xc0, !PT ;  /* 0x0000020059ff7812 */ /* 0x000fe200078ac0ff */
[----:B------:R-:W-:-:S12]  /*6a90*/  BSSY B0, `(.L_x_1516) ;  /* 0x0000013000007945 */ /* 0x000fd80003800000 */
        /* <DEDUP_REMOVED lines=12> */
[----:B------:R-:W-:Y:S02]  /*6b60*/  IADD3 R45, R47, R45, RZ ;  /* 0x0000002d2f2d7210 */ /* 0x000fe40007ffe0ff */
[-C--:B------:R-:W-:Y:S01]  /*6b70*/  FMUL.FTZ R16, R95, R96.reuse ;  /* 0x000000605f107220 */ /* 0x080fe20000410000 */
[----:B------:R-:W-:Y:S01]  /*6b80*/  LEA R44, P5, R46, UR14, 0x2 ;  /* 0x0000000e2e2c7c11 */ /* 0x000fe2000f8a10ff */
[----:B------:R-:W-:-:S03]  /*6b90*/  FMUL.FTZ R17, R17, R96 ;  /* 0x0000006011117220 */ /* 0x000fc60000410000 */
[----:B------:R-:W-:-:S05]  /*6ba0*/  LEA.HI.X R45, R46, UR15, R45, 0x2, P5 ;  /* 0x0000000f2e2d7c11 */ /* 0x000fca000a8f142d */
[----:B------:R0:W-:Y:S04]  /*6bb0*/  STG.E.64 desc[UR8][R44.64], R16 ;  /* 0x000000102c007986 */ /* 0x0001e8000c101b08 */
.L_x_1517:
[----:B------:R-:W-:Y:S05]  /*6bc0*/  BSYNC B0 ;  /* 0x0000000000007941 */ /* 0x000fea0003800000 */
.L_x_1516:
[----:B------:R-:W-:-:S13]  /*6bd0*/  ISETP.NE.AND P6, PT, RZ, UR7, PT ;  /* 0x00000007ff007c0c */ /* 0x000fda000bfc5270 */
[----:B------:R-:W-:Y:S05]  /*6be0*/  @!P6 BRA `(.L_x_1518) ;  /* 0x000000000048e947 */ /* 0x000fea0003800000 */
        /* <DEDUP_REMOVED lines=18> */
.L_x_1518:
[----:B------:R-:W-:Y:S04]  /*6d10*/  BSSY B0, `(.L_x_1519) ;  /* 0x0000013000007945 */ /* 0x000fe80003800000 */
        /* <DEDUP_REMOVED lines=13> */
[----:B------:R-:W-:-:S03]  /*6df0*/  LEA R44, P5, R16, UR14, 0x2 ;  /* 0x0000000e102c7c11 */ /* 0x000fc6000f8a10ff */
[-C--:B------:R-:W-:Y:S01]  /*6e00*/  FMUL.FTZ R17, R17, R96.reuse ;  /* 0x0000006011117220 */ /* 0x080fe20000410000 */
[----:B------:R-:W-:Y:S01]  /*6e10*/  LEA.HI.X R45, R16, UR15, R45, 0x2, P5 ;  /* 0x0000000f102d7c11 */ /* 0x000fe2000a8f142d */
[----:B------:R-:W-:-:S05]  /*6e20*/  FMUL.FTZ R16, R5, R96 ;  /* 0x0000006005107220 */ /* 0x000fca0000410000 */
[----:B------:R1:W-:Y:S03]  /*6e30*/  STG.E.64 desc[UR8][R44.64], R16 ;  /* 0x000000102c007986 */ /* 0x0003e6000c101b08 */
.L_x_1520:
[----:B------:R-:W-:Y:S05]  /*6e40*/  BSYNC B0 ;  /* 0x0000000000007941 */ /* 0x000fea0003800000 */
.L_x_1519:
[----:B------:R-:W-:Y:S05]  /*6e50*/  @!P6 BRA `(.L_x_1521) ;  /* 0x000000000048e947 */ /* 0x000fea0003800000 */
[----:B------:R-:W-:Y:S01]  /*6e60*/  FFMA.FTZ R0, R97, R40, R42 ;  /* 0x0000002861007223 */ /* 0x000fe2000001002a */
[----:B------:R-:W-:-:S03]  /*6e70*/  FFMA.FTZ R5, R98, R41, R43 ;  /* 0x0000002962057223 */ /* 0x000fc6000001002b */
        /* <DEDUP_REMOVED lines=16> */
.L_x_1521:
[----:B------:R-:W-:Y:S04]  /*6f80*/  BSSY B0, `(.L_x_1522) ;  /* 0x0000013000007945 */ /* 0x000fe80003800000 */
[----:B------:R-:W-:Y:S05]  /*6f90*/  @!P4 BRA `(.L_x_1523) ;  /* 0x000000000044c947 */ /* 0x000fea0003800000 */
        /* <DEDUP_REMOVED lines=17> */
.L_x_1523:
[----:B------:R-:W-:Y:S05]  /*70b0*/  BSYNC B0 ;  /* 0x0000000000007941 */ /* 0x000fea0003800000 */
.L_x_1522:
[----:B------:R-:W-:Y:S05]  /*70c0*/  @!P6 BRA `(.L_x_1524) ;  /* 0x000000000048e947 */ /* 0x000fea0003800000 */
[----:B------:R-:W-:Y:S01]  /*70d0*/  FFMA.FTZ R0, R99, R40, R42 ;  /* 0x0000002863007223 */ /* 0x000fe2000001002a */
[----:B------:R-:W-:-:S03]  /*70e0*/  FFMA.FTZ R5, R100, R41, R43 ;  /* 0x0000002964057223 */ /* 0x000fc6000001002b */
[----:B------:R-:W-:Y:S01]  /*70f0*/  FMUL.FTZ R6, R0, -1.4426950216293334961 ;  /* 0xbfb8aa3b00067820 */ /* 0x000fe20000410000 */
[----:B--2---:R-:W-:-:S05]  /*7100*/  FMUL.FTZ R18, R5, -1.4426950216293334961 ;  /* 0xbfb8aa3b05127820 */ /* 0x004fca0000410000 */
        /* <DEDUP_REMOVED lines=14> */
.L_x_1524:
[----:B------:R-:W-:Y:S01]  /*71f0*/  LOP3.LUT P5, RZ, R89, 0x100, RZ, 0xc0, !PT ;  /* 0x0000010059ff7812 */ /* 0x000fe200078ac0ff */
[----:B------:R-:W-:-:S12]  /*7200*/  BSSY B0, `(.L_x_1525) ;  /* 0x0000015000007945 */ /* 0x000fd80003800000 */
[----:B------:R-:W-:Y:S05]  /*7210*/  @!P5 BRA `(.L_x_1526) ;  /* 0x00000000004cd947 */ /* 0x000fea0003800000 */
[----:B------:R-:W-:Y:S01]  /*7220*/  IADD3 R5, R74, 0x60, RZ ;  /* 0x000000604a057810 */ /* 0x000fe20007ffe0ff */
[----:B------:R-:W-:Y:S01]  /*7230*/  ULDC.64 UR14, c[0x0][0x288] ;  /* 0x0000a200000e7ab9 */ /* 0x000fe20000000a00 */
[----:B012---:R-:W-:Y:S01]  /*7240*/  MOV R16, R122 ;  /* 0x0000007a00107202 */ /* 0x007fe20000000f00 */
[-CC-:B------:R-:W-:Y:S01]  /*7250*/  FFMA.FTZ R99, R99, R51.reuse, R52.reuse ;  /* 0x0000003363637223 */ /* 0x180fe20000010034 */
[----:B------:R-:W-:Y:S01]  /*7260*/  SHF.R.S32.HI R0, RZ, 0x1f, R5 ;  /* 0x0000001fff007819 */ /* 0x000fe20000011405 */
[----:B------:R-:W-:Y:S01]  /*7270*/  FFMA.FTZ R100, R100, R51, R52 ;  /* 0x0000003364647223 */ /* 0x000fe20000010034 */
[----:B------:R-:W-:Y:S01]  /*7280*/  MOV R17, R125 ;  /* 0x0000007d00117202 */ /* 0x000fe20000000f00 */
[----:B------:R-:W-:Y:S02]  /*7290*/  FFMA.FTZ R99, R40, R22, -R99 ;  /* 0x0000001628637223 */ /* 0x000fe40000010863 */
[----:B------:R-:W-:Y:S02]  /*72a0*/  IMAD R0, R0, UR14, RZ ;  /* 0x0000000e00007c24 */ /* 0x000fe4000f8e02ff */
[----:B------:R-:W-:-:S04]  /*72b0*/  IMAD.WIDE.U32 R16, R5, UR14, R16 ;  /* 0x0000000e05107c25 */ /* 0x000fc8000f8e0010 */
[----:B------:R-:W-:Y:S01]  /*72c0*/  IMAD R5, R5, UR15, R0 ;  /* 0x0000000f05057c24 */ /* 0x000fe2000f8e0200 */
[----:B------:R-:W-:Y:S02]  /*72d0*/  ULDC.64 UR14, c[0x0][0x210] ;  /* 0x00008400000e7ab9 */ /* 0x000fe40000000a00 */
[----:B------:R-:W-:Y:S02]  /*72e0*/  LEA R18, P5, R16, UR14, 0x2 ;  /* 0x0000000e10127c11 */ /* 0x000fe4000f8a10ff */
[----:B------:R-:W-:Y:S01]  /*72f0*/  IADD3 R5, R17, R5, RZ ;  /* 0x0000000511057210 */ /* 0x000fe20007ffe0ff */
[----:B------:R-:W-:-:S03]  /*7300*/  FFMA.FTZ R17, R41, R23, -R100 ;  /* 0x0000001729117223 */ /* 0x000fc60000010864 */
[----:B------:R-:W-:Y:S01]  /*7310*/  LEA.HI.X R19, R16, UR15, R5, 0x2, P5 ;  /* 0x0000000f10137c11 */ /* 0x000fe2000a8f1405 */
[-C--:B------:R-:W-:Y:S01]  /*7320*/  FMUL.FTZ R16, R99, R96.reuse ;  /* 0x0000006063107220 */ /* 0x080fe20000410000 */
[----:B------:R-:W-:-:S05]  /*7330*/  FMUL.FTZ R17, R17, R96 ;  /* 0x0000006011117220 */ /* 0x000fca0000410000 */
[----:B------:R3:W-:Y:S02]  /*7340*/  STG.E.64 desc[UR8][R18.64], R16 ;  /* 0x0000001012007986 */ /* 0x0007e4000c101b08 */
.L_x_1526:
[----:B------:R-:W-:Y:S05]  /*7350*/  BSYNC B0 ;  /* 0x0000000000007941 */ /* 0x000fea0003800000 */
.L_x_1525:
[----:B------:R-:W-:-:S13]  /*7360*/  ISETP.NE.AND P5, PT, RZ, UR7, PT ;  /* 0x00000007ff007c0c */ /* 0x000fda000bfa5270 */
[----:B------:R-:W-:Y:S05]  /*7370*/  @!P5 BRA `(.L_x_1527) ;  /* 0x000000000048d947 */ /* 0x000fea0003800000 */
[----:B------:R-:W-:Y:S01]  /*7380*/  FFMA.FTZ R0, R101, R40, R42 ;  /* 0x0000002865007223 */ /* 0x000fe2000001002a */
[----:B------:R-:W-:-:S03]  /*7390*/  FFMA.FTZ R5, R102, R41, R43 ;  /* 0x0000002966057223 */ /* 0x000fc6000001002b */
[----:B------:R-:W-:Y:S01]  /*73a0*/  FMUL.FTZ R6, R0, -1.4426950216293334961 ;  /* 0xbfb8aa3b00067820 */ /* 0x000fe20000410000 */
[----:B--23--:R-:W-:-:S05]  /*73b0*/  FMUL.FTZ R18, R5, -1.4426950216293334961 ;  /* 0xbfb8aa3b05127820 */ /* 0x00cfca0000410000 */
        /* <DEDUP_REMOVED lines=14> */
.L_x_1527:
[----:B------:R-:W-:Y:S01]  /*74a0*/  LOP3.LUT P5, RZ, R89, 0x80, RZ, 0xc0, !PT ;  /* 0x0000008059ff7812 */ /* 0x000fe200078ac0ff */
[----:B------:R-:W-:-:S12]  /*74b0*/  BSSY B0, `(.L_x_1528) ;  /* 0x0000014000007945 */ /* 0x000fd80003800000 */
[----:B------:R-:W-:Y:S05]  /*74c0*/  @!P5 BRA `(.L_x_1529) ;  /* 0x000000000048d947 */ /* 0x000fea0003800000 */
[----:B------:R-:W-:Y:S01]  /*74d0*/  SHF.R.S32.HI R0, RZ, 0x1f, R7 ;  /* 0x0000001fff007819 */ /* 0x000fe20000011407 */
[----:B------:R-:W-:Y:S01]  /*74e0*/  ULDC.64 UR14, c[0x0][0x288] ;  /* 0x0000a200000e7ab9 */ /* 0x000fe20000000a00 */
[----:B0123--:R-:W-:Y:S01]  /*74f0*/  MOV R16, R122 ;  /* 0x0000007a00107202 */ /* 0x00ffe20000000f00 */
[--C-:B------:R-:W-:Y:S01]  /*7500*/  FFMA.FTZ R101, R101, R51, R52.reuse ;  /* 0x0000003365657223 */ /* 0x100fe20000010034 */
[----:B------:R-:W-:Y:S01]  /*7510*/  MOV R17, R125 ;  /* 0x0000007d00117202 */ /* 0x000fe20000000f00 */
[----:B------:R-:W-:Y:S02]  /*7520*/  IMAD R0, R0, UR14, RZ ;  /* 0x0000000e00007c24 */ /* 0x000fe4000f8e02ff */
[----:B------:R-:W-:Y:S01]  /*7530*/  FFMA.FTZ R102, R102, R51, R52 ;  /* 0x0000003366667223 */ /* 0x000fe20000010034 */
[----:B------:R-:W-:Y:S01]  /*7540*/  FFMA.FTZ R101, R40, R24, -R101 ;  /* 0x0000001828657223 */ /* 0x000fe20000010865 */
        /* <DEDUP_REMOVED lines=10> */
.L_x_1529:
[----:B------:R-:W-:Y:S05]  /*75f0*/  BSYNC B0 ;  /* 0x0000000000007941 */ /* 0x000fea0003800000 */
.L_x_1528:
[----:B------:R-:W-:-:S13]  /*7600*/  ISETP.NE.AND P5, PT, RZ, UR7, PT ;  /* 0x00000007ff007c0c */ /* 0x000fda000bfa5270 */
[----:B------:R-:W-:Y:S05]  /*7610*/  @!P5 BRA `(.L_x_1530) ;  /* 0x000000000048d947 */ /* 0x000fea0003800000 */
[----:B------:R-:W-:Y:S01]  /*7620*/  FFMA.FTZ R0, R119, R40, R42 ;  /* 0x0000002877007223 */ /* 0x000fe2000001002a */
[----:B------:R-:W-:-:S03]  /*7630*/  FFMA.FTZ R5, R118, R41, R43 ;  /* 0x0000002976057223 */ /* 0x000fc6000001002b */
[----:B------:R-:W-:Y:S01]  /*7640*/  FMUL.FTZ R6, R0, -1.4426950216293334961 ;  /* 0xbfb8aa3b00067820 */ /* 0x000fe20000410000 */
[----:B--234-:R-:W-:-:S05]  /*7650*/  FMUL.FTZ R18, R5, -1.4426950216293334961 ;  /* 0xbfb8aa3b05127820 */ /* 0x01cfca0000410000 */
        /* <DEDUP_REMOVED lines=14> */
.L_x_1530:
[----:B------:R-:W-:Y:S01]  /*7740*/  LOP3.LUT P5, RZ, R89, 0x40, RZ, 0xc0, !PT ;  /* 0x0000004059ff7812 */ /* 0x000fe200078ac0ff */
[----:B------:R-:W-:-:S12]  /*7750*/  BSSY B0, `(.L_x_1531) ;  /* 0x0000015000007945 */ /* 0x000fd80003800000 */
[----:B------:R-:W-:Y:S05]  /*7760*/  @!P5 BRA `(.L_x_1532) ;  /* 0x00000000004cd947 */ /* 0x000fea0003800000 */
[----:B------:R-:W-:Y:S01]  /*7770*/  IADD3 R5, R74, 0xa0, RZ ;  /* 0x000000a04a057810 */ /* 0x000fe20007ffe0ff */
[----:B------:R-:W-:Y:S01]  /*7780*/  ULDC.64 UR14, c[0x0][0x288] ;  /* 0x0000a200000e7ab9 */ /* 0x000fe20000000a00 */
[----:B01234-:R-:W-:Y:S01]  /*7790*/  MOV R16, R122 ;  /* 0x0000007a00107202 */ /* 0x01ffe20000000f00 */
        /* <DEDUP_REMOVED lines=16> */
.L_x_1532:
[----:B------:R-:W-:Y:S05]  /*78a0*/  BSYNC B0 ;  /* 0x0000000000007941 */ /* 0x000fea0003800000 */
.L_x_1531:
[----:B------:R-:W-:-:S13]  /*78b0*/  ISETP.NE.AND P5, PT, RZ, UR7, PT ;  /* 0x00000007ff007c0c */ /* 0x000fda000bfa5270 */
[----:B------:R-:W-:Y:S05]  /*78c0*/  @!P5 BRA `(.L_x_1533) ;  /* 0x000000000048d947 */ /* 0x000fea0003800000 */
[----:B------:R-:W-:Y:S01]  /*78d0*/  FFMA.FTZ R0, R117, R40, R42 ;  /* 0x0000002875007223 */ /* 0x000fe2000001002a */
[----:B------:R-:W-:-:S03]  /*78e0*/  FFMA.FTZ R5, R116, R41, R43 ;  /* 0x0000002974057223 */ /* 0x000fc6000001002b */
[----:B------:R-:W-:Y:S01]  /*78f0*/  FMUL.FTZ R6, R0, -1.4426950216293334961 ;  /* 0xbfb8aa3b00067820 */ /* 0x000fe20000410000 */
[----:B0-234-:R-:W-:-:S05]  /*7900*/  FMUL.FTZ R18, R5, -1.4426950216293334961 ;  /* 0xbfb8aa3b05127820 */ /* 0x01dfca0000410000 */
        /* <DEDUP_REMOVED lines=14> */
.L_x_1533:
        /* <DEDUP_REMOVED lines=22> */
.L_x_1535:
[----:B------:R-:W-:Y:S05]  /*7b50*/  BSYNC B0 ;  /* 0x0000000000007941 */ /* 0x000fea0003800000 */
.L_x_1534:
        /* <DEDUP_REMOVED lines=20> */
.L_x_1536:
        /* <DEDUP_REMOVED lines=22> */
.L_x_1538:
[----:B------:R-:W-:Y:S05]  /*7e00*/  BSYNC B0 ;  /* 0x0000000000007941 */ /* 0x000fea0003800000 */
.L_x_1537:
        /* <DEDUP_REMOVED lines=20> */
.L_x_1539:
[----:B------:R-:W-:Y:S01]  /*7f50*/  LOP3.LUT P5, RZ, R89, 0x8, RZ, 0xc0, !PT ;  /* 0x0000000859ff7812 */ /* 0x000fe200078ac0ff */
[----:B------:R-:W-:-:S12]  /*7f60*/  BSSY B0, `(.L_x_1540) ;  /* 0x0000015000007945 */ /* 0x000fd80003800000 */
[----:B------:R-:W-:Y:S05]  /*7f70*/  @!P5 BRA `(.L_x_1541) ;  /* 0x00000000004cd947 */ /* 0x000fea0003800000 */
[----:B------:R-:W-:Y:S01]  /*7f80*/  IADD3 R5, R74, 0x100, RZ ;  /* 0x000001004a057810 */ /* 0x000fe20007ffe0ff */
[----:B------:R-:W-:Y:S01]  /*7f90*/  ULDC.64 UR14, c[0x0][0x288] ;  /* 0x0000a200000e7ab9 */ /* 0x000fe20000000a00 */
[----:B0-234-:R-:W-:Y:S01]  /*7fa0*/  MOV R18, R122 ;  /* 0x0000007a00127202 */ /* 0x01dfe20000000f00 */
        /* <DEDUP_REMOVED lines=9> */
[----:B-1----:R-:W-:Y:S02]  /*8040*/  LEA R16, P5, R18, UR14, 0x2 ;  /* 0x0000000e12107c11 */ /* 0x002fe4000f8a10ff */
[----:B------:R-:W-:Y:S01]  /*8050*/  IADD3 R5, R19, R5, RZ ;  /* 0x0000000513057210 */ /* 0x000fe20007ffe0ff */
[----:B------:R-:W-:-:S03]  /*8060*/  FFMA.FTZ R19, R41, R33, -R112 ;  /* 0x0000002129137223 */ /* 0x000fc60000010870 */
[----:B------:R-:W-:Y:S01]  /*8070*/  LEA.HI.X R17, R18, UR15, R5, 0x2, P5 ;  /* 0x0000000f12117c11 */ /* 0x000fe2000a8f1405 */
[-C--:B------:R-:W-:Y:S01]  /*8080*/  FMUL.FTZ R18, R113, R96.reuse ;  /* 0x0000006071127220 */ /* 0x080fe20000410000 */
[----:B------:R-:W-:-:S05]  /*8090*/  FMUL.FTZ R19, R19, R96 ;  /* 0x0000006013137220 */ /* 0x000fca0000410000 */
[----:B------:R0:W-:Y:S02]  /*80a0*/  STG.E.64 desc[UR8][R16.64], R18 ;  /* 0x0000001210007986 */ /* 0x0001e4000c101b08 */
.L_x_1541:
[----:B------:R-:W-:Y:S05]  /*80b0*/  BSYNC B0 ;  /* 0x0000000000007941 */ /* 0x000fea0003800000 */
.L_x_1540:
        /* <DEDUP_REMOVED lines=20> */
.L_x_1542:
[----:B------:R-:W-:Y:S04]  /*8200*/  BSSY B0, `(.L_x_1543) ;  /* 0x0000015000007945 */ /* 0x000fe80003800000 */
        /* <DEDUP_REMOVED lines=20> */
.L_x_1544:
[----:B------:R-:W-:Y:S05]  /*8350*/  BSYNC B0 ;  /* 0x0000000000007941 */ /* 0x000fea0003800000 */
.L_x_1543:
        /* <DEDUP_REMOVED lines=19> */
.L_x_1545:
[----:B------:R-:W-:Y:S04]  /*8490*/  BSSY B0, `(.L_x_1546) ;  /* 0x0000015000007945 */ /* 0x000fe80003800000 */
        /* <DEDUP_REMOVED lines=20> */
.L_x_1547:
[----:B------:R-:W-:Y:S05]  /*85e0*/  BSYNC B0 ;  /* 0x0000000000007941 */ /* 0x000fea0003800000 */
.L_x_1546:
        /* <DEDUP_REMOVED lines=19> */
.L_x_1548:
        /* <DEDUP_REMOVED lines=21> */
.L_x_1550:
[----:B------:R-:W-:Y:S05]  /*8870*/  BSYNC B0 ;  /* 0x0000000000007941 */ /* 0x000fea0003800000 */
.L_x_1549:
        /* <DEDUP_REMOVED lines=19> */
.L_x_1551:
[----:B------:R-:W-:Y:S01]  /*89b0*/  ISETP.GE.U32.AND P5, PT, R49, UR12, PT ;  /* 0x0000000c31007c0c */ /* 0x000fe2000bfa6070 */
[----:B------:R-:W-:Y:S01]  /*89c0*/  BSSY B0, `(.L_x_1552) ;  /* 0x0000019000007945 */ /* 0x000fe20003800000 */
[----:B------:R-:W-:Y:S02]  /*89d0*/  IADD3 R21, R50, 0x1a0, RZ ;  /* 0x000001a032157810 */ /* 0x000fe40007ffe0ff */
[----:B------:R-:W-:Y:S02]  /*89e0*/  ISETP.GE.AND.EX P5, PT, R48, UR13, PT, P5 ;  /* 0x0000000d30007c0c */ /* 0x000fe4000bfa6350 */
[----:B------:R-:W-:Y:S02]  /*89f0*/  SHF.R.S32.HI R22, RZ, 0x1f, R21 ;  /* 0x0000001fff167819 */ /* 0x000fe40000011415 */
[----:B------:R-:W-:-:S13]  /*8a00*/  ISETP.LT.U32.AND P5, PT, R88, 0x200, !P5 ;  /* 0x000002005800780c */ /* 0x000fda0006fa1070 */
        /* <DEDUP_REMOVED lines=10> */
[----:B------:R-:W-:Y:S01]  /*8ab0*/  FFMA.FTZ R9, R41, R9, -R104 ;  /* 0x0000000929097223 */ /* 0x000fe20000010868 */
[----:B------:R-:W-:-:S04]  /*8ac0*/  IMAD.WIDE.U32 R18, R5, UR14, R16 ;  /* 0x0000000e05127c25 */ /* 0x000fc8000f8e0010 */
[-C--:B------:R-:W-:Y:S01]  /*8ad0*/  FMUL.FTZ R8, R105, R96.reuse ;  /* 0x0000006069087220 */ /* 0x080fe20000410000 */
[----:B------:R-:W-:Y:S01]  /*8ae0*/  FMUL.FTZ R9, R9, R96 ;  /* 0x0000006009097220 */ /* 0x000fe20000410000 */
[----:B------:R-:W-:Y:S01]  /*8af0*/  IMAD R5, R5, UR15, R0 ;  /* 0x0000000f05057c24 */ /* 0x000fe2000f8e0200 */
[----:B------:R-:W-:Y:S02]  /*8b00*/  ULDC.64 UR14, c[0x0][0x210] ;  /* 0x00008400000e7ab9 */ /* 0x000fe40000000a00 */
[----:B------:R-:W-:Y:S02]  /*8b10*/  LEA R16, P5, R18, UR14, 0x2 ;  /* 0x0000000e12107c11 */ /* 0x000fe4000f8a10ff */
[----:B------:R-:W-:-:S04]  /*8b20*/  IADD3 R5, R19, R5, RZ ;  /* 0x0000000513057210 */ /* 0x000fc80007ffe0ff */
[----:B------:R-:W-:-:S05]  /*8b30*/  LEA.HI.X R17, R18, UR15, R5, 0x2, P5 ;  /* 0x0000000f12117c11 */ /* 0x000fca000a8f1405 */
[----:B------:R0:W-:Y:S02]  /*8b40*/  STG.E.64 desc[UR8][R16.64], R8 ;  /* 0x0000000810007986 */ /* 0x0001e4000c101b08 */
.L_x_1553:
[----:B------:R-:W-:Y:S05]  /*8b50*/  BSYNC B0 ;  /* 0x0000000000007941 */ /* 0x000fea0003800000 */
.L_x_1552:
[----:B------:R-:W-:Y:S05]  /*8b60*/  @!P6 BRA `(.L_x_1554) ;  /* 0x000000000048e947 */ /* 0x000fea0003800000 */
[----:B------:R-:W-:Y:S01]  /*8b70*/  FFMA.FTZ R0, R103, R40, R42 ;  /* 0x0000002867007223 */ /* 0x000fe2000001002a */
[----:B------:R-:W-:-:S03]  /*8b80*/  FFMA.FTZ R5, R94, R41, R43 ;  /* 0x000000295e057223 */ /* 0x000fc6000001002b */
[----:B------:R-:W-:Y:S01]  /*8b90*/  FMUL.FTZ R6, R0, -1.4426950216293334961 ;  /* 0xbfb8aa3b00067820 */ /* 0x000fe20000410000 */
[----:B01234-:R-:W-:-:S05]  /*8ba0*/  FMUL.FTZ R16, R5, -1.4426950216293334961 ;  /* 0xbfb8aa3b05107820 */ /* 0x01ffca0000410000 */
        /* <DEDUP_REMOVED lines=14> */
.L_x_1554:
[----:B------:R-:W-:Y:S01]  /*8c90*/  ISETP.GE.U32.AND P5, PT, R21, UR12, PT ;  /* 0x0000000c15007c0c */ /* 0x000fe2000bfa6070 */
[----:B------:R-:W-:Y:S01]  /*8ca0*/  BSSY B0, `(.L_x_1555) ;  /* 0x0000019000007945 */ /* 0x000fe20003800000 */
[----:B0-234-:R-:W-:Y:S02]  /*8cb0*/  IADD3 R19, R50, 0x1c0, RZ ;  /* 0x000001c032137810 */ /* 0x01dfe40007ffe0ff */
[----:B------:R-:W-:Y:S02]  /*8cc0*/  ISETP.GE.AND.EX P5, PT, R22, UR13, PT, P5 ;  /* 0x0000000d16007c0c */ /* 0x000fe4000bfa6350 */
[----:B------:R-:W-:Y:S02]  /*8cd0*/  SHF.R.S32.HI R20, RZ, 0x1f, R19 ;  /* 0x0000001fff147819 */ /* 0x000fe40000011413 */
[----:B------:R-:W-:-:S13]  /*8ce0*/  ISETP.LT.U32.AND P5, PT, R88, 0x200, !P5 ;  /* 0x000002005800780c */ /* 0x000fda0006fa1070 */
[----:B------:R-:W-:Y:S05]  /*8cf0*/  @!P5 BRA `(.L_x_1556) ;  /* 0x00000000004cd947 */ /* 0x000fea0003800000 */
[----:B------:R-:W-:Y:S01]  /*8d00*/  IADD3 R5, R74, 0x1a0, RZ ;  /* 0x000001a04a057810 */ /* 0x000fe20007ffe0ff */
[----:B------:R-:W-:Y:S01]  /*8d10*/  ULDC.64 UR14, c[0x0][0x288] ;  /* 0x0000a200000e7ab9 */ /* 0x000fe20000000a00 */
[----:B------:R-:W-:Y:S01]  /*8d20*/  MOV R8, R122 ;  /* 0x0000007a00087202 */ /* 0x000fe20000000f00 */
[-CC-:B------:R-:W-:Y:S01]  /*8d30*/  FFMA.FTZ R103, R103, R51.reuse, R52.reuse ;  /* 0x0000003367677223 */ /* 0x180fe20000010034 */
[----:B------:R-:W-:Y:S01]  /*8d40*/  SHF.R.S32.HI R0, RZ, 0x1f, R5 ;  /* 0x0000001fff007819 */ /* 0x000fe20000011405 */
[----:B------:R-:W-:Y:S01]  /*8d50*/  FFMA.FTZ R94, R94, R51, R52 ;  /* 0x000000335e5e7223 */ /* 0x000fe20000010034 */
[----:B------:R-:W-:Y:S01]  /*8d60*/  MOV R9, R125 ;  /* 0x0000007d00097202 */ /* 0x000fe20000000f00 */
[----:B------:R-:W-:Y:S02]  /*8d70*/  FFMA.FTZ R103, R40, R10, -R103 ;  /* 0x0000000a28677223 */ /* 0x000fe40000010867 */
[----:B------:R-:W-:Y:S02]  /*8d80*/  IMAD R0, R0, UR14, RZ ;  /* 0x0000000e00007c24 */ /* 0x000fe4000f8e02ff */
[----:B------:R-:W-:Y:S01]  /*8d90*/  FFMA.FTZ R11, R41, R11, -R94 ;  /* 0x0000000b290b7223 */ /* 0x000fe2000001085e */
[----:B-1----:R-:W-:-:S04]  /*8da0*/  IMAD.WIDE.U32 R16, R5, UR14, R8 ;  /* 0x0000000e05107c25 */ /* 0x002fc8000f8e0008 */
        /* <DEDUP_REMOVED lines=8> */
.L_x_1556:
[----:B------:R-:W-:Y:S05]  /*8e30*/  BSYNC B0 ;  /* 0x0000000000007941 */ /* 0x000fea0003800000 */
.L_x_1555:
[----:B------:R-:W-:Y:S05]  /*8e40*/  @!P6 BRA `(.L_x_1557) ;  /* 0x000000000048e947 */ /* 0x000fea0003800000 */
[----:B------:R-:W-:Y:S01]  /*8e50*/  FFMA.FTZ R0, R93, R40, R42 ;  /* 0x000000285d007223 */ /* 0x000fe2000001002a */
[----:B------:R-:W-:-:S03]  /*8e60*/  FFMA.FTZ R5, R92, R41, R43 ;  /* 0x000000295c057223 */ /* 0x000fc6000001002b */
[----:B------:R-:W-:Y:S01]  /*8e70*/  FMUL.FTZ R6, R0, -1.4426950216293334961 ;  /* 0xbfb8aa3b00067820 */ /* 0x000fe20000410000 */
[----:B0-----:R-:W-:-:S05]  /*8e80*/  FMUL.FTZ R10, R5, -1.4426950216293334961 ;  /* 0xbfb8aa3b050a7820 */ /* 0x001fca0000410000 */
[----:B------:R-:W0:Y:S08]  /*8e90*/  MUFU.EX2 R6, R6 ;  /* 0x0000000600067308 */ /* 0x000e300000000800 */
[----:B------:R-:W2:Y:S01]  /*8ea0*/  MUFU.EX2 R10, R10 ;  /* 0x0000000a000a7308 */ /* 0x000ea20000000800 */
[----:B0-----:R-:W-:-:S07]  /*8eb0*/  FADD.FTZ R8, R6, 1 ;  /* 0x3f80000006087421 */ /* 0x001fce0000010000 */
[----:B------:R-:W0:Y:S01]  /*8ec0*/  MUFU.RCP R9, R8 ;  /* 0x0000000800097308 */ /* 0x000e220000001000 */
[----:B--2---:R-:W-:-:S07]  /*8ed0*/  FADD.FTZ R11, R10, 1 ;  /* 0x3f8000000a0b7421 */ /* 0x004fce0000010000 */
[----:B-1----:R-:W1:Y:S01]  /*8ee0*/  MUFU.RCP R16, R11 ;  /* 0x0000000b00107308 */ /* 0x002e620000001000 */
        /* <DEDUP_REMOVED lines=8> */
.L_x_1557:
[----:B------:R-:W-:Y:S01]  /*8f70*/  ISETP.GE.U32.AND P5, PT, R19, UR12, PT ;  /* 0x0000000c13007c0c */ /* 0x000fe2000bfa6070 */
[----:B------:R-:W-:Y:S01]  /*8f80*/  BSSY B0, `(.L_x_1558) ;  /* 0x0000019000007945 */ /* 0x000fe20003800000 */
[----:B------:R-:W-:Y:S02]  /*8f90*/  IADD3 R50, R50, 0x1e0, RZ ;  /* 0x000001e032327810 */ /* 0x000fe40007ffe0ff */
[----:B------:R-:W-:Y:S02]  /*8fa0*/  ISETP.GE.AND.EX P5, PT, R20, UR13, PT, P5 ;  /* 0x0000000d14007c0c */ /* 0x000fe4000bfa6350 */
[----:B-1----:R-:W-:Y:S02]  /*8fb0*/  SHF.R.S32.HI R16, RZ, 0x1f, R50 ;  /* 0x0000001fff107819 */ /* 0x002fe40000011432 */
[----:B------:R-:W-:-:S13]  /*8fc0*/  ISETP.LT.U32.AND P5, PT, R88, 0x200, !P5 ;  /* 0x000002005800780c */ /* 0x000fda0006fa1070 */
[----:B------:R-:W-:Y:S05]  /*8fd0*/  @!P5 BRA `(.L_x_1559) ;  /* 0x00000000004cd947 */ /* 0x000fea0003800000 */
[----:B------:R-:W-:Y:S01]  /*8fe0*/  IADD3 R5, R74, 0x1c0, RZ ;  /* 0x000001c04a057810 */ /* 0x000fe20007ffe0ff */
[----:B------:R-:W-:Y:S01]  /*8ff0*/  ULDC.64 UR14, c[0x0][0x288] ;  /* 0x0000a200000e7ab9 */ /* 0x000fe20000000a00 */
[----:B0-----:R-:W-:Y:S01]  /*9000*/  MOV R8, R122 ;  /* 0x0000007a00087202 */ /* 0x001fe20000000f00 */
        /* <DEDUP_REMOVED lines=16> */
.L_x_1559:
[----:B------:R-:W-:Y:S05]  /*9110*/  BSYNC B0 ;  /* 0x0000000000007941 */ /* 0x000fea0003800000 */
.L_x_1558:
[----:B------:R-:W-:Y:S05]  /*9120*/  @!P6 BRA `(.L_x_1560) ;  /* 0x000000000048e947 */ /* 0x000fea0003800000 */
[----:B------:R-:W-:Y:S01]  /*9130*/  FFMA.FTZ R42, R91, R40, R42 ;  /* 0x000000285b2a7223 */ /* 0x000fe2000001002a */
[----:B------:R-:W-:-:S03]  /*9140*/  FFMA.FTZ R43, R90, R41, R43 ;  /* 0x000000295a2b7223 */ /* 0x000fc6000001002b */
[----:B------:R-:W-:Y:S01]  /*9150*/  FMUL.FTZ R0, R42, -1.4426950216293334961 ;  /* 0xbfb8aa3b2a007820 */ /* 0x000fe20000410000 */
[----:B------:R-:W-:-:S05]  /*9160*/  FMUL.FTZ R6, R43, -1.4426950216293334961 ;  /* 0xbfb8aa3b2b067820 */ /* 0x000fca0000410000 */
[----:B------:R-:W2:Y:S08]  /*9170*/  MUFU.EX2 R0, R0 ;  /* 0x0000000000007308 */ /* 0x000eb00000000800 */
[----:B------:R-:W0:Y:S01]  /*9180*/  MUFU.EX2 R6, R6 ;  /* 0x0000000600067308 */ /* 0x000e220000000800 */
[----:B--2---:R-:W-:-:S07]  /*9190*/  FADD.FTZ R5, R0, 1 ;  /* 0x3f80000000057421 */ /* 0x004fce0000010000 */
[----:B------:R-:W2:Y:S01]  /*91a0*/  MUFU.RCP R5, R5 ;  /* 0x0000000500057308 */ /* 0x000ea20000001000 */
[----:B01----:R-:W-:-:S07]  /*91b0*/  FADD.FTZ R8, R6, 1 ;  /* 0x3f80000006087421 */ /* 0x003fce0000010000 */
[----:B------:R-:W0:Y:S01]  /*91c0*/  MUFU.RCP R8, R8 ;  /* 0x0000000800087308 */ /* 0x000e220000001000 */
[----:B--2---:R-:W-:Y:S01]  /*91d0*/  FADD.FTZ R9, -R5, 1 ;  /* 0x3f80000005097421 */ /* 0x004fe20000010100 */
[----:B------:R-:W-:-:S03]  /*91e0*/  FMUL.FTZ R14, R14, R5 ;  /* 0x000000050e0e7220 */ /* 0x000fc60000410000 */
[----:B------:R-:W-:Y:S01]  /*91f0*/  FFMA.FTZ R9, R42, R9, 1 ;  /* 0x3f8000002a097423 */ /* 0x000fe20000010009 */
[----:B0-----:R-:W-:Y:S01]  /*9200*/  FADD.FTZ R10, -R8, 1 ;  /* 0x3f800000080a7421 */ /* 0x001fe20000010100 */
[----:B------:R-:W-:Y:S02]  /*9210*/  FMUL.FTZ R15, R15, R8 ;  /* 0x000000080f0f7220 */ /* 0x000fe40000410000 */
[----:B------:R-:W-:Y:S01]  /*9220*/  FMUL.FTZ R14, R14, R9 ;  /* 0x000000090e0e7220 */ /* 0x000fe20000410000 */
[----:B------:R-:W-:-:S04]  /*9230*/  FFMA.FTZ R10, R43, R10, 1 ;  /* 0x3f8000002b0a7423 */ /* 0x000fc8000001000a */
[----:B------:R-:W-:-:S07]  /*9240*/  FMUL.FTZ R15, R15, R10 ;  /* 0x0000000a0f0f7220 */ /* 0x000fce0000410000 */
.L_x_1560:
        /* <DEDUP_REMOVED lines=8> */
[-CC-:B------:R-:W-:Y:S01]  /*92d0*/  FFMA.FTZ R91, R91, R51.reuse, R52.reuse ;  /* 0x000000335b5b7223 */ /* 0x180fe20000010034 */
        /* <DEDUP_REMOVED lines=8> */
[----:B01----:R-:W-:Y:S01]  /*9360*/  LEA R8, P5, R122, UR12, 0x2 ;  /* 0x0000000c7a087c11 */ /* 0x003fe2000f8a10ff */
[----:B------:R-:W-:Y:S01]  /*9370*/  FMUL.FTZ R15, R15, R96 ;  /* 0x000000600f0f7220 */ /* 0x000fe20000410000 */
[----:B------:R-:W-:-:S04]  /*9380*/  IADD3 R5, R123, R5, RZ ;  /* 0x000000057b057210 */ /* 0x000fc80007ffe0ff */
[----:B------:R-:W-:-:S05]  /*9390*/  LEA.HI.X R9, R122, UR13, R5, 0x2, P5 ;  /* 0x0000000d7a097c11 */ /* 0x000fca000a8f1405 */
[----:B------:R2:W-:Y:S02]  /*93a0*/  STG.E.64 desc[UR8][R8.64], R14 ;  /* 0x0000000e08007986 */ /* 0x0005e4000c101b08 */
.L_x_1562:
[----:B------:R-:W-:Y:S05]  /*93b0*/  BSYNC B0 ;  /* 0x0000000000007941 */ /* 0x000fea0003800000 */
.L_x_1561:
[----:B------:R-:W-:Y:S02]  /*93c0*/  IADD3 R84, R81, R84, RZ ;  /* 0x0000005451547210 */ /* 0x000fe40007ffe0ff */
[----:B------:R-:W-:Y:S02]  /*93d0*/  IADD3 R83, R83, 0x1, RZ ;  /* 0x0000000153537810 */ /* 0x000fe40007ffe0ff */
[----:B------:R-:W-:-:S13]  /*93e0*/  ISETP.GE.AND P5, PT, R84, UR4, PT ;  /* 0x0000000454007c0c */ /* 0x000fda000bfa6270 */
[----:B------:R-:W-:Y:S05]  /*93f0*/  @!P5 BRA `(.L_x_1563) ;  /* 0xffffff7000c0d947 */ /* 0x000fea000383ffff */
.L_x_1480:
        /* <DEDUP_REMOVED lines=23> */
.L_x_1565:
[----:B------:R-:W-:Y:S05]  /*9570*/  BSYNC B0 ;  /* 0x0000000000007941 */ /* 0x000fea0003800000 */
.L_x_1564:
[----:B------:R-:W-:Y:S05]  /*9580*/  @P0 EXIT ;  /* 0x000000000000094d */ /* 0x000fea0003800000 */
[----:B------:R-:W-:Y:S05]  /*9590*/  @P2 BRA `(.L_x_1566) ;  /* 0x0000000000202947 */ /* 0x000fea0003800000 */
[----:B------:R-:W-:-:S05]  /*95a0*/  IMAD R0, R4, R7, RZ ;  /* 0x0000000704007224 */ /* 0x000fca00078e02ff */
[----:B------:R-:W-:-:S13]  /*95b0*/  ISETP.NE.AND P0, PT, R0, -0x1, PT ;  /* 0xffffffff0000780c */ /* 0x000fda0003f05270 */
[----:B------:R-:W-:Y:S05]  /*95c0*/  @!P0 BRA `(.L_x_1566) ;  /* 0x0000000000148947 */ /* 0x000fea0003800000 */
.L_x_1567:
[----:B---3--:R-:W3:Y:S04]  /*95d0*/  LDG.E.STRONG.GPU R5, desc[UR8][R2.64] ;  /* 0x0000000802057981 */ /* 0x008ee8000c1ef900 */
[----:B---3--:R-:W-:Y:S01]  /*95e0*/  CCTL.IVALL ;  /* 0x00000000ff00798f */ /* 0x008fe20002000000 */
[----:B------:R-:W-:Y:S05]  /*95f0*/  YIELD ;  /* 0x0000000000007946 */ /* 0x000fea0003800000 */
[----:B------:R-:W-:-:S13]  /*9600*/  ISETP.NE.AND P0, PT, R5, R0, PT ;  /* 0x000000000500720c */ /* 0x000fda0003f05270 */
[----:B------:R-:W-:Y:S05]  /*9610*/  @P0 BRA `(.L_x_1567) ;  /* 0xfffffffc00ec0947 */ /* 0x000fea000383ffff */
.L_x_1566:
[----:B------:R-:W-:Y:S05]  /*9620*/  WARPSYNC.ALL ;  /* 0x0000000000007948 */ /* 0x000fea0003800000 */
[----:B------:R-:W4:Y:S08]  /*9630*/  LDC.64 R22, c[0x0][0x288] ;  /* 0x0000a200ff167b82 */ /* 0x000f300000000a00 */
[----:B------:R-:W-:Y:S01]  /*9640*/  BAR.SYNC.DEFER_BLOCKING 0x0 ;  /* 0x0000000000007b1d */ /* 0x000fe20000010000 */
[----:B----4-:R-:W-:-:S04]  /*9650*/  LEA.HI R0, P0, R23, R22, RZ, 0x1 ;  /* 0x0000001617007211 */ /* 0x010fc800078108ff */
[----:B---3--:R-:W-:-:S04]  /*9660*/  IADD3.X R3, RZ, R23, RZ, P0, !PT ;  /* 0x00000017ff037210 */ /* 0x008fc800007fe4ff */
        /* <DEDUP_REMOVED lines=8> */
[----:B--2---:R-:W2:Y:S01]  /*96f0*/  LDC.64 R14, c[0x0][0x218] ;  /* 0x00008600ff0e7b82 */ /* 0x004ea20000000a00 */
[----:B------:R-:W-:Y:S01]  /*9700*/  SHF.L.U64.HI R23, R22, 0x2, R23 ;  /* 0x0000000216177819 */ /* 0x000fe20000010217 */
[----:B------:R-:W-:Y:S01]  /*9710*/  ULDC.64 UR4, c[0x0][0x268] ;  /* 0x00009a0000047ab9 */ /* 0x000fe20000000a00 */
[----:B------:R-:W-:Y:S02]  /*9720*/  IADD3 R5, R3, R5, RZ ;  /* 0x0000000503057210 */ /* 0x000fe40007ffe0ff */
[----:B------:R-:W-:Y:S02]  /*9730*/  SHF.L.U64.HI R33, R25, 0x2, R27 ;  /* 0x0000000219217819 */ /* 0x000fe4000001021b */
[----:B------:R-:W-:Y:S01]  /*9740*/  LEA.HI R2, P0, R5, R2, RZ, 0x1 ;  /* 0x0000000205027211 */ /* 0x000fe200078108ff */
[----:B------:R-:W3:Y:S03]  /*9750*/  LDC.64 R16, c[0x0][0x220] ;  /* 0x00008800ff107b82 */ /* 0x000ee60000000a00 */
[----:B------:R-:W-:-:S04]  /*9760*/  IADD3.X R5, RZ, R5, RZ, P0, !PT ;  /* 0x00000005ff057210 */ /* 0x000fc800007fe4ff */
[--C-:B------:R-:W-:Y:S02]  /*9770*/  SHF.R.S64 R29, R2, 0x1, R5.reuse ;  /* 0x00000001021d7819 */ /* 0x100fe40000001005 */
[----:B------:R-:W-:-:S04]  /*9780*/  SHF.R.S32.HI R2, RZ, 0x1, R5 ;  /* 0x00000001ff027819 */ /* 0x000fc80000011405 */
[----:B------:R-:W-:-:S07]  /*9790*/  SHF.L.U64.HI R31, R29, 0x2, R2 ;  /* 0x000000021d1f7819 */ /* 0x000fce0000010202 */
.L_x_1568:
[----:B------:R-:W-:-:S04]  /*97a0*/  LEA R6, P0, R88, UR4, 0x2 ;  /* 0x0000000458067c11 */ /* 0x000fc8000f8010ff */
[----:B------:R-:W-:Y:S02]  /*97b0*/  LEA.HI.X R7, R88, UR5, R0, 0x2, P0 ;  /* 0x0000000558077c11 */ /* 0x000fe400080f1400 */
[-C--:B01----:R-:W-:Y:S02]  /*97c0*/  LEA R8, P0, R25, R6.reuse, 0x2 ;  /* 0x0000000619087211 */ /* 0x083fe400078010ff */
[-C--:B------:R-:W-:Y:S01]  /*97d0*/  LEA R12, P1, R22, R6.reuse, 0x2 ;  /* 0x00000006160c7211 */ /* 0x080fe200078210ff */
[----:B----4-:R-:W4:Y:S01]  /*97e0*/  LDG.E R18, desc[UR8][R6.64] ;  /* 0x0000000806127981 */ /* 0x010f22000c1e1900 */
[----:B------:R-:W-:Y:S02]  /*97f0*/  LEA R10, P2, R29, R6, 0x2 ;  /* 0x000000061d0a7211 */ /* 0x000fe400078410ff */
[----:B------:R-:W-:Y:S02]  /*9800*/  IADD3.X R9, R7, R33, RZ, P0, !PT ;  /* 0x0000002107097210 */ /* 0x000fe400007fe4ff */
[----:B------:R-:W-:-:S02]  /*9810*/  IADD3.X R13, R23, R7, RZ, P1, !PT ;  /* 0x00000007170d7210 */ /* 0x000fc40000ffe4ff */
[----:B------:R-:W-:Y:S01]  /*9820*/  IADD3.X R11, R7, R31, RZ, P2, !PT ;  /* 0x0000001f070b7210 */ /* 0x000fe200017fe4ff */
[----:B------:R-:W4:Y:S04]  /*9830*/  LDG.E R19, desc[UR8][R8.64] ;  /* 0x0000000808137981 */ /* 0x000f28000c1e1900 */
[----:B------:R-:W5:Y:S04]  /*9840*/  LDG.E R20, desc[UR8][R12.64] ;  /* 0x000000080c147981 */ /* 0x000f68000c1e1900 */
[----:B------:R-:W5:Y:S01]  /*9850*/  LDG.E R21, desc[UR8][R10.64] ;  /* 0x000000080a157981 */ /* 0x000f62000c1e1900 */
[----:B------:R-:W-:-:S02]  /*9860*/  SHF.L.U32 R5, R88, 0x1, RZ ;  /* 0x0000000158057819 */ /* 0x000fc400000006ff */
[----:B------:R-:W-:-:S03]  /*9870*/  IADD3 R88, R88, 0x200, RZ ;  /* 0x0000020058587810 */ /* 0x000fc60007ffe0ff */
[----:B--2---:R-:W-:-:S04]  /*9880*/  IMAD.WIDE R2, R5, 0x4, R14 ;  /* 0x0000000405027825 */ /* 0x004fc800078e020e */
[----:B---3--:R-:W-:Y:S01]  /*9890*/  IMAD.WIDE R4, R5, 0x4, R16 ;  /* 0x0000000405047825 */ /* 0x008fe200078e0210 */
[----:B------:R-:W-:Y:S02]  /*98a0*/  ISETP.GT.U32.AND P0, PT, R25, R88, PT ;  /* 0x000000581900720c */ /* 0x000fe40003f04070 */
[----:B------:R-:W-:-:S04]  /*98b0*/  SHF.R.S32.HI R0, RZ, 0x1f, R88 ;  /* 0x0000001fff007819 */ /* 0x000fc80000011458 */
[----:B------:R-:W-:Y:S01]  /*98c0*/  ISETP.GT.AND.EX P0, PT, R27, R0, PT, P0 ;  /* 0x000000001b00720c */ /* 0x000fe20003f04300 */
[----:B----4-:R4:W-:Y:S04]  /*98d0*/  STG.E.64 desc[UR8][R2.64], R18 ;  /* 0x0000001202007986 */ /* 0x0109e8000c101b08 */
[----:B-----5:R4:W-:Y:S08]  /*98e0*/  STG.E.64 desc[UR8][R4.64], R20 ;  /* 0x0000001404007986 */ /* 0x0209f0000c101b08 */
[----:B------:R-:W-:Y:S05]  /*98f0*/  @P0 BRA `(.L_x_1568) ;  /* 0xfffffffc00a80947 */ /* 0x000fea000383ffff */
[----:B------:R-:W-:Y:S05]  /*9900*/  EXIT ;  /* 0x000000000000794d */ /* 0x000fea0003800000 */
.L_x_1569:
        /* <DEDUP_REMOVED lines=15> */
.L_x_3323:


//--------------------- .text._Z35group_norm_nhwc_bwd_one_pass_kernelI11Fp32IOBf16WLi64ELi32ELi512EEv26Group_norm_nhwc_bwd_params --------------------------
	.section	.text._Z35group_norm_nhwc_bwd_one_pass_kernelI11Fp32IOBf16WLi64ELi32ELi512EEv26Group_norm_nhwc_bwd_params,"ax",@progbits
	.align	128
        .global         _Z35group_norm_nhwc_bwd_one_pass_kernelI11Fp32IOBf16WLi64ELi32ELi512EEv26Group_norm_nhwc_bwd_params
        .type           _Z35group_norm_nhwc_bwd_one_pass_kernelI11Fp32IOBf16WLi64ELi32ELi512EEv26Group_norm_nhwc_bwd_params,@function
        .size           _Z35group_norm_nhwc_bwd_one_pass_kernelI11Fp32IOBf16WLi64ELi32ELi512EEv26Group_norm_nhwc_bwd_params,(.L_x_3324 - _Z35group_norm_nhwc_bwd_one_pass_kernelI11Fp32IOBf16WLi64ELi32ELi512EEv26Group_norm_nhwc_bwd_params)
        .other          _Z35group_norm_nhwc_bwd_one_pass_kernelI11Fp32IOBf16WLi64ELi32ELi512EEv26Group_norm_nhwc_bwd_params,@"STO_CUDA_ENTRY STV_DEFAULT"
_Z35group_norm_nhwc_bwd_one_pass_kernelI11Fp32IOBf16WLi64ELi32ELi512EEv26Group_norm_nhwc_bwd_params:
.text._Z35group_norm_nhwc_bwd_one_pass_kernelI11Fp32IOBf16WLi64ELi32ELi512EEv26Group_norm_nhwc_bwd_params:
        /* <DEDUP_REMOVED lines=52> */
.L_x_1597:
[----:B0-----:R-:W0:Y:S01]  /*0340*/  LDC R13, c[0x0][0x2a0] ;  /* 0x0000a800ff0d7b82 */ /* 0x001e220000000800 */
[----:B------:R-:W-:Y:S01]  /*0350*/  ULDC.64 UR12, c[0x0][0x290] ;  /* 0x0000a400000c7ab9 */ /* 0x000fe20000000a00 */
[----:B------:R-:W-:-:S06]  /*0360*/  ISETP.GE.AND P4, PT, R48, RZ, PT ;  /* 0x000000ff3000720c */ /* 0x000fcc0003f86270 */
[----:B-1----:R-:W1:Y:S01]  /*0370*/  @P1 LDC.64 R18, c[0x0][0x230] ;  /* 0x00008c00ff121b82 */ /* 0x002e620000000a00 */
[----:B0-----:R-:W-:-:S04]  /*0380*/  IABS R11, R13 ;  /* 0x0000000d000b7213 */ /* 0x001fc80000000000 */
[----:B------:R-:W0:Y:S08]  /*0390*/  I2F.RP R0, R11 ;  /* 0x0000000b00007306 */ /* 0x000e300000209400 */
[----:B0-----:R-:W0:Y:S02]  /*03a0*/  MUFU.RCP R0, R0 ;  /* 0x0000000000007308 */ /* 0x001e240000001000 */
[----:B0-----:R-:W-:-:S06]  /*03b0*/  IADD3 R6, R0, 0xffffffe, RZ ;  /* 0x0ffffffe00067810 */ /* 0x001fcc0007ffe0ff */
[----:B------:R0:W2:Y:S02]  /*03c0*/  F2I.FTZ.U32.TRUNC.NTZ R7, R6 ;  /* 0x0000000600077305 */ /* 0x0000a4000021f000 */
[----:B0-----:R-:W-:Y:S02]  /*03d0*/  MOV R6, RZ ;  /* 0x000000ff00067202 */ /* 0x001fe40000000f00 */
[----:B--2---:R-:W-:-:S05]  /*03e0*/  IADD3 R2, RZ, -R7, RZ ;  /* 0x80000007ff027210 */ /* 0x004fca0007ffe0ff */
[----:B------:R-:W-:Y:S01]  /*03f0*/  IMAD R9, R2, R11, RZ ;  /* 0x0000000b02097224 */ /* 0x000fe200078e02ff */
[----:B------:R-:W-:-:S03]  /*0400*/  IABS R2, R48 ;  /* 0x0000003000027213 */ /* 0x000fc60000000000 */
[----:B------:R-:W-:Y:S01]  /*0410*/  IMAD.HI.U32 R7, R7, R9, R6 ;  /* 0x0000000907077227 */ /* 0x000fe200078e0006 */
[----:B------:R-:W-:Y:S01]  /*0420*/  SHF.R.U32.HI R6, RZ, 0x4, R53 ;  /* 0x00000004ff067819 */ /* 0x000fe20000011635 */
[----:B------:R-:W0:Y:S04]  /*0430*/  LDC R9, c[0x0][0x2ac] ;  /* 0x0000ab00ff097b82 */ /* 0x000e280000000800 */
[----:B------:R-:W-:-:S05]  /*0440*/  IMAD.HI.U32 R0, R7, R2, RZ ;  /* 0x0000000207007227 */ /* 0x000fca00078e00ff */
[----:B------:R-:W-:-:S05]  /*0450*/  IADD3 R7, -R0, RZ, RZ ;  /* 0x000000ff00077210 */ /* 0x000fca0007ffe1ff */
[----:B------:R-:W-:Y:S01]  /*0460*/  IMAD R2, R11, R7, R2 ;  /* 0x000000070b027224 */ /* 0x000fe200078e0202 */
[----:B------:R-:W-:-:S04]  /*0470*/  LOP3.LUT R7, R48, R13, RZ, 0x3c, !PT ;  /* 0x0000000d30077212 */ /* 0x000fc800078e3cff */
[----:B------:R-:W-:Y:S02]  /*0480*/  ISETP.GT.U32.AND P5, PT, R11, R2, PT ;  /* 0x000000020b00720c */ /* 0x000fe40003fa4070 */
[----:B------:R-:W-:Y:S01]  /*0490*/  ISETP.GE.AND P2, PT, R7, RZ, PT ;  /* 0x000000ff0700720c */ /* 0x000fe20003f46270 */
[----:B0-----:R-:W-:Y:S02]  /*04a0*/  IMAD R6, R9, UR7, R6 ;  /* 0x0000000709067c24 */ /* 0x001fe4000f8e0206 */
[----:B------:R-:W0:Y:S03]  /*04b0*/  LDC.64 R8, c[0x0][0x248] ;  /* 0x00009200ff087b82 */ /* 0x000e260000000a00 */
[----:B------:R-:W-:-:S05]  /*04c0*/  IADD3 R6, R6, 0x20, RZ ;  /* 0x0000002006067810 */ /* 0x000fca0007ffe0ff */
[-C--:B------:R-:W-:Y:S02]  /*04d0*/  @!P5 IADD3 R2, R2, -R11.reuse, RZ ;  /* 0x8000000b0202d210 */ /* 0x080fe40007ffe0ff */
[----:B------:R-:W-:Y:S02]  /*04e0*/  ISETP.GE.U32.AND P0, PT, R6, UR12, PT ;  /* 0x0000000c06007c0c */ /* 0x000fe4000bf06070 */
[----:B------:R-:W-:Y:S02]  /*04f0*/  SHF.R.S32.HI R6, RZ, 0x1f, R6 ;  /* 0x0000001fff067819 */ /* 0x000fe40000011406 */
[----:B------:R-:W-:Y:S02]  /*0500*/  ISETP.GE.U32.AND P3, PT, R2, R11, PT ;  /* 0x0000000b0200720c */ /* 0x000fe40003f66070 */
[----:B------:R-:W-:Y:S01]  /*0510*/  ISETP.GE.AND.EX P0, PT, R6, UR13, PT, P0 ;  /* 0x0000000d06007c0c */ /* 0x000fe2000bf06300 */
[----:B------:R-:W-:Y:S01]  /*0520*/  ULDC.64 UR12, c[0x0][0x298] ;  /* 0x0000a600000c7ab9 */ /* 0x000fe20000000a00 */
[----:B------:R-:W-:-:S02]  /*0530*/  @!P5 IADD3 R0, R0, 0x1, RZ ;  /* 0x000000010000d810 */ /* 0x000fc40007ffe0ff */
[----:B------:R-:W-:Y:S02]  /*0540*/  ISETP.LT.U32.AND P0, PT, R53, 0x200, !P0 ;  /* 0x000002003500780c */ /* 0x000fe40004701070 */
[-C--:B------:R-:W-:Y:S02]  /*0550*/  ISETP.GT.U32.AND P5, PT, R11, R2.reuse, PT ;  /* 0x000000020b00720c */ /* 0x080fe40003fa4070 */
[----:B------:R-:W-:Y:S01]  /*0560*/  IADD3 R7, R2, -R11, RZ ;  /* 0x8000000b02077210 */ /* 0x000fe20007ffe0ff */
[----:B0-----:R-:W-:Y:S02]  /*0570*/  IMAD.WIDE R8, R48, 0x8, R8 ;  /* 0x0000000830087825 */ /* 0x001fe400078e0208 */
[----:B------:R-:W-:Y:S02]  /*0580*/  @P3 IADD3 R0, R0, 0x1, RZ ;  /* 0x0000000100003810 */ /* 0x000fe40007ffe0ff */
[----:B------:R-:W-:Y:S01]  /*0590*/  SEL R2, R7, R2, !P5 ;  /* 0x0000000207027207 */ /* 0x000fe20006800000 */
[----:B------:R0:W2:Y:S01]  /*05a0*/  LDG.E.64 R14, desc[UR8][R8.64] ;  /* 0x00000008080e7981 */ /* 0x0000a2000c1e1b00 */
[----:B------:R-:W3:Y:S01]  /*05b0*/  @P1 LDC.64 R6, c[0x0][0x288] ;  /* 0x0000a200ff061b82 */ /* 0x000ee20000000a00 */
[----:B------:R-:W-:-:S02]  /*05c0*/  ISETP.NE.AND P3, PT, R13, RZ, PT ;  /* 0x000000ff0d00720c */ /* 0x000fc40003f65270 */
[----:B------:R-:W-:Y:S02]  /*05d0*/  LOP3.LUT R11, RZ, R13, RZ, 0x33, !PT ;  /* 0x0000000dff0b7212 */ /* 0x000fe400078e33ff */
[----:B------:R-:W-:Y:S02]  /*05e0*/  @!P4 IADD3 R2, -R2, RZ, RZ ;  /* 0x000000ff0202c210 */ /* 0x000fe40007ffe1ff */
[----:B------:R-:W-:Y:S01]  /*05f0*/  @!P2 IADD3 R0, -R0, RZ, RZ ;  /* 0x000000ff0000a210 */ /* 0x000fe20007ffe1ff */
[----:B------:R-:W4:Y:S01]  /*0600*/  @P0 LDC.64 R16, c[0x0][0x288] ;  /* 0x0000a200ff100b82 */ /* 0x000f220000000a00 */
[C---:B------:R-:W-:Y:S02]  /*0610*/  SEL R54, R11.reuse, R2, !P3 ;  /* 0x000000020b367207 */ /* 0x040fe40005800000 */
[----:B------:R-:W-:Y:S02]  /*0620*/  SEL R11, R11, R0, !P3 ;  /* 0x000000000b0b7207 */ /* 0x000fe40005800000 */
[----:B------:R-:W-:-:S02]  /*0630*/  LEA R20, R54, R3, 0x5 ;  /* 0x0000000336147211 */ /* 0x000fc400078e28ff */
[----:B------:R-:W-:Y:S01]  /*0640*/  SHF.R.S32.HI R0, RZ, 0x1f, R11 ;  /* 0x0000001fff007819 */ /* 0x000fe2000001140b */
[----:B0-----:R-:W0:Y:S01]  /*0650*/  @P1 LDC.64 R8, c[0x0][0x228] ;  /* 0x00008a00ff081b82 */ /* 0x001e220000000a00 */
[----:B------:R-:W-:-:S03]  /*0660*/  SHF.R.S32.HI R21, RZ, 0x1f, R20 ;  /* 0x0000001fff157819 */ /* 0x000fc60000011414 */
[----:B------:R-:W-:Y:S02]  /*0670*/  IMAD R0, R0, UR12, RZ ;  /* 0x0000000c00007c24 */ /* 0x000fe4000f8e02ff */
[C---:B------:R-:W-:Y:S02]  /*0680*/  IMAD.WIDE.U32 R56, R11.reuse, UR12, R20 ;  /* 0x0000000c0b387c25 */ /* 0x040fe4000f8e0014 */
[----:B------:R-:W1:Y:S02]  /*0690*/  @P0 LDC.64 R12, c[0x0][0x228] ;  /* 0x00008a00ff0c0b82 */ /* 0x000e640000000a00 */
[----:B------:R-:W-:Y:S01]  /*06a0*/  IMAD R59, R11, UR13, R0 ;  /* 0x0000000d0b3b7c24 */ /* 0x000fe2000f8e0200 */
[----:B------:R-:W-:Y:S01]  /*06b0*/  @P1 MOV R58, R56 ;  /* 0x00000038003a1202 */ /* 0x000fe20000000f00 */
[----:B---3--:R-:W-:-:S03]  /*06c0*/  @P1 IMAD R0, R33, R6, RZ ;  /* 0x0000000621001224 */ /* 0x008fc600078e02ff */
[----:B------:R-:W-:Y:S01]  /*06d0*/  IADD3 R59, R57, R59, RZ ;  /* 0x0000003b393b7210 */ /* 0x000fe20007ffe0ff */
[C---:B------:R-:W-:Y:S01]  /*06e0*/  @P1 IMAD R25, R34.reuse, R7, R0 ;  /* 0x0000000722191224 */ /* 0x040fe200078e0200 */
[----:B------:R-:W-:Y:S01]  /*06f0*/  @P0 MOV R22, R56 ;  /* 0x0000003800160202 */ /* 0x000fe20000000f00 */
[----:B----4-:R-:W-:Y:S01]  /*0700*/  @P0 IMAD R0, R5, R16, RZ ;  /* 0x0000001005000224 */ /* 0x010fe200078e02ff */
[----:B------:R-:W-:Y:S01]  /*0710*/  @P0 MOV R23, R59 ;  /* 0x0000003b00170202 */ /* 0x000fe20000000f00 */
[----:B------:R-:W-:Y:S01]  /*0720*/  @P1 IMAD.WIDE.U32 R6, R34, R6, R58 ;  /* 0x0000000622061225 */ /* 0x000fe200078e003a */
[----:B------:R-:W3:Y:S03]  /*0730*/  @P0 LDC.64 R10, c[0x0][0x230] ;  /* 0x00008c00ff0a0b82 */ /* 0x000ee60000000a00 */
[C---:B------:R-:W-:Y:S01]  /*0740*/  @P0 IMAD R27, R32.reuse, R17, R0 ;  /* 0x00000011201b0224 */ /* 0x040fe200078e0200 */
[----:B------:R-:W-:Y:S01]  /*0750*/  @P1 IADD3 R7, R7, R25, RZ ;  /* 0x0000001907071210 */ /* 0x000fe20007ffe0ff */
[----:B------:R-:W-:Y:S01]  /*0760*/  @P0 IMAD.WIDE.U32 R16, R32, R16, R22 ;  /* 0x0000001020100225 */ /* 0x000fe200078e0016 */
[----:B------:R-:W-:-:S02]  /*0770*/  @P1 SHF.L.U32 R23, R6, 0x2, RZ ;  /* 0x0000000206171819 */ /* 0x000fc400000006ff */
[----:B------:R-:W-:Y:S02]  /*0780*/  @P1 SHF.L.U64.HI R2, R6, 0x2, R7 ;  /* 0x0000000206021819 */ /* 0x000fe40000010207 */
[----:B------:R-:W-:Y:S02]  /*0790*/  @P0 IADD3 R7, R17, R27, RZ ;  /* 0x0000001b11070210 */ /* 0x000fe40007ffe0ff */
[C---:B0-----:R-:W-:Y:S02]  /*07a0*/  @P1 IADD3 R22, P3, R23.reuse, R8, RZ ;  /* 0x0000000817161210 */ /* 0x041fe40007f7e0ff */
[----:B-1----:R-:W-:Y:S02]  /*07b0*/  @P1 IADD3 R24, P2, R23, R18, RZ ;  /* 0x0000001217181210 */ /* 0x002fe40007f5e0ff */
[----:B------:R-:W-:Y:S02]  /*07c0*/  @P0 SHF.L.U64.HI R0, R16, 0x2, R7 ;  /* 0x0000000210000819 */ /* 0x000fe40000010207 */
[----:B------:R-:W-:-:S02]  /*07d0*/  @P1 IADD3.X R23, R2, R9, RZ, P3, !PT ;  /* 0x0000000902171210 */ /* 0x000fc40001ffe4ff */
[----:B------:R-:W-:Y:S02]  /*07e0*/  CS2R R8, SRZ ;  /* 0x0000000000087805 */ /* 0x000fe4000001ff00 */
[----:B------:R-:W-:Y:S02]  /*07f0*/  MOV R7, RZ ;  /* 0x000000ff00077202 */ /* 0x000fe40000000f00 */
[----:B------:R-:W-:Y:S02]  /*0800*/  MOV R6, RZ ;  /* 0x000000ff00067202 */ /* 0x000fe40000000f00 */
[----:B------:R-:W-:Y:S01]  /*0810*/  @P1 IADD3.X R25, R2, R19, RZ, P2, !PT ;  /* 0x0000001302191210 */ /* 0x000fe200017fe4ff */
[----:B------:R0:W5:Y:S04]  /*0820*/  @P1 LDG.E.64 R8, desc[UR8][R22.64] ;  /* 0x0000000816081981 */ /* 0x000168000c1e1b00 */
[----:B------:R0:W5:Y:S01]  /*0830*/  @P1 LDG.E.64 R6, desc[UR8][R24.64] ;  /* 0x0000000818061981 */ /* 0x000162000c1e1b00 */
[----:B------:R-:W-:-:S04]  /*0840*/  @P0 SHF.L.U32 R17, R16, 0x2, RZ ;  /* 0x0000000210110819 */ /* 0x000fc800000006ff */
[C---:B---3--:R-:W-:Y:S02]  /*0850*/  @P0 IADD3 R18, P4, R17.reuse, R10, RZ ;  /* 0x0000000a11120210 */ /* 0x048fe40007f9e0ff */
[----:B------:R-:W-:Y:S02]  /*0860*/  @P0 IADD3 R16, P5, R17, R12, RZ ;  /* 0x0000000c11100210 */ /* 0x000fe40007fbe0ff */
[C---:B------:R-:W-:Y:S02]  /*0870*/  @P0 IADD3.X R19, R0.reuse, R11, RZ, P4, !PT ;  /* 0x0000000b00130210 */ /* 0x040fe400027fe4ff */
[----:B------:R-:W-:Y:S02]  /*0880*/  CS2R R10, SRZ ;  /* 0x00000000000a7805 */ /* 0x000fe4000001ff00 */
[----:B------:R-:W-:Y:S02]  /*0890*/  @P0 IADD3.X R17, R0, R13, RZ, P5, !PT ;  /* 0x0000000d00110210 */ /* 0x000fe40002ffe4ff */
[----:B------:R-:W-:-:S03]  /*08a0*/  CS2R R12, SRZ ;  /* 0x00000000000c7805 */ /* 0x000fc6000001ff00 */
[----:B------:R0:W5:Y:S04]  /*08b0*/  @P0 LDG.E.64 R10, desc[UR8][R16.64] ;  /* 0x00000008100a0981 */ /* 0x000168000c1e1b00 */
[----:B------:R0:W5:Y:S01]  /*08c0*/  @P0 LDG.E.64 R12, desc[UR8][R18.64] ;  /* 0x00000008120c0981 */ /* 0x000162000c1e1b00 */
[----:B------:R-:W-:Y:S01]  /*08d0*/  MOV R46, 0x3f800000 ;  /* 0x3f800000002e7802 */ /* 0x000fe20000000f00 */
[----:B------:R-:W-:Y:S01]  /*08e0*/  BSSY B0, `(.L_x_1571) ;  /* 0x000001c000007945 */ /* 0x000fe20003800000 */
[----:B------:R-:W-:Y:S02]  /*08f0*/  MOV R47, RZ ;  /* 0x000000ff002f7202 */ /* 0x000fe40000000f00 */
[----:B------:R-:W-:Y:S02]  /*0900*/  CS2R R44, SRZ ;  /* 0x00000000002c7805 */ /* 0x000fe4000001ff00 */
[----:B------:R-:W-:Y:S01]  /*0910*/  MOV R43, RZ ;  /* 0x000000ff002b7202 */ /* 0x000fe20000000f00 */
[----:B--2---:R-:W-:-:S05]  /*0920*/  FFMA.FTZ R15, -R14, R14, R15 ;  /* 0x0000000e0e0f7223 */ /* 0x004fca000001010f */
[----:B------:R-:W-:-:S13]  /*0930*/  FSETP.GTU.FTZ.AND P0, PT, R15, RZ, PT ;  /* 0x000000ff0f00720b */ /* 0x000fda0003f1c000 */
[----:B------:R-:W1:Y:S02]  /*0940*/  @P0 LDC R0, c[0x0][0x250] ;  /* 0x00009400ff000b82 */ /* 0x000e640000000800 */
[----:B-1----:R-:W-:-:S04]  /*0950*/  @P0 FADD.FTZ R0, R15, R0 ;  /* 0x000000000f000221 */ /* 0x002fc80000010000 */
        /* <DEDUP_REMOVED lines=20> */
.L_x_1572:
[----:B------:R-:W-:Y:S05]  /*0aa0*/  BSYNC B0 ;  /* 0x0000000000007941 */ /* 0x000fea0003800000 */
.L_x_1571:
[----:B------:R-:W-:Y:S01]  /*0ab0*/  ISETP.NE.AND P2, PT, RZ, UR10, PT ;  /* 0x0000000aff007c0c */ /* 0x000fe2000bf45270 */
[C---:B-----5:R-:W-:Y:S01]  /*0ac0*/  FADD.FTZ R19, -R14.reuse, R6 ;  /* 0x000000060e137221 */ /* 0x060fe20000010100 */
[C---:B------:R-:W-:Y:S01]  /*0ad0*/  FADD.FTZ R21, -R14.reuse, R7 ;  /* 0x000000070e157221 */ /* 0x040fe20000010100 */
[C---:B------:R-:W-:Y:S01]  /*0ae0*/  FADD.FTZ R15, -R14.reuse, R12 ;  /* 0x0000000c0e0f7221 */ /* 0x040fe20000010100 */
[----:B------:R-:W-:Y:S01]  /*0af0*/  FADD.FTZ R7, -R14, R13 ;  /* 0x0000000d0e077221 */ /* 0x000fe20000010100 */
[----:B------:R-:W-:Y:S01]  /*0b00*/  MOV R13, R8 ;  /* 0x00000008000d7202 */ /* 0x000fe20000000f00 */
[-C--:B-1----:R-:W-:Y:S01]  /*0b10*/  FMUL.FTZ R0, R19, R46.reuse ;  /* 0x0000002e13007220 */ /* 0x082fe20000410000 */
        /* <DEDUP_REMOVED lines=22> */
.L_x_1573:
        /* <DEDUP_REMOVED lines=26> */
.L_x_1574:
        /* <DEDUP_REMOVED lines=13> */
[C---:B------:R-:W-:Y:S01]  /*0ef0*/  ISETP.NE.AND P3, PT, R53.reuse, RZ, PT ;  /* 0x000000ff3500720c */ /* 0x040fe20003f65270 */
[----:B------:R-:W1:Y:S01]  /*0f00*/  SHFL.DOWN PT, R19, R14, 0x1, 0x1f ;  /* 0x08201f000e137f89 */ /* 0x000e6200000e0000 */
[----:B------:R-:W-:Y:S01]  /*0f10*/  FFMA.FTZ R22, R2, R17, RZ ;  /* 0x0000001102167223 */ /* 0x000fe200000100ff */
[----:B------:R-:W-:Y:S01]  /*0f20*/  FADD.FTZ R13, RZ, R13 ;  /* 0x0000000dff0d7221 */ /* 0x000fe20000010000 */
[----:B------:R-:W-:Y:S01]  /*0f30*/  BSSY B0, `(.L_x_1575) ;  /* 0x000004e000007945 */ /* 0x000fe20003800000 */
[----:B------:R-:W2:Y:S01]  /*0f40*/  SHFL.DOWN PT, R16, R15, 0x1, 0x1f ;  /* 0x08201f000f107f89 */ /* 0x000ea200000e0000 */
[----:B------:R-:W-:Y:S01]  /*0f50*/  ISETP.GT.U32.AND P4, PT, R53, 0xf, PT ;  /* 0x0000000f3500780c */ /* 0x000fe20003f84070 */
[----:B------:R-:W-:Y:S01]  /*0f60*/  FADD.FTZ R18, R13, R12 ;  /* 0x0000000c0d127221 */ /* 0x000fe20000010000 */
        /* <DEDUP_REMOVED lines=24> */
[----:B------:R-:W-:Y:S01]  /*10f0*/  FFMA.FTZ R17, R7, R20, R22 ;  /* 0x0000001407117223 */ /* 0x000fe20000010016 */
[----:B-1----:R-:W-:Y:S01]  /*1100*/  @!P0 FADD.FTZ R15, R15, R16 ;  /* 0x000000100f0f8221 */ /* 0x002fe20000010000 */
[----:B------:R-:W-:Y:S01]  /*1110*/  ISETP.NE.AND P0, PT, R39, RZ, PT ;  /* 0x000000ff2700720c */ /* 0x000fe20003f05270 */
[----:B------:R-:W-:Y:S01]  /*1120*/  FFMA.FTZ R16, R6, R12, R21 ;  /* 0x0000000c06107223 */ /* 0x000fe20000010015 */
        /* <DEDUP_REMOVED lines=20> */
[----:B------:R-:W-:-:S03]  /*1270*/  FADD.FTZ R20, R20, R29 ;  /* 0x0000001d14147221 */ /* 0x000fc60000010000 */
[----:B------:R-:W-:Y:S01]  /*1280*/  FADD.FTZ R61, R61, R30 ;  /* 0x0000001e3d3d7221 */ /* 0x000fe20000010000 */
[----:B------:R-:W-:Y:S02]  /*1290*/  FADD.FTZ R28, R20, R31 ;  /* 0x0000001f141c7221 */ /* 0x000fe40000010000 */
[----:B------:R-:W1:Y:S01]  /*12a0*/  LDS.128 R20, [UR5+0x60] ;  /* 0x00006005ff147984 */ /* 0x000e620008000c00 */
[----:B----4-:R-:W-:Y:S01]  /*12b0*/  FADD.FTZ R61, R61, R24 ;  /* 0x000000183d3d7221 */ /* 0x010fe20000010000 */
[----:B------:R-:W-:-:S03]  /*12c0*/  FADD.FTZ R28, R28, R25 ;  /* 0x000000191c1c7221 */ /* 0x000fc60000010000 */
[----:B------:R-:W-:Y:S01]  /*12d0*/  FADD.FTZ R61, R61, R26 ;  /* 0x0000001a3d3d7221 */ /* 0x000fe20000010000 */
[----:B------:R-:W-:Y:S02]  /*12e0*/  FADD.FTZ R28, R28, R27 ;  /* 0x0000001b1c1c7221 */ /* 0x000fe40000010000 */
[----:B------:R-:W2:Y:S01]  /*12f0*/  LDS.128 R24, [UR5+0x70] ;  /* 0x00007005ff187984 */ /* 0x000ea20008000c00 */
[----:B0-----:R-:W-:Y:S01]  /*1300*/  FADD.FTZ R61, R61, R12 ;  /* 0x0000000c3d3d7221 */ /* 0x001fe20000010000 */
[----:B------:R-:W-:Y:S02]  /*1310*/  FADD.FTZ R12, R28, R13 ;  /* 0x0000000d1c0c7221 */ /* 0x000fe40000010000 */
[----:B------:R-:W0:Y:S01]  /*1320*/  LDS.128 R28, [UR5+0x80] ;  /* 0x00008005ff1c7984 */ /* 0x000e220008000c00 */
        /* <DEDUP_REMOVED lines=14> */
.L_x_1576:
[----:B------:R-:W-:Y:S05]  /*1410*/  BSYNC B0 ;  /* 0x0000000000007941 */ /* 0x000fea0003800000 */
.L_x_1575:
[----:B------:R-:W-:Y:S06]  /*1420*/  BAR.SYNC.DEFER_BLOCKING 0x0 ;  /* 0x0000000000007b1d */ /* 0x000fec0000010000 */
[----:B------:R-:W-:Y:S04]  /*1430*/  BSSY B0, `(.L_x_1577) ;  /* 0x000009d000007945 */ /* 0x000fe80003800000 */
[----:B------:R-:W-:Y:S05]  /*1440*/  @P4 BRA `(.L_x_1578) ;  /* 0x00000008006c4947 */ /* 0x000fea0003800000 */
[----:B------:R-:W1:Y:S04]  /*1450*/  LDS.128 R20, [R55+0x100] ;  /* 0x0001000037147984 */ /* 0x000e680000000c00 */
[----:B------:R-:W2:Y:S04]  /*1460*/  LDS.128 R24, [R55+0x200] ;  /* 0x0002000037187984 */ /* 0x000ea80000000c00 */
[----:B------:R-:W3:Y:S01]  /*1470*/  LDS.128 R28, [R55+0x300] ;  /* 0x00030000371c7984 */ /* 0x000ee20000000c00 */
[----:B-1----:R-:W-:Y:S01]  /*1480*/  FADD.FTZ R15, R16, R20 ;  /* 0x00000014100f7221 */ /* 0x002fe20000010000 */
[----:B------:R-:W-:Y:S01]  /*1490*/  FADD.FTZ R14, R17, R21 ;  /* 0x00000015110e7221 */ /* 0x000fe20000010000 */
[----:B0-----:R-:W-:Y:S01]  /*14a0*/  FADD.FTZ R17, R18, R22 ;  /* 0x0000001612117221 */ /* 0x001fe20000010000 */
[----:B------:R-:W-:Y:S01]  /*14b0*/  FADD.FTZ R16, R19, R23 ;  /* 0x0000001713107221 */ /* 0x000fe20000010000 */
[----:B--2---:R-:W-:Y:S01]  /*14c0*/  FADD.FTZ R61, R15, R24 ;  /* 0x000000180f3d7221 */ /* 0x004fe20000010000 */
[----:B------:R-:W0:Y:S01]  /*14d0*/  LDS.128 R20, [R55+0x400] ;  /* 0x0004000037147984 */ /* 0x000e220000000c00 */
        /* <DEDUP_REMOVED lines=146> */
.L_x_1578:
[----:B------:R-:W-:Y:S05]  /*1e00*/  BSYNC B0 ;  /* 0x0000000000007941 */ /* 0x000fea0003800000 */
.L_x_1577:
        /* <DEDUP_REMOVED lines=17> */
.L_x_1580:
[----:B------:R-:W-:Y:S05]  /*1f20*/  BSYNC B0 ;  /* 0x0000000000007941 */ /* 0x000fea0003800000 */
.L_x_1579:
[----:B------:R-:W-:Y:S05]  /*1f30*/  @!P0 BRA `(.L_x_1581) ;  /* 0x00000010007c8947 */ /* 0x000fea0003800000 */
[----:B------:R-:W1:Y:S01]  /*1f40*/  LDC.64 R14, c[0x0][0x258] ;  /* 0x00009600ff0e7b82 */ /* 0x000e620000000a00 */
[----:B0-2---:R-:W-:-:S05]  /*1f50*/  LOP3.LUT R16, R49, 0x1, RZ, 0xc0, !PT ;  /* 0x0000000131107812 */ /* 0x005fca00078ec0ff */
        /* <DEDUP_REMOVED lines=27> */
.L_x_1583:
[----:B-1----:R-:W2:Y:S04]  /*2110*/  LDG.E.STRONG.GPU R16, desc[UR8][R14.64] ;  /* 0x000000080e107981 */ /* 0x002ea8000c1ef900 */
[----:B--2---:R-:W-:Y:S01]  /*2120*/  CCTL.IVALL ;  /* 0x00000000ff00798f */ /* 0x004fe20002000000 */
[----:B------:R-:W-:Y:S05]  /*2130*/  YIELD ;  /* 0x0000000000007946 */ /* 0x000fea0003800000 */
[----:B------:R-:W-:-:S13]  /*2140*/  ISETP.NE.AND P0, PT, R16, R21, PT ;  /* 0x000000151000720c */ /* 0x000fda0003f05270 */
[----:B------:R-:W-:Y:S05]  /*2150*/  @P0 BRA `(.L_x_1583) ;  /* 0xfffffffc00ec0947 */ /* 0x000fea000383ffff */
.L_x_1582:
        /* <DEDUP_REMOVED lines=16> */
.L_x_1587:
        /* <DEDUP_REMOVED lines=115> */
.L_x_1586:
        /* <DEDUP_REMOVED lines=61> */
.L_x_1588:
[----:B------:R-:W-:-:S13]  /*2d60*/  ISETP.NE.OR P0, PT, R22, RZ, P0 ;  /* 0x000000ff1600720c */ /* 0x000fda0000705670 */
[----:B------:R-:W-:Y:S05]  /*2d70*/  @!P0 BRA `(.L_x_1584) ;  /* 0x00000000007c8947 */ /* 0x000fea0003800000 */
.L_x_1585:
        /* <DEDUP_REMOVED lines=31> */
.L_x_1584:
        /* <DEDUP_REMOVED lines=11> */
.L_x_1590:
[----:B------:R-:W-:Y:S05]  /*3020*/  BSYNC B0 ;  /* 0x0000000000007941 */ /* 0x000fea0003800000 */
.L_x_1589:
        /* <DEDUP_REMOVED lines=16> */
.L_x_1581:
        /* <DEDUP_REMOVED lines=32> */
.L_x_1591:
        /* <DEDUP_REMOVED lines=19> */
.L_x_1593:
[----:B------:R-:W-:Y:S05]  /*3460*/  BSYNC B0 ;  /* 0x0000000000007941 */ /* 0x000fea0003800000 */
.L_x_1592:
        /* <DEDUP_REMOVED lines=19> */
.L_x_1594:
        /* <DEDUP_REMOVED lines=24> */
.L_x_1596:
[----:B------:R-:W-:Y:S05]  /*3720*/  BSYNC B0 ;  /* 0x0000000000007941 */ /* 0x000fea0003800000 */
.L_x_1595:
[----:B------:R-:W-:Y:S02]  /*3730*/  IADD3 R48, R41, R48, RZ ;  /* 0x0000003029307210 */ /* 0x000fe40007ffe0ff */
[----:B------:R-:W-:Y:S02]  /*3740*/  IADD3 R49, R49, 0x1, RZ ;  /* 0x0000000131317810 */ /* 0x000fe40007ffe0ff */
[----:B------:R-:W-:-:S13]  /*3750*/  ISETP.GE.AND P0, PT, R48, UR4, PT ;  /* 0x0000000430007c0c */ /* 0x000fda000bf06270 */
[----:B------:R-:W-:Y:S05]  /*3760*/  @!P0 BRA `(.L_x_1597) ;  /* 0xffffffc800f48947 */ /* 0x000fea000383ffff */
.L_x_1570:
        /* <DEDUP_REMOVED lines=23> */
.L_x_1599:
[----:B------:R-:W-:Y:S05]  /*38e0*/  BSYNC B0 ;  /* 0x0000000000007941 */ /* 0x000fea0003800000 */
.L_x_1598:
[----:B------:R-:W-:Y:S05]  /*38f0*/  @P0 EXIT ;  /* 0x000000000000094d */ /* 0x000fea0003800000 */
[----:B------:R-:W-:Y:S05]  /*3900*/  @P2 BRA `(.L_x_1600) ;  /* 0x0000000000202947 */ /* 0x000fea0003800000 */
[----:B------:R-:W-:-:S05]  /*3910*/  IMAD R0, R4, R7, RZ ;  /* 0x0000000704007224 */ /* 0x000fca00078e02ff */
[----:B------:R-:W-:-:S13]  /*3920*/  ISETP.NE.AND P0, PT, R0, -0x1, PT ;  /* 0xffffffff0000780c */ /* 0x000fda0003f05270 */
[----:B------:R-:W-:Y:S05]  /*3930*/  @!P0 BRA `(.L_x_1600) ;  /* 0x0000000000148947 */ /* 0x000fea0003800000 */
.L_x_1601:
[----:B-1----:R-:W2:Y:S04]  /*3940*/  LDG.E.STRONG.GPU R5, desc[UR8][R2.64] ;  /* 0x0000000802057981 */ /* 0x002ea8000c1ef900 */
[----:B--2---:R-:W-:Y:S01]  /*3950*/  CCTL.IVALL ;  /* 0x00000000ff00798f */ /* 0x004fe20002000000 */
[----:B------:R-:W-:Y:S05]  /*3960*/  YIELD ;  /* 0x0000000000007946 */ /* 0x000fea0003800000 */
[----:B------:R-:W-:-:S13]  /*3970*/  ISETP.NE.AND P0, PT, R5, R0, PT ;  /* 0x000000000500720c */ /* 0x000fda0003f05270 */
[----:B------:R-:W-:Y:S05]  /*3980*/  @P0 BRA `(.L_x_1601) ;  /* 0xfffffffc00ec0947 */ /* 0x000fea000383ffff */
.L_x_1600:
        /* <DEDUP_REMOVED lines=11> */
[C---:B0-----:R-:W-:Y:S01]  /*3a40*/  IMAD.WIDE.U32 R8, R2.reuse, 0x3, RZ ;  /* 0x0000000302087825 */ /* 0x041fe200078e00ff */
        /* <DEDUP_REMOVED lines=12> */
.L_x_1602:
        /* <DEDUP_REMOVED lines=25> */
.L_x_1603:
        /* <DEDUP_REMOVED lines=14> */
.L_x_3324:


//--------------------- .text._Z35group_norm_nhwc_bwd_one_pass_kernelI11Fp32IOBf16WLi128ELi32ELi512EEv26Group_norm_nhwc_bwd_params --------------------------
	.section	.text._Z35group_norm_nhwc_bwd_one_pass_kernelI11Fp32IOBf16WLi128ELi32ELi512EEv26Group_norm_nhwc_bwd_params,"ax",@progbits
	.align	128
        .global         _Z35group_norm_nhwc_bwd_one_pass_kernelI11Fp32IOBf16WLi128ELi32ELi512EEv26Group_norm_nhwc_bwd_params
        .type           _Z35group_norm_nhwc_bwd_one_pass_kernelI11Fp32IOBf16WLi128ELi32ELi512EEv26Group_norm_nhwc_bwd_params,@function
        .size           _Z35group_norm_nhwc_bwd_one_pass_kernelI11Fp32IOBf16WLi128ELi32ELi512EEv26Group_norm_nhwc_bwd_params,(.L_x_3325 - _Z35group_norm_nhwc_bwd_one_pass_kernelI11Fp32IOBf16WLi128ELi32ELi512EEv26Group_norm_nhwc_bwd_params)
        .other          _Z35group_norm_nhwc_bwd_one_pass_kernelI11Fp32IOBf16WLi128ELi32ELi512EEv26Group_norm_nhwc_bwd_params,@"STO_CUDA_ENTRY STV_DEFAULT"
_Z35group_norm_nhwc_bwd_one_pass_kernelI11Fp32IOBf16WLi128ELi32ELi512EEv26Group_norm_nhwc_bwd_params:
.text._Z35group_norm_nhwc_bwd_one_pass_kernelI11Fp32IOBf16WLi128ELi32ELi512EEv26Group_norm_nhwc_bwd_params:
        /* <DEDUP_REMOVED lines=11> */
[----:B------:R-:W0:Y:S01]  /*00b0*/  LDC.64 R4, c[0x0][0x288] ;  /* 0x0000a200ff047b82 */ /* 0x000e220000000a00 */
[----:B------:R-:W1:Y:S01]  /*00c0*/  S2R R37, SR_LANEID ;  /* 0x0000000000257919 */ /* 0x000e620000000000 */
[----:B------:R-:W-:Y:S01]  /*00d0*/  SHF.R.U32.HI R32, RZ, 0x4, R44 ;  /* 0x00000004ff207819 */ /* 0x000fe2000001162c */
[----:B------:R-:W-:Y:S01]  /*00e0*/  ULDC.64 UR10, c[0x0][0x290] ;  /* 0x0000a400000a7ab9 */ /* 0x000fe20000000a00 */
[----:B------:R-:W-:Y:S01]  /*00f0*/  ISETP.GE.U32.AND P2, PT, R44, 0x200, PT ;  /* 0x000002002c00780c */ /* 0x000fe20003f46070 */
[----:B------:R-:W-:Y:S01]  /*0100*/  UMOV UR5, 0x400 ;  /* 0x0000040000057882 */ /* 0x000fe20000000000 */
[----:B------:R-:W-:Y:S01]  /*0110*/  HFMA2.MMA R42, -RZ, RZ, 0, 0 ;  /* 0x00000000ff2a7435 */ /* 0x000fe200000001ff */
[----:B------:R-:W-:Y:S01]  /*0120*/  MOV R43, R39 ;  /* 0x00000027002b7202 */ /* 0x000fe20000000f00 */
[----:B------:R-:W2:Y:S08]  /*0130*/  LDC R7, c[0x0][0x2ac] ;  /* 0x0000ab00ff077b82 */ /* 0x000eb00000000800 */
[----:B------:R-:W3:Y:S01]  /*0140*/  S2UR UR6, SR_CgaCtaId ;  /* 0x00000000000679c3 */ /* 0x000ee20000008800 */
[----:B0-----:R-:W-:Y:S01]  /*0150*/  IMAD.WIDE.U32 R2, R4, 0x3, RZ ;  /* 0x0000000304027825 */ /* 0x001fe200078e00ff */
[----:B------:R-:W-:-:S06]  /*0160*/  LEA R9, R5, R5, 0x1 ;  /* 0x0000000505097211 */ /* 0x000fcc00078e08ff */
[----:B------:R-:W0:Y:S01]  /*0170*/  LDC R38, c[0x0][0x10] ;  /* 0x00000400ff267b82 */ /* 0x000e220000000800 */
[----:B------:R-:W-:Y:S02]  /*0180*/  LEA.HI R33, P3, R5, R4, RZ, 0x1 ;  /* 0x0000000405217211 */ /* 0x000fe400078708ff */
[----:B------:R-:W-:Y:S02]  /*0190*/  IADD3 R9, R3, R9, RZ ;  /* 0x0000000903097210 */ /* 0x000fe40007ffe0ff */
[----:B------:R-:W-:Y:S01]  /*01a0*/  IADD3.X R8, RZ, R5, RZ, P3, !PT ;  /* 0x00000005ff087210 */ /* 0x000fe20001ffe4ff */
[----:B--2---:R-:W-:Y:S01]  /*01b0*/  IMAD R32, R7, UR7, R32 ;  /* 0x0000000707207c24 */ /* 0x004fe2000f8e0220 */
[----:B------:R-:W-:Y:S02]  /*01c0*/  LEA.HI R34, P4, R9, R2, RZ, 0x1 ;  /* 0x0000000209227211 */ /* 0x000fe400078908ff */
[----:B------:R-:W-:Y:S02]  /*01d0*/  SHF.R.S32.HI R5, RZ, 0x1f, R44 ;  /* 0x0000001fff057819 */ /* 0x000fe4000001142c */
[----:B------:R-:W-:-:S02]  /*01e0*/  ISETP.LT.U32.AND P1, PT, R32, UR10, PT ;  /* 0x0000000a20007c0c */ /* 0x000fc4000bf21070 */
[----:B------:R-:W-:Y:S01]  /*01f0*/  SHF.R.S32.HI R0, RZ, 0x1f, R32 ;  /* 0x0000001fff007819 */ /* 0x000fe20000011420 */
[----:B---3--:R-:W-:Y:S01]  /*0200*/  ULEA UR5, UR6, UR5, 0x18 ;  /* 0x0000000506057291 */ /* 0x008fe2000f8ec03f */
[----:B------:R-:W-:Y:S02]  /*0210*/  IADD3.X R9, RZ, R9, RZ, P4, !PT ;  /* 0x00000009ff097210 */ /* 0x000fe400027fe4ff */
[----:B------:R-:W-:Y:S02]  /*0220*/  IADD3 R6, R32, 0x20, RZ ;  /* 0x0000002020067810 */ /* 0x000fe40007ffe0ff */
[----:B------:R-:W-:Y:S02]  /*0230*/  LEA.HI R5, R5, R44, RZ, 0x5 ;  /* 0x0000002c05057211 */ /* 0x000fe400078f28ff */
[----:B------:R-:W-:Y:S02]  /*0240*/  ISETP.LT.AND.EX P1, PT, R0, UR11, !P2, P1 ;  /* 0x0000000b00007c0c */ /* 0x000fe4000d721310 */
[----:B------:R-:W-:-:S02]  /*0250*/  SHF.R.S64 R33, R33, 0x1, R8 ;  /* 0x0000000121217819 */ /* 0x000fc40000001008 */
[----:B------:R-:W-:Y:S02]  /*0260*/  SHF.R.S64 R34, R34, 0x1, R9 ;  /* 0x0000000122227819 */ /* 0x000fe40000001009 */
[----:B------:R-:W-:Y:S01]  /*0270*/  ISETP.LT.U32.AND P0, PT, R6, UR10, PT ;  /* 0x0000000a06007c0c */ /* 0x000fe2000bf01070 */
[----:B------:R-:W-:Y:S01]  /*0280*/  ULDC.U8 UR10, c[0x0][0x2a4] ;  /* 0x0000a900000a7ab9 */ /* 0x000fe20000000000 */
[----:B------:R-:W-:Y:S02]  /*0290*/  SHF.R.S32.HI R3, RZ, 0x1f, R6 ;  /* 0x0000001fff037819 */ /* 0x000fe40000011406 */
[----:B------:R-:W-:Y:S02]  /*02a0*/  SHF.R.S32.HI R4, RZ, 0x5, R5 ;  /* 0x00000005ff047819 */ /* 0x000fe40000011405 */
[C---:B------:R-:W-:Y:S02]  /*02b0*/  IADD3 R0, R32.reuse, 0x40, RZ ;  /* 0x0000004020007810 */ /* 0x040fe40007ffe0ff */
[----:B------:R-:W-:-:S02]  /*02c0*/  IADD3 R2, R32, 0x60, RZ ;  /* 0x0000006020027810 */ /* 0x000fc40007ffe0ff */
[----:B------:R-:W-:Y:S02]  /*02d0*/  SHF.R.S32.HI R8, RZ, 0x1, R8 ;  /* 0x00000001ff087819 */ /* 0x000fe40000011408 */
[----:B------:R-:W-:Y:S02]  /*02e0*/  SHF.R.S32.HI R9, RZ, 0x1, R9 ;  /* 0x00000001ff097819 */ /* 0x000fe40000011409 */
[----:B------:R-:W-:Y:S02]  /*02f0*/  ISETP.LT.AND.EX P2, PT, R3, UR11, !P2, P0 ;  /* 0x0000000b03007c0c */ /* 0x000fe4000d741300 */
[----:B------:R-:W-:Y:S02]  /*0300*/  LEA R4, R4, UR5, 0x3 ;  /* 0x0000000504047c11 */ /* 0x000fe4000f8e18ff */
[----:B------:R-:W-:Y:S02]  /*0310*/  SHF.R.S32.HI R5, RZ, 0x1f, R0 ;  /* 0x0000001fff057819 */ /* 0x000fe40000011400 */
[----:B------:R-:W-:-:S02]  /*0320*/  SHF.R.S32.HI R7, RZ, 0x1f, R2 ;  /* 0x0000001fff077819 */ /* 0x000fc40000011402 */
[----:B------:R-:W-:Y:S02]  /*0330*/  SHF.L.U64.HI R35, R33, 0x2, R8 ;  /* 0x0000000221237819 */ /* 0x000fe40000010208 */
[----:B01----:R-:W-:-:S07]  /*0340*/  SHF.L.U64.HI R36, R34, 0x2, R9 ;  /* 0x0000000222247819 */ /* 0x003fce0000010209 */
.L_x_1639:
[----:B0--3--:R-:W0:Y:S01]  /*0350*/  LDC R14, c[0x0][0x2a0] ;  /* 0x0000a800ff0e7b82 */ /* 0x009e220000000800 */
[----:B------:R-:W-:Y:S01]  /*0360*/  ISETP.GE.AND P0, PT, R43, RZ, PT ;  /* 0x000000ff2b00720c */ /* 0x000fe20003f06270 */
[----:B------:R-:W-:Y:S01]  /*0370*/  ULDC.64 UR14, c[0x0][0x290] ;  /* 0x0000a400000e7ab9 */ /* 0x000fe20000000a00 */
[----:B------:R-:W-:-:S05]  /*0380*/  ULDC.64 UR12, c[0x0][0x298] ;  /* 0x0000a600000c7ab9 */ /* 0x000fca0000000a00 */
[----:B-1----:R-:W1:Y:S08]  /*0390*/  LDC.64 R20, c[0x0][0x248] ;  /* 0x00009200ff147b82 */ /* 0x002e700000000a00 */
[----:B--2---:R-:W2:Y:S01]  /*03a0*/  @P1 LDC.64 R18, c[0x0][0x230] ;  /* 0x00008c00ff121b82 */ /* 0x004ea20000000a00 */
        /* <DEDUP_REMOVED lines=13> */
[----:B------:R-:W-:Y:S01]  /*0480*/  IMAD.HI.U32 R9, R9, R13, R8 ;  /* 0x0000000d09097227 */ /* 0x000fe200078e0008 */
[----:B------:R-:W-:Y:S02]  /*0490*/  LOP3.LUT R8, R43, R14, RZ, 0x3c, !PT ;  /* 0x0000000e2b087212 */ /* 0x000fe400078e3cff */
[----:B------:R-:W-:Y:S02]  /*04a0*/  SHF.L.U32 R13, R44, 0x1, RZ ;  /* 0x000000012c0d7819 */ /* 0x000fe400000006ff */
[----:B------:R-:W-:Y:S01]  /*04b0*/  ISETP.GE.AND P3, PT, R8, RZ, PT ;  /* 0x000000ff0800720c */ /* 0x000fe20003f66270 */
[----:B------:R-:W-:Y:S01]  /*04c0*/  IMAD.HI.U32 R9, R9, R12, RZ ;  /* 0x0000000c09097227 */ /* 0x000fe200078e00ff */
[----:B------:R-:W-:Y:S02]  /*04d0*/  LOP3.LUT R28, R13, 0x1e, RZ, 0xc0, !PT ;  /* 0x0000001e0d1c7812 */ /* 0x000fe400078ec0ff */
[----:B------:R-:W-:Y:S02]  /*04e0*/  SHF.R.S32.HI R13, RZ, 0x1f, R32 ;  /* 0x0000001fff0d7819 */ /* 0x000fe40000011420 */
        /* <DEDUP_REMOVED lines=14> */
[----:B------:R-:W-:Y:S01]  /*05d0*/  SEL R57, R11, R10, !P4 ;  /* 0x0000000a0b397207 */ /* 0x000fe20006000000 */
[----:B------:R-:W2:Y:S01]  /*05e0*/  @P1 LDC.64 R8, c[0x0][0x288] ;  /* 0x0000a200ff081b82 */ /* 0x000ea20000000a00 */
        /* <DEDUP_REMOVED lines=10> */
[C---:B------:R-:W-:Y:S02]  /*0690*/  ISETP.LT.U32.AND P0, PT, R44.reuse, 0x200, !P0 ;  /* 0x000002002c00780c */ /* 0x040fe40004701070 */
[----:B------:R-:W-:Y:S01]  /*06a0*/  ISETP.GE.AND.EX P3, PT, R7, UR15, PT, P3 ;  /* 0x0000000f07007c0c */ /* 0x000fe2000bf66330 */
[----:B------:R-:W-:Y:S01]  /*06b0*/  IMAD R61, R11, UR13, R10 ;  /* 0x0000000d0b3d7c24 */ /* 0x000fe2000f8e020a */
[----:B------:R-:W-:Y:S01]  /*06c0*/  @P1 MOV R60, R58 ;  /* 0x0000003a003c1202 */ /* 0x000fe20000000f00 */
[----:B------:R-:W3:Y:S01]  /*06d0*/  @P2 LDC.64 R10, c[0x0][0x288] ;  /* 0x0000a200ff0a2b82 */ /* 0x000ee20000000a00 */
[----:B------:R-:W-:Y:S01]  /*06e0*/  ISETP.LT.U32.AND P3, PT, R44, 0x200, !P3 ;  /* 0x000002002c00780c */ /* 0x000fe20005f61070 */
[----:B--2---:R-:W-:Y:S01]  /*06f0*/  @P1 IMAD R12, R13, R8, RZ ;  /* 0x000000080d0c1224 */ /* 0x004fe200078e02ff */
[----:B------:R-:W-:-:S02]  /*0700*/  IADD3 R61, R59, R61, RZ ;  /* 0x0000003d3b3d7210 */ /* 0x000fc40007ffe0ff */
[----:B------:R-:W-:Y:S01]  /*0710*/  @P2 MOV R40, R58 ;  /* 0x0000003a00282202 */ /* 0x000fe20000000f00 */
[C---:B------:R-:W-:Y:S01]  /*0720*/  @P1 IMAD R13, R32.reuse, R9, R12 ;  /* 0x00000009200d1224 */ /* 0x040fe200078e020c */
[----:B------:R-:W-:Y:S01]  /*0730*/  @P2 MOV R41, R61 ;  /* 0x0000003d00292202 */ /* 0x000fe20000000f00 */
[----:B------:R-:W-:Y:S01]  /*0740*/  @P1 IMAD.WIDE.U32 R14, R32, R8, R60 ;  /* 0x00000008200e1225 */ /* 0x000fe200078e003c */
[----:B------:R-:W2:Y:S04]  /*0750*/  @P0 LDC.64 R20, c[0x0][0x228] ;  /* 0x00008a00ff140b82 */ /* 0x000ea80000000a00 */
[----:B------:R-:W-:Y:S02]  /*0760*/  @P1 IADD3 R15, R15, R13, RZ ;  /* 0x0000000d0f0f1210 */ /* 0x000fe40007ffe0ff */
[----:B------:R-:W-:-:S02]  /*0770*/  @P1 SHF.L.U32 R23, R14, 0x2, RZ ;  /* 0x000000020e171819 */ /* 0x000fc400000006ff */
[----:B------:R-:W1:Y:S01]  /*0780*/  @P0 LDC.64 R8, c[0x0][0x288] ;  /* 0x0000a200ff080b82 */ /* 0x000e620000000a00 */
[----:B------:R-:W-:Y:S02]  /*0790*/  @P1 SHF.L.U64.HI R22, R14, 0x2, R15 ;  /* 0x000000020e161819 */ /* 0x000fe4000001020f */
[C---:B------:R-:W-:Y:S02]  /*07a0*/  @P1 IADD3 R30, P4, R23.reuse, R18, RZ ;  /* 0x00000012171e1210 */ /* 0x040fe40007f9e0ff */
[----:B0-----:R-:W-:Y:S01]  /*07b0*/  @P1 IADD3 R26, P5, R23, R26, RZ ;  /* 0x0000001a171a1210 */ /* 0x001fe20007fbe0ff */
[-C--:B---3--:R-:W-:Y:S02]  /*07c0*/  @P2 IMAD R18, R3, R10.reuse, RZ ;  /* 0x0000000a03122224 */ /* 0x088fe400078e02ff */
[----:B------:R-:W0:Y:S01]  /*07d0*/  @P3 LDC.64 R12, c[0x0][0x288] ;  /* 0x0000a200ff0c3b82 */ /* 0x000e220000000a00 */
[----:B------:R-:W-:Y:S01]  /*07e0*/  @P2 IMAD.WIDE.U32 R40, R6, R10, R40 ;  /* 0x0000000a06282225 */ /* 0x000fe200078e0028 */
[----:B------:R-:W-:-:S02]  /*07f0*/  @P1 IADD3.X R31, R22, R19, RZ, P4, !PT ;  /* 0x00000013161f1210 */ /* 0x000fc400027fe4ff */
[----:B------:R-:W-:Y:S01]  /*0800*/  @P1 IADD3.X R27, R22, R27, RZ, P5, !PT ;  /* 0x0000001b161b1210 */ /* 0x000fe20002ffe4ff */
[----:B------:R-:W-:-:S03]  /*0810*/  @P2 IMAD R11, R6, R11, R18 ;  /* 0x0000000b060b2224 */ /* 0x000fc600078e0212 */
[----:B------:R-:W3:Y:S02]  /*0820*/  @P2 LDC.64 R14, c[0x0][0x230] ;  /* 0x00008c00ff0e2b82 */ /* 0x000ee40000000a00 */
[----:B------:R-:W-:-:S06]  /*0830*/  @P2 IADD3 R41, R41, R11, RZ ;  /* 0x0000000b29292210 */ /* 0x000fcc0007ffe0ff */
[----:B------:R-:W2:Y:S01]  /*0840*/  @P0 LDC.64 R18, c[0x0][0x230] ;  /* 0x00008c00ff120b82 */ /* 0x000ea20000000a00 */
[C---:B------:R-:W-:Y:S01]  /*0850*/  @P2 SHF.L.U32 R47, R40.reuse, 0x2, RZ ;  /* 0x00000002282f2819 */ /* 0x040fe200000006ff */
[----:B-1----:R-:W-:Y:S01]  /*0860*/  @P0 IMAD R45, R5, R8, RZ ;  /* 0x00000008052d0224 */ /* 0x002fe200078e02ff */
[----:B------:R-:W-:-:S05]  /*0870*/  @P2 SHF.L.U64.HI R48, R40, 0x2, R41 ;  /* 0x0000000228302819 */ /* 0x000fca0000010229 */
[----:B------:R-:W1:Y:S01]  /*0880*/  @P3 LDC.64 R22, c[0x0][0x230] ;  /* 0x00008c00ff163b82 */ /* 0x000e620000000a00 */
[----:B------:R-:W-:Y:S02]  /*0890*/  @P0 MOV R40, R58 ;  /* 0x0000003a00280202 */ /* 0x000fe40000000f00 */
[----:B------:R-:W-:-:S05]  /*08a0*/  @P0 MOV R41, R61 ;  /* 0x0000003d00290202 */ /* 0x000fca0000000f00 */
[----:B------:R-:W1:Y:S01]  /*08b0*/  @P3 LDC.64 R10, c[0x0][0x228] ;  /* 0x00008a00ff0a3b82 */ /* 0x000e620000000a00 */
[C---:B------:R-:W-:Y:S02]  /*08c0*/  @P0 IMAD R45, R0.reuse, R9, R45 ;  /* 0x00000009002d0224 */ /* 0x040fe400078e022d */
[----:B------:R-:W-:Y:S01]  /*08d0*/  @P0 IMAD.WIDE.U32 R8, R0, R8, R40 ;  /* 0x0000000800080225 */ /* 0x000fe200078e0028 */
[----:B------:R-:W-:Y:S02]  /*08e0*/  @P3 MOV R40, R58 ;  /* 0x0000003a00283202 */ /* 0x000fe40000000f00 */
[----:B------:R-:W-:Y:S01]  /*08f0*/  @P3 MOV R41, R61 ;  /* 0x0000003d00293202 */ /* 0x000fe20000000f00 */
[----:B0-----:R-:W-:Y:S01]  /*0900*/  @P3 IMAD R49, R7, R12, RZ ;  /* 0x0000000c07313224 */ /* 0x001fe200078e02ff */
[----:B------:R-:W-:-:S03]  /*0910*/  @P2 IADD3 R46, P5, R47, R16, RZ ;  /* 0x000000102f2e2210 */ /* 0x000fc60007fbe0ff */
[C---:B------:R-:W-:Y:S02]  /*0920*/  @P3 IMAD R49, R2.reuse, R13, R49 ;  /* 0x0000000d02313224 */ /* 0x040fe400078e0231 */
[----:B------:R-:W-:Y:S01]  /*0930*/  @P3 IMAD.WIDE.U32 R12, R2, R12, R40 ;  /* 0x0000000c020c3225 */ /* 0x000fe200078e0028 */
[----:B------:R-:W-:Y:S02]  /*0940*/  @P0 IADD3 R45, R9, R45, RZ ;  /* 0x0000002d092d0210 */ /* 0x000fe40007ffe0ff */
[----:B------:R-:W-:Y:S02]  /*0950*/  @P0 SHF.L.U32 R41, R8, 0x2, RZ ;  /* 0x0000000208290819 */ /* 0x000fe400000006ff */
[----:B---3--:R-:W-:Y:S02]  /*0960*/  @P2 IADD3 R50, P4, R47, R14, RZ ;  /* 0x0000000e2f322210 */ /* 0x008fe40007f9e0ff */
[----:B------:R-:W-:Y:S02]  /*0970*/  @P2 IADD3.X R47, R48, R17, RZ, P5, !PT ;  /* 0x00000011302f2210 */ /* 0x000fe40002ffe4ff */
[----:B------:R-:W-:-:S02]  /*0980*/  @P3 IADD3 R9, R13, R49, RZ ;  /* 0x000000310d093210 */ /* 0x000fc40007ffe0ff */
[----:B------:R-:W-:Y:S02]  /*0990*/  @P3 SHF.L.U32 R53, R12, 0x2, RZ ;  /* 0x000000020c353819 */ /* 0x000fe400000006ff */
[----:B------:R-:W-:Y:S02]  /*09a0*/  @P0 SHF.L.U64.HI R8, R8, 0x2, R45 ;  /* 0x0000000208080819 */ /* 0x000fe4000001022d */
[C---:B--2---:R-:W-:Y:S02]  /*09b0*/  @P0 IADD3 R54, P5, R41.reuse, R18, RZ ;  /* 0x0000001229360210 */ /* 0x044fe40007fbe0ff */
[----:B------:R-:W-:Y:S02]  /*09c0*/  @P2 IADD3.X R51, R48, R15, RZ, P4, !PT ;  /* 0x0000000f30332210 */ /* 0x000fe400027fe4ff */
[----:B------:R-:W-:Y:S02]  /*09d0*/  @P0 IADD3 R40, P6, R41, R20, RZ ;  /* 0x0000001429280210 */ /* 0x000fe40007fde0ff */
[----:B------:R-:W-:-:S02]  /*09e0*/  @P3 SHF.L.U64.HI R12, R12, 0x2, R9 ;  /* 0x000000020c0c3819 */ /* 0x000fc40000010209 */
[C---:B-1----:R-:W-:Y:S02]  /*09f0*/  @P3 IADD3 R48, P4, R53.reuse, R22, RZ ;  /* 0x0000001635303210 */ /* 0x042fe40007f9e0ff */
[C---:B------:R-:W-:Y:S02]  /*0a00*/  @P0 IADD3.X R55, R8.reuse, R19, RZ, P5, !PT ;  /* 0x0000001308370210 */ /* 0x040fe40002ffe4ff */
[----:B------:R-:W-:Y:S02]  /*0a10*/  @P3 IADD3 R52, P5, R53, R10, RZ ;  /* 0x0000000a35343210 */ /* 0x000fe40007fbe0ff */
[----:B------:R-:W-:Y:S02]  /*0a20*/  CS2R R16, SRZ ;  /* 0x0000000000107805 */ /* 0x000fe4000001ff00 */
[----:B------:R-:W-:Y:S02]  /*0a30*/  @P0 IADD3.X R41, R8, R21, RZ, P6, !PT ;  /* 0x0000001508290210 */ /* 0x000fe400037fe4ff */
[----:B------:R-:W-:-:S02]  /*0a40*/  CS2R R20, SRZ ;  /* 0x0000000000147805 */ /* 0x000fc4000001ff00 */
[C---:B------:R-:W-:Y:S02]  /*0a50*/  @P3 IADD3.X R49, R12.reuse, R23, RZ, P4, !PT ;  /* 0x000000170c313210 */ /* 0x040fe400027fe4ff */
[----:B------:R-:W-:Y:S02]  /*0a60*/  CS2R R22, SRZ ;  /* 0x0000000000167805 */ /* 0x000fe4000001ff00 */
[----:B------:R-:W-:Y:S02]  /*0a70*/  CS2R R14, SRZ ;  /* 0x00000000000e7805 */ /* 0x000fe4000001ff00 */
[----:B------:R-:W-:Y:S01]  /*0a80*/  @P3 IADD3.X R53, R12, R11, RZ, P5, !PT ;  /* 0x0000000b0c353210 */ /* 0x000fe20002ffe4ff */
[----:B------:R-:W5:Y:S04]  /*0a90*/  @P2 LDG.E.64 R20, desc[UR8][R50.64] ;  /* 0x0000000832142981 */ /* 0x000f68000c1e1b00 */
[----:B------:R-:W5:Y:S04]  /*0aa0*/  @P1 LDG.E.64 R22, desc[UR8][R30.64] ;  /* 0x000000081e161981 */ /* 0x000f68000c1e1b00 */
[----:B------:R-:W5:Y:S04]  /*0ab0*/  @P3 LDG.E.64 R16, desc[UR8][R48.64] ;  /* 0x0000000830103981 */ /* 0x000f68000c1e1b00 */
[----:B------:R-:W5:Y:S01]  /*0ac0*/  @P3 LDG.E.64 R14, desc[UR8][R52.64] ;  /* 0x00000008340e3981 */ /* 0x000f62000c1e1b00 */
[----:B------:R-:W-:-:S02]  /*0ad0*/  MOV R9, RZ ;  /* 0x000000ff00097202 */ /* 0x000fc40000000f00 */
[----:B------:R-:W-:Y:S02]  /*0ae0*/  MOV R8, RZ ;  /* 0x000000ff00087202 */ /* 0x000fe40000000f00 */
[----:B------:R-:W-:Y:S02]  /*0af0*/  CS2R R18, SRZ ;  /* 0x0000000000127805 */ /* 0x000fe4000001ff00 */
[----:B------:R-:W-:Y:S02]  /*0b00*/  CS2R R12, SRZ ;  /* 0x00000000000c7805 */ /* 0x000fe4000001ff00 */
[----:B------:R4:W5:Y:S04]  /*0b10*/  @P1 LDG.E.64 R8, desc[UR8][R26.64] ;  /* 0x000000081a081981 */ /* 0x000968000c1e1b00 */
[----:B------:R-:W5:Y:S04]  /*0b20*/  @P0 LDG.E.64 R18, desc[UR8][R54.64] ;  /* 0x0000000836120981 */ /* 0x000f68000c1e1b00 */
[----:B------:R0:W5:Y:S01]  /*0b30*/  @P0 LDG.E.64 R12, desc[UR8][R40.64] ;  /* 0x00000008280c0981 */ /* 0x000162000c1e1b00 */
[----:B----4-:R-:W-:-:S05]  /*0b40*/  FFMA.FTZ R26, -R24, R24, R25 ;  /* 0x00000018181a7223 */ /* 0x010fca0000010119 */
[----:B------:R-:W-:-:S13]  /*0b50*/  FSETP.GTU.FTZ.AND P0, PT, R26, RZ, PT ;  /* 0x000000ff1a00720b */ /* 0x000fda0003f1c000 */
[----:B------:R-:W1:Y:S01]  /*0b60*/  @P0 LDC R25, c[0x0][0x250] ;  /* 0x00009400ff190b82 */ /* 0x000e620000000800 */
[----:B------:R-:W-:Y:S02]  /*0b70*/  MOV R45, 0x3f800000 ;  /* 0x3f800000002d7802 */ /* 0x000fe40000000f00 */
[----:B------:R-:W-:Y:S01]  /*0b80*/  CS2R R10, SRZ ;  /* 0x00000000000a7805 */ /* 0x000fe2000001ff00 */
[----:B------:R-:W-:Y:S01]  /*0b90*/  BSSY B0, `(.L_x_1605) ;  /* 0x0000019000007945 */ /* 0x000fe20003800000 */
[----:B0-----:R-:W-:-:S04]  /*0ba0*/  CS2R R40, SRZ ;  /* 0x0000000000287805 */ /* 0x001fc8000001ff00 */
[----:B------:R0:W5:Y:S01]  /*0bb0*/  @P2 LDG.E.64 R10, desc[UR8][R46.64] ;  /* 0x000000082e0a2981 */ /* 0x000162000c1e1b00 */
[----:B-1----:R-:W-:-:S04]  /*0bc0*/  @P0 FADD.FTZ R25, R26, R25 ;  /* 0x000000191a190221 */ /* 0x002fc80000010000 */
[----:B------:R1:W2:Y:S01]  /*0bd0*/  @P0 MUFU.RSQ R45, R25 ;  /* 0x00000019002d0308 */ /* 0x0002a20000001400 */
[----:B------:R-:W-:Y:S02]  /*0be0*/  ISETP.GT.U32.AND P0, PT, R44, 0x1ff, PT ;  /* 0x000001ff2c00780c */ /* 0x000fe40003f04070 */
[----:B0-----:R-:W-:-:S11]  /*0bf0*/  CS2R R46, SRZ ;  /* 0x00000000002e7805 */ /* 0x001fd6000001ff00 */
        /* <DEDUP_REMOVED lines=8> */
[----:B------:R-:W3:Y:S04]  /*0c80*/  LDG.E.U16 R46, desc[UR8][R28.64] ;  /* 0x000000081c2e7981 */ /* 0x000ee8000c1e1500 */
[----:B------:R-:W4:Y:S01]  /*0c90*/  LDG.E.U16 R47, desc[UR8][R28.64+0x2] ;  /* 0x000002081c2f7981 */ /* 0x000f22000c1e1500 */
[----:B0-----:R-:W-:-:S04]  /*0ca0*/  @P0 IADD3 R26, P4, R25, R26, RZ ;  /* 0x0000001a191a0210 */ /* 0x001fc80007f9e0ff */
[----:B------:R-:W-:-:S05]  /*0cb0*/  @P0 IADD3.X R27, R30, R27, RZ, P4, !PT ;  /* 0x0000001b1e1b0210 */ /* 0x000fca00027fe4ff */
[----:B------:R-:W2:Y:S04]  /*0cc0*/  @P0 LDG.E.U16 R30, desc[UR8][R26.64] ;  /* 0x000000081a1e0981 */ /* 0x000ea8000c1e1500 */
[----:B------:R-:W2:Y:S01]  /*0cd0*/  @P0 LDG.E.U16 R25, desc[UR8][R26.64+0x2] ;  /* 0x000002081a190981 */ /* 0x000ea2000c1e1500 */
[----:B---3--:R-:W-:Y:S02]  /*0ce0*/  SHF.L.U32 R46, R46, 0x10, RZ ;  /* 0x000000102e2e7819 */ /* 0x008fe400000006ff */
[----:B----4-:R-:W-:Y:S02]  /*0cf0*/  SHF.L.U32 R47, R47, 0x10, RZ ;  /* 0x000000102f2f7819 */ /* 0x010fe400000006ff */
[----:B--2---:R-:W-:Y:S02]  /*0d00*/  @P0 SHF.L.U32 R41, R30, 0x10, RZ ;  /* 0x000000101e290819 */ /* 0x004fe400000006ff */
[----:B------:R-:W-:-:S07]  /*0d10*/  @P0 SHF.L.U32 R40, R25, 0x10, RZ ;  /* 0x0000001019280819 */ /* 0x000fce00000006ff */
.L_x_1606:
[----:B------:R-:W-:Y:S05]  /*0d20*/  BSYNC B0 ;  /* 0x0000000000007941 */ /* 0x000fea0003800000 */
.L_x_1605:
[----:B------:R-:W-:Y:S01]  /*0d30*/  ISETP.NE.AND P4, PT, RZ, UR10, PT ;  /* 0x0000000aff007c0c */ /* 0x000fe2000bf85270 */
[C---:B-----5:R-:W-:Y:S01]  /*0d40*/  FADD.FTZ R52, -R24.reuse, R22 ;  /* 0x0000001618347221 */ /* 0x060fe20000010100 */
[C---:B------:R-:W-:Y:S01]  /*0d50*/  FADD.FTZ R28, -R24.reuse, R23 ;  /* 0x00000017181c7221 */ /* 0x040fe20000010100 */
[C---:B------:R-:W-:Y:S01]  /*0d60*/  FADD.FTZ R26, -R24.reuse, R21 ;  /* 0x00000015181a7221 */ /* 0x040fe20000010100 */
[----:B------:R-:W-:Y:S01]  /*0d70*/  FADD.FTZ R48, -R24, R20 ;  /* 0x0000001418307221 */ /* 0x000fe20000010100 */
[----:B------:R-:W-:Y:S01]  /*0d80*/  MOV R23, R8 ;  /* 0x0000000800177202 */ /* 0x000fe20000000f00 */
[----:B--2---:R-:W-:Y:S01]  /*0d90*/  FMUL.FTZ R52, R52, R45 ;  /* 0x0000002d34347220 */ /* 0x004fe20000410000 */
        /* <DEDUP_REMOVED lines=22> */
.L_x_1607:
        /* <DEDUP_REMOVED lines=26> */
.L_x_1608:
        /* <DEDUP_REMOVED lines=8> */
[----:B------:R-:W-:Y:S01]  /*1120*/  FMUL.FTZ R50, R50, R45 ;  /* 0x0000002d32327220 */ /* 0x000fe20000410000 */
        /* <DEDUP_REMOVED lines=22> */
.L_x_1609:
        /* <DEDUP_REMOVED lines=28> */
[----:B------:R-:W-:-:S04]  /*1450*/  FFMA.FTZ R16, R16, R31, 1 ;  /* 0x3f80000010107423 */ /* 0x000fc8000001001f */
[----:B------:R-:W-:Y:S01]  /*1460*/  FMUL.FTZ R25, R25, R16 ;  /* 0x0000001019197220 */ /* 0x000fe20000410000 */
[----:B------:R-:W-:-:S07]  /*1470*/  FMUL.FTZ R16, R29, R56 ;  /* 0x000000381d107220 */ /* 0x000fce0000410000 */
.L_x_1610:
        /* <DEDUP_REMOVED lines=22> */
[----:B------:R-:W-:Y:S01]  /*15e0*/  FADD.FTZ R26, R26, R19 ;  /* 0x000000131a1a7221 */ /* 0x000fe20000010000 */
[----:B------:R-:W-:Y:S01]  /*15f0*/  FFMA.FTZ R23, R50, R19, R23 ;  /* 0x0000001332177223 */ /* 0x000fe20000010017 */
[----:B------:R-:W-:Y:S01]  /*1600*/  ISETP.NE.AND P3, PT, R44, RZ, PT ;  /* 0x000000ff2c00720c */ /* 0x000fe20003f65270 */
[----:B------:R-:W-:Y:S01]  /*1610*/  FADD.FTZ R21, R21, R18 ;  /* 0x0000001215157221 */ /* 0x000fe20000010000 */
[----:B------:R-:W-:Y:S01]  /*1620*/  FFMA.FTZ R22, R51, R18, R22 ;  /* 0x0000001233167223 */ /* 0x000fe20000010016 */
        /* <DEDUP_REMOVED lines=29> */
[----:B------:R-:W-:Y:S01]  /*1800*/  FFMA.FTZ R24, R54, R25, R23 ;  /* 0x0000001936187223 */ /* 0x000fe20000010017 */
[----:B------:R-:W-:Y:S01]  /*1810*/  FFMA.FTZ R25, R55, R16, R22 ;  /* 0x0000001037197223 */ /* 0x000fe20000010016 */
[----:B------:R-:W-:-:S04]  /*1820*/  MOV R16, R28 ;  /* 0x0000001c00107202 */ /* 0x000fc80000000f00 */
[----:B------:R0:W-:Y:S06]  /*1830*/  STS.128 [R56], R24 ;  /* 0x0000001838007388 */ /* 0x0001ec0000000c00 */
        /* <DEDUP_REMOVED lines=9> */
[----:B------:R-:W-:Y:S02]  /*18d0*/  FADD.FTZ R20, R16, R21 ;  /* 0x0000001510147221 */ /* 0x000fe40000010000 */
[----:B------:R-:W0:Y:S01]  /*18e0*/  LDS.128 R16, [UR5+0x30] ;  /* 0x00003005ff107984 */ /* 0x000e220008000c00 */
        /* <DEDUP_REMOVED lines=31> */
.L_x_1612:
[----:B------:R-:W-:Y:S05]  /*1ae0*/  BSYNC B0 ;  /* 0x0000000000007941 */ /* 0x000fea0003800000 */
.L_x_1611:
        /* <DEDUP_REMOVED lines=147> */
[----:B------:R-:W0:Y:S01]  /*2420*/  LDS.128 R20, [R56+0x1e00] ;  /* 0x001e000038147984 */ /* 0x000e220000000c00 */
[----:B------:R-:W-:-:S03]  /*2430*/  FADD.FTZ R18, R18, R27 ;  /* 0x0000001b12127221 */ /* 0x000fc60000010000 */
[----:B------:R-:W1:Y:S01]  /*2440*/  LDS.128 R28, [R56+0x1f00] ;  /* 0x001f0000381c7984 */ /* 0x000e620000000c00 */
[----:B0-----:R-:W-:Y:S01]  /*2450*/  FADD.FTZ R19, R19, R20 ;  /* 0x0000001413137221 */ /* 0x001fe20000010000 */
[----:B------:R-:W-:Y:S01]  /*2460*/  FADD.FTZ R20, R24, R21 ;  /* 0x0000001518147221 */ /* 0x000fe20000010000 */
[----:B------:R-:W-:Y:S01]  /*2470*/  FADD.FTZ R21, R25, R22 ;  /* 0x0000001619157221 */ /* 0x000fe20000010000 */
[----:B------:R-:W-:Y:S01]  /*2480*/  FADD.FTZ R18, R18, R23 ;  /* 0x0000001712127221 */ /* 0x000fe20000010000 */
[----:B-1----:R-:W-:Y:S01]  /*2490*/  FADD.FTZ R24, R19, R28 ;  /* 0x0000001c13187221 */ /* 0x002fe20000010000 */
[----:B------:R-:W-:Y:S01]  /*24a0*/  FADD.FTZ R25, R20, R29 ;  /* 0x0000001d14197221 */ /* 0x000fe20000010000 */
[----:B------:R-:W-:Y:S01]  /*24b0*/  FADD.FTZ R26, R21, R30 ;  /* 0x0000001e151a7221 */ /* 0x000fe20000010000 */
[----:B------:R-:W-:-:S07]  /*24c0*/  FADD.FTZ R27, R18, R31 ;  /* 0x0000001f121b7221 */ /* 0x000fce0000010000 */
.L_x_1614:
[----:B------:R-:W-:Y:S05]  /*24d0*/  BSYNC B0 ;  /* 0x0000000000007941 */ /* 0x000fea0003800000 */
.L_x_1613:
        /* <DEDUP_REMOVED lines=10> */
[----:B0-----:R-:W-:Y:S02]  /*2580*/  LEA R56, P6, R34, R20, 0x2 ;  /* 0x0000001422387211 */ /* 0x001fe400078c10ff */
[C---:B------:R-:W-:Y:S02]  /*2590*/  IADD3.X R31, R21.reuse, R35, RZ, P5, !PT ;  /* 0x00000023151f7210 */ /* 0x040fe40002ffe4ff */
[----:B------:R-:W-:-:S03]  /*25a0*/  IADD3.X R57, R21, R36, RZ, P6, !PT ;  /* 0x0000002415397210 */ /* 0x000fc600037fe4ff */
[----:B------:R2:W-:Y:S01]  /*25b0*/  REDG.E.ADD.F32.FTZ.RN.STRONG.GPU desc[UR8][R30.64], R25 ;  /* 0x000000191e0079a6 */ /* 0x0005e2000c10f388 */
[----:B-1----:R-:W-:-:S04]  /*25c0*/  LEA R22, P5, R18, R20, 0x2 ;  /* 0x0000001412167211 */ /* 0x002fc800078a10ff */
[----:B------:R-:W-:-:S05]  /*25d0*/  LEA.HI.X R23, R18, R21, R19, 0x2, P5 ;  /* 0x0000001512177211 */ /* 0x000fca00028f1413 */
[----:B------:R2:W-:Y:S04]  /*25e0*/  REDG.E.ADD.F32.FTZ.RN.STRONG.GPU desc[UR8][R22.64], R26 ;  /* 0x0000001a160079a6 */ /* 0x0005e8000c10f388 */
[----:B------:R2:W-:Y:S02]  /*25f0*/  REDG.E.ADD.F32.FTZ.RN.STRONG.GPU desc[UR8][R56.64], R27 ;  /* 0x0000001b380079a6 */ /* 0x0005e4000c10f388 */
.L_x_1616:
[----:B------:R-:W-:Y:S05]  /*2600*/  BSYNC B0 ;  /* 0x0000000000007941 */ /* 0x000fea0003800000 */
.L_x_1615:
[----:B------:R-:W-:Y:S05]  /*2610*/  @!P0 BRA `(.L_x_1617) ;  /* 0x0000001000888947 */ /* 0x000fea0003800000 */
[----:B------:R-:W1:Y:S01]  /*2620*/  LDC.64 R18, c[0x0][0x258] ;  /* 0x00009600ff127b82 */ /* 0x000e620000000a00 */
[----:B--2---:R-:W-:-:S05]  /*2630*/  LOP3.LUT R21, R42, 0x1, RZ, 0xc0, !PT ;  /* 0x000000012a157812 */ /* 0x004fca00078ec0ff */
[----:B------:R-:W-:Y:S02]  /*2640*/  IMAD R21, R21, R38, RZ ;  /* 0x0000002615157224 */ /* 0x000fe400078e02ff */
[----:B0-----:R-:W0:Y:S02]  /*2650*/  LDC.64 R26, c[0x0][0x260] ;  /* 0x00009800ff1a7b82 */ /* 0x001e240000000a00 */
[C---:B------:R-:W-:Y:S01]  /*2660*/  IMAD R20, R21.reuse, R28, RZ ;  /* 0x0000001c15147224 */ /* 0x040fe200078e02ff */
[----:B------:R-:W-:-:S04]  /*2670*/  IADD3 R21, R21, R39, RZ ;  /* 0x0000002715157210 */ /* 0x000fc80007ffe0ff */
[----:B------:R-:W-:Y:S01]  /*2680*/  SHF.L.U32 R23, R20, 0x1, RZ ;  /* 0x0000000114177819 */ /* 0x000fe200000006ff */
[----:B-1----:R-:W-:-:S04]  /*2690*/  IMAD.WIDE.U32 R18, R21, 0x4, R18 ;  /* 0x0000000415127825 */ /* 0x002fc800078e0012 */
[----:B0-----:R-:W-:Y:S01]  /*26a0*/  IMAD.WIDE R26, R23, 0x4, R26 ;  /* 0x00000004171a7825 */ /* 0x001fe200078e021a */
[----:B------:R-:W-:Y:S06]  /*26b0*/  @P3 BRA `(.L_x_1618) ;  /* 0x0000000000683947 */ /* 0x000fec0003800000 */
[----:B------:R-:W0:Y:S01]  /*26c0*/  S2R R37, SR_LANEID ;  /* 0x0000000000257919 */ /* 0x000e220000000000 */
[----:B------:R-:W1:Y:S01]  /*26d0*/  S2UR UR11, SR_CTAID.Y ;  /* 0x00000000000b79c3 */ /* 0x000e620000002600 */
        /* <DEDUP_REMOVED lines=9> */
[----:B-1----:R-:W-:-:S05]  /*2770*/  MOV R39, UR11 ;  /* 0x0000000b00277c02 */ /* 0x002fca0008000f00 */
[----:B------:R-:W-:Y:S01]  /*2780*/  IMAD R21, R38, UR7, R39 ;  /* 0x0000000726157c24 */ /* 0x000fe2000f8e0227 */
[----:B0-----:R-:W-:-:S03]  /*2790*/  ISETP.EQ.U32.AND P5, PT, R37, UR6, PT ;  /* 0x0000000625007c0c */ /* 0x001fc6000bfa2070 */
[----:B------:R-:W-:-:S05]  /*27a0*/  IMAD.WIDE.U32 R20, R21, 0x8, R26 ;  /* 0x0000000815147825 */ /* 0x000fca00078e001a */
[----:B------:R0:W-:Y:S05]  /*27b0*/  STG.E.64 desc[UR8][R20.64], R16 ;  /* 0x0000001014007986 */ /* 0x0001ea000c101b08 */
[----:B------:R-:W-:Y:S06]  /*27c0*/  @P5 MEMBAR.ALL.GPU ;  /* 0x0000000000005992 */ /* 0x000fec000000a000 */
[----:B------:R-:W-:-:S00]  /*27d0*/  @P5 ERRBAR ;  /* 0x00000000000059ab */ /* 0x000fc00000000000 */
[----:B------:R-:W-:Y:S06]  /*27e0*/  @P5 CGAERRBAR ;  /* 0x00000000000055ab */ /* 0x000fec0000000000 */
[----:B------:R0:W-:Y:S01]  /*27f0*/  @P5 REDG.E.ADD.S32.STRONG.GPU desc[UR8][R18.64], R23 ;  /* 0x000000171200598e */ /* 0x0001e2000c10e388 */
[----:B------:R-:W-:Y:S05]  /*2800*/  @!P0 BRA `(.L_x_1618) ;  /* 0x0000000000148947 */ /* 0x000fea0003800000 */
.L_x_1619:
[----:B0-----:R-:W2:Y:S04]  /*2810*/  LDG.E.STRONG.GPU R20, desc[UR8][R18.64] ;  /* 0x0000000812147981 */ /* 0x001ea8000c1ef900 */
[----:B--2---:R-:W-:Y:S01]  /*2820*/  CCTL.IVALL ;  /* 0x00000000ff00798f */ /* 0x004fe20002000000 */
[----:B------:R-:W-:Y:S05]  /*2830*/  YIELD ;  /* 0x0000000000007946 */ /* 0x000fea0003800000 */
[----:B------:R-:W-:-:S13]  /*2840*/  ISETP.NE.AND P0, PT, R20, R25, PT ;  /* 0x000000191400720c */ /* 0x000fda0003f05270 */
[----:B------:R-:W-:Y:S05]  /*2850*/  @P0 BRA `(.L_x_1619) ;  /* 0xfffffffc00ec0947 */ /* 0x000fea000383ffff */
.L_x_1618:
        /* <DEDUP_REMOVED lines=17> */
.L_x_1623:
[C---:B------:R-:W-:Y:S02]  /*2970*/  ISETP.EQ.OR P5, PT, R25.reuse, UR7, P3 ;  /* 0x0000000719007c0c */ /* 0x040fe40009fa2670 */
[----:B------:R-:W-:-:S04]  /*2980*/  IADD3 R21, R25, 0x1, RZ ;  /* 0x0000000119157810 */ /* 0x000fc80007ffe0ff */
[----:B------:R-:W-:-:S07]  /*2990*/  ISETP.EQ.OR P6, PT, R21, UR7, P3 ;  /* 0x0000000715007c0c */ /* 0x000fce0009fc2670 */
        /* <DEDUP_REMOVED lines=112> */
.L_x_1622:
        /* <DEDUP_REMOVED lines=12> */
[C---:B------:R-:W-:Y:S02]  /*3160*/  IADD3 R23, R25.reuse, 0x3, RZ ;  /* 0x0000000319177810 */ /* 0x040fe40007ffe0ff */
[----:B------:R-:W-:Y:S02]  /*3170*/  ISETP.EQ.OR P0, PT, R22, UR7, P3 ;  /* 0x0000000716007c0c */ /* 0x000fe40009f02670 */
[----:B------:R-:W-:Y:S01]  /*3180*/  IADD3 R25, R25, 0x4, RZ ;  /* 0x0000000419197810 */ /* 0x000fe20007ffe0ff */
[----:B--2---:R-:W-:Y:S01]  /*3190*/  @!P6 FADD.FTZ R16, R16, R18 ;  /* 0x000000121010e221 */ /* 0x004fe20000010000 */
[----:B------:R-:W-:Y:S01]  /*31a0*/  @!P6 FADD.FTZ R17, R17, R19 ;  /* 0x000000131111e221 */ /* 0x000fe20000010000 */
[----:B------:R-:W-:-:S08]  /*31b0*/  ISETP.EQ.OR P6, PT, R23, UR7, P3 ;  /* 0x0000000717007c0c */ /* 0x000fd00009fc2670 */
[----:B------:R-:W-:-:S04]  /*31c0*/  @!P0 IMAD R19, R38, R22, R39 ;  /* 0x0000001626138224 */ /* 0x000fc800078e0227 */
[----:B------:R-:W-:-:S04]  /*31d0*/  @!P0 IMAD.WIDE.U32 R18, R19, 0x8, R26 ;  /* 0x0000000813128825 */ /* 0x000fc800078e001a */
[----:B---3--:R-:W-:Y:S01]  /*31e0*/  @!P5 FADD.FTZ R16, R16, R20 ;  /* 0x000000141010d221 */ /* 0x008fe20000010000 */
        /* <DEDUP_REMOVED lines=40> */
.L_x_1624:
[----:B------:R-:W-:-:S13]  /*3470*/  ISETP.NE.OR P0, PT, R24, RZ, P0 ;  /* 0x000000ff1800720c */ /* 0x000fda0000705670 */
[----:B------:R-:W-:Y:S05]  /*3480*/  @!P0 BRA `(.L_x_1620) ;  /* 0x00000000007c8947 */ /* 0x000fea0003800000 */
.L_x_1621:
        /* <DEDUP_REMOVED lines=31> */
.L_x_1620:
        /* <DEDUP_REMOVED lines=11> */
.L_x_1626:
[----:B------:R-:W-:Y:S05]  /*3730*/  BSYNC B0 ;  /* 0x0000000000007941 */ /* 0x000fea0003800000 */
.L_x_1625:
        /* <DEDUP_REMOVED lines=16> */
.L_x_1617:
[----:B------:R-:W1:Y:S01]  /*3840*/  S2UR UR6, SR_CgaCtaId ;  /* 0x00000000000679c3 */ /* 0x000e620000008800 */
[----:B------:R-:W-:Y:S01]  /*3850*/  UMOV UR5, 0x400 ;  /* 0x0000040000057882 */ /* 0x000fe20000000000 */
[----:B------:R-:W-:Y:S02]  /*3860*/  ULDC.64 UR12, c[0x0][0x290] ;  /* 0x0000a400000c7ab9 */ /* 0x000fe40000000a00 */
[----:B------:R-:W-:-:S04]  /*3870*/  ISETP.GE.U32.AND P0, PT, R0, UR12, PT ;  /* 0x0000000c00007c0c */ /* 0x000fc8000bf06070 */
[----:B------:R-:W-:-:S04]  /*3880*/  ISETP.GE.AND.EX P0, PT, R5, UR13, PT, P0 ;  /* 0x0000000d05007c0c */ /* 0x000fc8000bf06300 */
[----:B------:R-:W-:Y:S01]  /*3890*/  ISETP.LT.U32.AND P0, PT, R44, 0x200, !P0 ;  /* 0x000002002c00780c */ /* 0x000fe20004701070 */
[----:B-1----:R-:W-:-:S09]  /*38a0*/  ULEA UR5, UR6, UR5, 0x18 ;  /* 0x0000000506057291 */ /* 0x002fd2000f8ec03f */
[----:B------:R-:W-:Y:S01]  /*38b0*/  @!P3 STS.64 [UR5+0x98], R16 ;  /* 0x00009810ff00b988 */ /* 0x000fe20008000a05 */
[----:B------:R-:W-:Y:S01]  /*38c0*/  BAR.SYNC.DEFER_BLOCKING 0x0 ;  /* 0x0000000000007b1d */ /* 0x000fe20000010000 */
[----:B------:R-:W-:-:S04]  /*38d0*/  ISETP.GE.U32.AND P3, PT, R2, UR12, PT ;  /* 0x0000000c02007c0c */ /* 0x000fc8000bf66070 */
[----:B------:R-:W-:-:S04]  /*38e0*/  ISETP.GE.AND.EX P3, PT, R7, UR13, PT, P3 ;  /* 0x0000000d07007c0c */ /* 0x000fc8000bf66330 */
[----:B------:R-:W-:Y:S01]  /*38f0*/  ISETP.LT.U32.AND P3, PT, R44, 0x200, !P3 ;  /* 0x000002002c00780c */ /* 0x000fe20005f61070 */
[----:B0-----:R-:W2:Y:S01]  /*3900*/  LDS.64 R18, [UR5+0x98] ;  /* 0x00009805ff127984 */ /* 0x001ea20008000a00 */
[----:B------:R-:W-:Y:S02]  /*3910*/  ULDC UR5, c[0x0][0x2bc] ;  /* 0x0000af0000057ab9 */ /* 0x000fe40000000800 */
[----:B--2---:R-:W-:Y:S01]  /*3920*/  FMUL.FTZ R20, R18, UR5 ;  /* 0x0000000512147c20 */ /* 0x004fe20008410000 */
[----:B------:R-:W-:Y:S01]  /*3930*/  FMUL.FTZ R21, R19, UR5 ;  /* 0x0000000513157c20 */ /* 0x000fe20008410000 */
[----:B------:R-:W-:Y:S07]  /*3940*/  @!P4 BRA `(.L_x_1627) ;  /* 0x000000000048c947 */ /* 0x000fee0003800000 */
        /* <DEDUP_REMOVED lines=18> */
.L_x_1627:
[----:B------:R-:W-:Y:S04]  /*3a70*/  BSSY B0, `(.L_x_1628) ;  /* 0x0000014000007945 */ /* 0x000fe80003800000 */
[----:B------:R-:W-:Y:S05]  /*3a80*/  @!P1 BRA `(.L_x_1629) ;  /* 0x0000000000489947 */ /* 0x000fea0003800000 */
[----:B------:R-:W-:Y:S01]  /*3a90*/  SHF.R.S32.HI R23, RZ, 0x1f, R32 ;  /* 0x0000001fff177819 */ /* 0x000fe20000011420 */
[----:B------:R-:W-:Y:S01]  /*3aa0*/  ULDC.64 UR12, c[0x0][0x288] ;  /* 0x0000a200000c7ab9 */ /* 0x000fe20000000a00 */
[----:B------:R-:W-:Y:S01]  /*3ab0*/  MOV R16, R58 ;  /* 0x0000003a00107202 */ /* 0x000fe20000000f00 */
        /* <DEDUP_REMOVED lines=15> */
.L_x_1629:
[----:B------:R-:W-:Y:S05]  /*3bb0*/  BSYNC B0 ;  /* 0x0000000000007941 */ /* 0x000fea0003800000 */
.L_x_1628:
        /* <DEDUP_REMOVED lines=19> */
.L_x_1630:
[----:B------:R-:W-:Y:S04]  /*3cf0*/  BSSY B0, `(.L_x_1631) ;  /* 0x0000013000007945 */ /* 0x000fe80003800000 */
[----:B------:R-:W-:Y:S05]  /*3d00*/  @!P2 BRA `(.L_x_1632) ;  /* 0x000000000044a947 */ /* 0x000fea0003800000 */
[----:B------:R-:W-:Y:S01]  /*3d10*/  ULDC.64 UR12, c[0x0][0x288] ;  /* 0x0000a200000c7ab9 */ /* 0x000fe20000000a00 */
[----:B------:R-:W-:Y:S01]  /*3d20*/  MOV R16, R58 ;  /* 0x0000003a00107202 */ /* 0x000fe20000000f00 */
[----:B0-----:R-:W-:Y:S01]  /*3d30*/  IMAD R19, R3, UR12, RZ ;  /* 0x0000000c03137c24 */ /* 0x001fe2000f8e02ff */
        /* <DEDUP_REMOVED lines=14> */
.L_x_1632:
[----:B------:R-:W-:Y:S05]  /*3e20*/  BSYNC B0 ;  /* 0x0000000000007941 */ /* 0x000fea0003800000 */
.L_x_1631:
[----:B------:R-:W-:Y:S05]  /*3e30*/  @!P4 BRA `(.L_x_1633) ;  /* 0x000000000048c947 */ /* 0x000fea0003800000 */
        /* <DEDUP_REMOVED lines=18> */
.L_x_1633:
[----:B------:R-:W-:Y:S04]  /*3f60*/  BSSY B0, `(.L_x_1634) ;  /* 0x0000013000007945 */ /* 0x000fe80003800000 */
[----:B------:R-:W-:Y:S05]  /*3f70*/  @!P0 BRA `(.L_x_1635) ;  /* 0x0000000000448947 */ /* 0x000fea0003800000 */
[----:B------:R-:W-:Y:S01]  /*3f80*/  ULDC.64 UR12, c[0x0][0x288] ;  /* 0x0000a200000c7ab9 */ /* 0x000fe20000000a00 */
[----:B-1----:R-:W-:Y:S01]  /*3f90*/  MOV R10, R58 ;  /* 0x0000003a000a7202 */ /* 0x002fe20000000f00 */
[----:B------:R-:W-:Y:S01]  /*3fa0*/  IMAD R17, R5, UR12, RZ ;  /* 0x0000000c05117c24 */ /* 0x000fe2000f8e02ff */
[----:B------:R-:W-:Y:S01]  /*3fb0*/  MOV R11, R61 ;  /* 0x0000003d000b7202 */ /* 0x000fe20000000f00 */
[-CC-:B0-----:R-:W-:Y:S01]  /*3fc0*/  FFMA.FTZ R9, R50, R20.reuse, R21.reuse ;  /* 0x0000001432097223 */ /* 0x181fe20000010015 */
        /* <DEDUP_REMOVED lines=12> */
.L_x_1635:
[----:B------:R-:W-:Y:S05]  /*4090*/  BSYNC B0 ;  /* 0x0000000000007941 */ /* 0x000fea0003800000 */
.L_x_1634:
[----:B------:R-:W-:Y:S05]  /*40a0*/  @!P4 BRA `(.L_x_1636) ;  /* 0x000000000048c947 */ /* 0x000fea0003800000 */
        /* <DEDUP_REMOVED lines=18> */
.L_x_1636:
[----:B------:R-:W-:Y:S04]  /*41d0*/  BSSY B0, `(.L_x_1637) ;  /* 0x0000013000007945 */ /* 0x000fe80003800000 */
[----:B------:R-:W-:Y:S05]  /*41e0*/  @!P3 BRA `(.L_x_1638) ;  /* 0x000000000044b947 */ /* 0x000fea0003800000 */
[----:B------:R-:W-:Y:S01]  /*41f0*/  ULDC.64 UR12, c[0x0][0x288] ;  /* 0x0000a200000c7ab9 */ /* 0x000fe20000000a00 */
[----:B012---:R-:W-:Y:S01]  /*4200*/  MOV R8, R58 ;  /* 0x0000003a00087202 */ /* 0x007fe20000000f00 */
        /* <DEDUP_REMOVED lines=15> */
.L_x_1638:
[----:B------:R-:W-:Y:S05]  /*4300*/  BSYNC B0 ;  /* 0x0000000000007941 */ /* 0x000fea0003800000 */
.L_x_1637:
[----:B------:R-:W-:Y:S02]  /*4310*/  IADD3 R43, R38, R43, RZ ;  /* 0x0000002b262b7210 */ /* 0x000fe40007ffe0ff */
[----:B------:R-:W-:Y:S02]  /*4320*/  IADD3 R42, R42, 0x1, RZ ;  /* 0x000000012a2a7810 */ /* 0x000fe40007ffe0ff */
[----:B------:R-:W-:-:S13]  /*4330*/  ISETP.GE.AND P0, PT, R43, UR4, PT ;  /* 0x000000042b007c0c */ /* 0x000fda000bf06270 */
[----:B------:R-:W-:Y:S05]  /*4340*/  @!P0 BRA `(.L_x_1639) ;  /* 0xffffffc000008947 */ /* 0x000fea000383ffff */
.L_x_1604:
[----:B------:R-:W4:Y:S01]  /*4350*/  LDC R6, c[0x0][0xc] ;  /* 0x00000300ff067b82 */ /* 0x000f220000000800 */
[----:B------:R-:W-:Y:S01]  /*4360*/  ISETP.NE.AND P2, PT, R44, RZ, PT ;  /* 0x000000ff2c00720c */ /* 0x000fe20003f45270 */
[----:B------:R-:W-:Y:S06]  /*4370*/  BSSY B0, `(.L_x_1640) ;  /* 0x0000015000007945 */ /* 0x000fec0003800000 */
[----:B------:R-:W5:Y:S08]  /*4380*/  LDC R7, c[0x0][0x10] ;  /* 0x00000400ff077b82 */ /* 0x000f700000000800 */
[----:B------:R-:W0:Y:S01]  /*4390*/  LDC.64 R2, c[0x0][0x258] ;  /* 0x00009600ff027b82 */ /* 0x000e220000000a00 */
[----:B----4-:R-:W-:-:S02]  /*43a0*/  IADD3 R0, R6, -0x1, RZ ;  /* 0xffffffff06007810 */ /* 0x010fc40007ffe0ff */
[----:B------:R-:W-:Y:S02]  /*43b0*/  ISETP.NE.AND P1, PT, R6, 0x1, PT ;  /* 0x000000010600780c */ /* 0x000fe40003f25270 */
[----:B------:R-:W-:Y:S02]  /*43c0*/  ISETP.NE.AND P0, PT, R0, UR7, PT ;  /* 0x0000000700007c0c */ /* 0x000fe4000bf05270 */
[C---:B-----5:R-:W-:Y:S02]  /*43d0*/  SHF.L.U32 R0, R7.reuse, 0x1, RZ ;  /* 0x0000000107007819 */ /* 0x060fe400000006ff */
[----:B------:R-:W-:Y:S02]  /*43e0*/  IADD3 R4, R7, -0x1, RZ ;  /* 0xffffffff07047810 */ /* 0x000fe40007ffe0ff */
[----:B------:R-:W-:Y:S02]  /*43f0*/  SEL R5, R0, RZ, P1 ;  /* 0x000000ff00057207 */ /* 0x000fe40000800000 */
[----:B------:R-:W-:-:S03]  /*4400*/  ISETP.NE.OR P0, PT, R39, R4, P0 ;  /* 0x000000042700720c */ /* 0x000fc60000705670 */
[----:B0-----:R-:W-:Y:S01]  /*4410*/  IMAD.WIDE.U32 R2, R5, 0x4, R2 ;  /* 0x0000000405027825 */ /* 0x001fe200078e0002 */
[----:B------:R-:W-:Y:S09]  /*4420*/  @P2 BRA `(.L_x_1641) ;  /* 0x0000000000242947 */ /* 0x000ff20003800000 */
[----:B------:R-:W0:Y:S01]  /*4430*/  S2R R0, SR_LANEID ;  /* 0x0000000000007919 */ /* 0x000e220000000000 */
[----:B------:R-:W-:Y:S02]  /*4440*/  VOTEU.ANY UR4, UPT, PT ;  /* 0x0000000000047886 */ /* 0x000fe400038e0100 */
[----:B------:R-:W-:Y:S02]  /*4450*/  UFLO.U32 UR5, UR4 ;  /* 0x00000004000572bd */ /* 0x000fe400080e0000 */
[----:B------:R-:W4:Y:S04]  /*4460*/  POPC R5, UR4 ;  /* 0x0000000400057d09 */ /* 0x000f280008000000 */
[----:B0-----:R-:W-:-:S13]  /*4470*/  ISETP.EQ.U32.AND P1, PT, R0, UR5, PT ;  /* 0x0000000500007c0c */ /* 0x001fda000bf22070 */
[----:B------:R-:W-:Y:S06]  /*4480*/  @P1 MEMBAR.ALL.GPU ;  /* 0x0000000000001992 */ /* 0x000fec000000a000 */
[----:B------:R-:W-:-:S00]  /*4490*/  @P1 ERRBAR ;  /* 0x00000000000019ab */ /* 0x000fc00000000000 */
[----:B------:R-:W-:Y:S06]  /*44a0*/  @P1 CGAERRBAR ;  /* 0x00000000000015ab */ /* 0x000fec0000000000 */
[----:B----4-:R0:W-:Y:S02]  /*44b0*/  @P1 REDG.E.ADD.S32.STRONG.GPU desc[UR8][R2.64], R5 ;  /* 0x000000050200198e */ /* 0x0101e4000c10e388 */
.L_x_1641:
[----:B------:R-:W-:Y:S05]  /*44c0*/  BSYNC B0 ;  /* 0x0000000000007941 */ /* 0x000fea0003800000 */
.L_x_1640:
[----:B------:R-:W-:Y:S05]  /*44d0*/  @P0 EXIT ;  /* 0x000000000000094d */ /* 0x000fea0003800000 */
[----:B------:R-:W-:Y:S05]  /*44e0*/  @P2 BRA `(.L_x_1642) ;  /* 0x0000000000202947 */ /* 0x000fea0003800000 */
[----:B------:R-:W-:-:S05]  /*44f0*/  IMAD R0, R6, R7, RZ ;  /* 0x0000000706007224 */ /* 0x000fca00078e02ff */
[----:B------:R-:W-:-:S13]  /*4500*/  ISETP.NE.AND P0, PT, R0, -0x1, PT ;  /* 0xffffffff0000780c */ /* 0x000fda0003f05270 */
[----:B------:R-:W-:Y:S05]  /*4510*/  @!P0 BRA `(.L_x_1642) ;  /* 0x0000000000148947 */ /* 0x000fea0003800000 */
.L_x_1643:
[----:B0-----:R-:W4:Y:S04]  /*4520*/  LDG.E.STRONG.GPU R5, desc[UR8][R2.64] ;  /* 0x0000000802057981 */ /* 0x001f28000c1ef900 */
[----:B----4-:R-:W-:Y:S01]  /*4530*/  CCTL.IVALL ;  /* 0x00000000ff00798f */ /* 0x010fe20002000000 */
[----:B------:R-:W-:Y:S05]  /*4540*/  YIELD ;  /* 0x0000000000007946 */ /* 0x000fea0003800000 */
[----:B------:R-:W-:-:S13]  /*4550*/  ISETP.NE.AND P0, PT, R5, R0, PT ;  /* 0x000000000500720c */ /* 0x000fda0003f05270 */
[----:B------:R-:W-:Y:S05]  /*4560*/  @P0 BRA `(.L_x_1643) ;  /* 0xfffffffc00ec0947 */ /* 0x000fea000383ffff */
.L_x_1642:
        /* <DEDUP_REMOVED lines=11> */
[C---:B-12---:R-:W-:Y:S01]  /*4620*/  IMAD.WIDE.U32 R8, R2.reuse, 0x3, RZ ;  /* 0x0000000302087825 */ /* 0x046fe200078e00ff */
[----:B---3--:R-:W-:Y:S01]  /*4630*/  LEA R11, R3, R3, 0x1 ;  /* 0x00000003030b7211 */ /* 0x008fe200078e08ff */
        /* <DEDUP_REMOVED lines=11> */
.L_x_1644:
        /* <DEDUP_REMOVED lines=25> */
.L_x_1645:
        /* <DEDUP_REMOVED lines=16> */
.L_x_3325:


//--------------------- .text._Z35group_norm_nhwc_bwd_one_pass_kernelI11Fp32IOBf16WLi256ELi32ELi512EEv26Group_norm_nhwc_bwd_params --------------------------
	.section	.text._Z35group_norm_nhwc_bwd_one_pass_kernelI11Fp32IOBf16WLi256ELi32ELi512EEv26Group_norm_nhwc_bwd_params,"ax",@progbits
	.align	128
        .global         _Z35group_norm_nhwc_bwd_one_pass_kernelI11Fp32IOBf16WLi256ELi32ELi512EEv26Group_norm_nhwc_bwd_params
        .type           _Z35group_norm_nhwc_bwd_one_pass_kernelI11Fp32IOBf16WLi256ELi32ELi512EEv26Group_norm_nhwc_bwd_params,@function
        .size           _Z35group_norm_nhwc_bwd_one_pass_kernelI11Fp32IOBf16WLi256ELi32ELi512EEv26Group_norm_nhwc_bwd_params,(.L_x_3326 - _Z35group_norm_nhwc_bwd_one_pass_kernelI11Fp32IOBf16WLi256ELi32ELi512EEv26Group_norm_nhwc_bwd_params)
        .other          _Z35group_norm_nhwc_bwd_one_pass_kernelI11Fp32IOBf16WLi256ELi32ELi512EEv26Group_norm_nhwc_bwd_params,@"STO_CUDA_ENTRY STV_DEFAULT"
_Z35group_norm_nhwc_bwd_one_pass_kernelI11Fp32IOBf16WLi256ELi32ELi512EEv26Group_norm_nhwc_bwd_params:
.text._Z35group_norm_nhwc_bwd_one_pass_kernelI11Fp32IOBf16WLi256ELi32ELi512EEv26Group_norm_nhwc_bwd_params:
        /* <DEDUP_REMOVED lines=33> */
.L_x_1698:
[----:B0-----:R-:W0:Y:S01]  /*0210*/  LDC R9, c[0x0][0x2a0] ;  /* 0x0000a800ff097b82 */ /* 0x001e220000000800 */
[----:B------:R-:W-:Y:S01]  /*0220*/  SHF.R.U32.HI R90, RZ, 0x4, R105 ;  /* 0x00000004ff5a7819 */ /* 0x000fe20000011669 */
[----:B------:R-:W-:Y:S01]  /*0230*/  ULDC.64 UR14, c[0x0][0x290] ;  /* 0x0000a400000e7ab9 */ /* 0x000fe20000000a00 */
[----:B------:R-:W-:Y:S01]  /*0240*/  ISETP.GT.U32.AND P6, PT, R105, 0x1ff, PT ;  /* 0x000001ff6900780c */ /* 0x000fe20003fc4070 */
[----:B------:R-:W-:Y:S01]  /*0250*/  ULDC.64 UR12, c[0x0][0x298] ;  /* 0x0000a600000c7ab9 */ /* 0x000fe20000000a00 */
[----:B------:R-:W-:Y:S02]  /*0260*/  ISETP.GE.AND P3, PT, R104, RZ, PT ;  /* 0x000000ff6800720c */ /* 0x000fe40003f66270 */
[----:B------:R-:W-:Y:S01]  /*0270*/  LOP3.LUT R106, R106, 0xfffffffb, RZ, 0xc0, !PT ;  /* 0xfffffffb6a6a7812 */ /* 0x000fe200078ec0ff */
[----:B-1----:R-:W1:Y:S01]  /*0280*/  S2UR UR6, SR_CTAID.X ;  /* 0x00000000000679c3 */ /* 0x002e620000002500 */
[----:B0-----:R-:W-:-:S04]  /*0290*/  IABS R5, R9 ;  /* 0x0000000900057213 */ /* 0x001fc80000000000 */
[----:B------:R-:W0:Y:S08]  /*02a0*/  I2F.RP R0, R5 ;  /* 0x0000000500007306 */ /* 0x000e300000209400 */
[----:B0-----:R-:W0:Y:S02]  /*02b0*/  MUFU.RCP R0, R0 ;  /* 0x0000000000007308 */ /* 0x001e240000001000 */
[----:B0-----:R-:W-:-:S02]  /*02c0*/  IADD3 R2, R0, 0xffffffe, RZ ;  /* 0x0ffffffe00027810 */ /* 0x001fc40007ffe0ff */
[----:B------:R-:W-:-:S04]  /*02d0*/  IABS R0, R104 ;  /* 0x0000006800007213 */ /* 0x000fc80000000000 */
[----:B------:R0:W2:Y:S02]  /*02e0*/  F2I.FTZ.U32.TRUNC.NTZ R3, R2 ;  /* 0x0000000200037305 */ /* 0x0000a4000021f000 */
[----:B0-----:R-:W-:Y:S02]  /*02f0*/  MOV R2, RZ ;  /* 0x000000ff00027202 */ /* 0x001fe40000000f00 */
[----:B--2---:R-:W-:-:S05]  /*0300*/  IADD3 R4, RZ, -R3, RZ ;  /* 0x80000003ff047210 */ /* 0x004fca0007ffe0ff */
        /* <DEDUP_REMOVED lines=15> */
[----:B------:R-:W-:Y:S02]  /*0400*/  ISETP.GE.U32.AND P5, PT, R78, UR14, PT ;  /* 0x0000000e4e007c0c */ /* 0x000fe4000bfa6070 */
[----:B------:R-:W-:Y:S02]  /*0410*/  ISETP.GE.U32.AND P1, PT, R0, R5, PT ;  /* 0x000000050000720c */ /* 0x000fe40003f26070 */
[----:B------:R-:W-:Y:S02]  /*0420*/  SHF.R.S32.HI R77, RZ, 0x1f, R78 ;  /* 0x0000001fff4d7819 */ /* 0x000fe4000001144e */
[----:B------:R-:W-:Y:S02]  /*0430*/  @!P0 IADD3 R3, R3, 0x1, RZ ;  /* 0x0000000103038810 */ /* 0x000fe40007ffe0ff */
[----:B------:R-:W-:-:S02]  /*0440*/  ISETP.GE.U32.AND P0, PT, R90, UR14, PT ;  /* 0x0000000e5a007c0c */ /* 0x000fc4000bf06070 */
[----:B------:R-:W-:Y:S02]  /*0450*/  ISETP.GE.AND.EX P5, PT, R77, UR15, PT, P5 ;  /* 0x0000000f4d007c0c */ /* 0x000fe4000bfa6350 */
[----:B------:R-:W-:Y:S02]  /*0460*/  ISETP.GE.OR.EX P0, PT, R89, UR15, P6, P0 ;  /* 0x0000000f59007c0c */ /* 0x000fe4000b706700 */
[----:B------:R-:W-:Y:S02]  /*0470*/  ISETP.GT.U32.AND P4, PT, R5, R0, PT ;  /* 0x000000000500720c */ /* 0x000fe40003f84070 */
[----:B------:R-:W-:Y:S02]  /*0480*/  ISETP.GT.U32.OR P5, PT, R105, 0x1ff, P5 ;  /* 0x000001ff6900780c */ /* 0x000fe40002fa4470 */
[----:B------:R-:W-:Y:S02]  /*0490*/  IADD3 R5, R0, -R5, RZ ;  /* 0x8000000500057210 */ /* 0x000fe40007ffe0ff */
[----:B------:R-:W-:-:S02]  /*04a0*/  @P1 IADD3 R3, R3, 0x1, RZ ;  /* 0x0000000103031810 */ /* 0x000fc40007ffe0ff */
[----:B------:R-:W-:Y:S02]  /*04b0*/  SEL R0, R5, R0, !P4 ;  /* 0x0000000005007207 */ /* 0x000fe40006000000 */
[----:B------:R-:W-:Y:S02]  /*04c0*/  MOV R2, R3 ;  /* 0x0000000300027202 */ /* 0x000fe40000000f00 */
[----:B------:R-:W-:Y:S02]  /*04d0*/  ISETP.NE.AND P1, PT, R9, RZ, PT ;  /* 0x000000ff0900720c */ /* 0x000fe40003f25270 */
[----:B------:R-:W-:Y:S01]  /*04e0*/  LOP3.LUT R3, RZ, R9, RZ, 0x33, !PT ;  /* 0x00000009ff037212 */ /* 0x000fe200078e33ff */
[----:B------:R-:W0:Y:S01]  /*04f0*/  @!P5 LDC.64 R6, c[0x0][0x288] ;  /* 0x0000a200ff06db82 */ /* 0x000e220000000a00 */
[----:B------:R-:W-:Y:S02]  /*0500*/  @!P3 IADD3 R0, -R0, RZ, RZ ;  /* 0x000000ff0000b210 */ /* 0x000fe40007ffe1ff */
[----:B------:R-:W-:-:S02]  /*0510*/  @!P2 IADD3 R2, -R2, RZ, RZ ;  /* 0x000000ff0202a210 */ /* 0x000fc40007ffe1ff */
[----:B------:R-:W-:Y:S02]  /*0520*/  @P0 LOP3.LUT R106, R106, 0x4, RZ, 0xfc, !PT ;  /* 0x000000046a6a0812 */ /* 0x000fe400078efcff */
[C---:B------:R-:W-:Y:S01]  /*0530*/  SEL R38, R3.reuse, R0, !P1 ;  /* 0x0000000003267207 */ /* 0x040fe20004800000 */
[----:B------:R-:W1:Y:S01]  /*0540*/  @!P5 LDC.64 R18, c[0x0][0x230] ;  /* 0x00008c00ff12db82 */ /* 0x000e620000000a00 */
[----:B------:R-:W-:Y:S02]  /*0550*/  SEL R3, R3, R2, !P1 ;  /* 0x0000000203037207 */ /* 0x000fe40004800000 */
[----:B------:R-:W-:Y:S02]  /*0560*/  LOP3.LUT P1, RZ, R106, 0x4, RZ, 0xc0, !PT ;  /* 0x000000046aff7812 */ /* 0x000fe4000782c0ff */
[----:B------:R-:W-:Y:S02]  /*0570*/  LEA R36, R38, R37, 0x5 ;  /* 0x0000002526247211 */ /* 0x000fe400078e28ff */
[----:B------:R-:W-:Y:S01]  /*0580*/  SHF.R.S32.HI R0, RZ, 0x1f, R3 ;  /* 0x0000001fff007819 */ /* 0x000fe20000011403 */
[----:B------:R-:W2:Y:S01]  /*0590*/  @!P5 LDC.64 R10, c[0x0][0x228] ;  /* 0x00008a00ff0adb82 */ /* 0x000ea20000000a00 */
[----:B------:R-:W-:-:S02]  /*05a0*/  IADD3 R88, R90, 0x20, RZ ;  /* 0x000000205a587810 */ /* 0x000fc40007ffe0ff */
[----:B------:R-:W-:Y:S01]  /*05b0*/  SHF.R.S32.HI R37, RZ, 0x1f, R36 ;  /* 0x0000001fff257819 */ /* 0x000fe20000011424 */
[----:B------:R-:W-:Y:S01]  /*05c0*/  IMAD R0, R0, UR12, RZ ;  /* 0x0000000c00007c24 */ /* 0x000fe2000f8e02ff */
[----:B------:R-:W-:Y:S02]  /*05d0*/  ISETP.GE.U32.AND P4, PT, R88, UR14, PT ;  /* 0x0000000e58007c0c */ /* 0x000fe4000bf86070 */
[----:B------:R-:W-:Y:S01]  /*05e0*/  SHF.R.S32.HI R87, RZ, 0x1f, R88 ;  /* 0x0000001fff577819 */ /* 0x000fe20000011458 */
[----:B------:R-:W3:Y:S01]  /*05f0*/  @!P1 LDC.64 R8, c[0x0][0x288] ;  /* 0x0000a200ff089b82 */ /* 0x000ee20000000a00 */
[C---:B------:R-:W-:Y:S01]  /*0600*/  IMAD R109, R3.reuse, UR13, R0 ;  /* 0x0000000d036d7c24 */ /* 0x040fe2000f8e0200 */
[----:B------:R-:W-:Y:S01]  /*0610*/  IADD3 R86, R90, 0x40, RZ ;  /* 0x000000405a567810 */ /* 0x000fe20007ffe0ff */
[----:B------:R-:W-:Y:S01]  /*0620*/  IMAD.WIDE.U32 R112, R3, UR12, R36 ;  /* 0x0000000c03707c25 */ /* 0x000fe2000f8e0024 */
[----:B------:R-:W-:Y:S02]  /*0630*/  ISETP.GE.OR.EX P4, PT, R87, UR15, P6, P4 ;  /* 0x0000000f57007c0c */ /* 0x000fe4000b786740 */
[----:B------:R-:W-:Y:S01]  /*0640*/  ISETP.GE.U32.AND P3, PT, R86, UR14, PT ;  /* 0x0000000e56007c0c */ /* 0x000fe2000bf66070 */
[----:B0-----:R-:W-:Y:S01]  /*0650*/  @!P5 IMAD R0, R77, R6, RZ ;  /* 0x000000064d00d224 */ /* 0x001fe200078e02ff */
[----:B------:R-:W-:Y:S01]  /*0660*/  IADD3 R109, R113, R109, RZ ;  /* 0x0000006d716d7210 */ /* 0x000fe20007ffe0ff */
[----:B------:R-:W0:Y:S01]  /*0670*/  @!P1 LDC.64 R12, c[0x0][0x228] ;  /* 0x00008a00ff0c9b82 */ /* 0x000e220000000a00 */
[----:B------:R-:W-:Y:S01]  /*0680*/  @!P5 MOV R108, R112 ;  /* 0x00000070006cd202 */ /* 0x000fe20000000f00 */
[----:B------:R-:W-:Y:S01]  /*0690*/  @!P5 IMAD R5, R78, R7, R0 ;  /* 0x000000074e05d224 */ /* 0x000fe200078e0200 */
[----:B------:R-:W-:-:S02]  /*06a0*/  SHF.R.S32.HI R85, RZ, 0x1f, R86 ;  /* 0x0000001fff557819 */ /* 0x000fc40000011456 */
[----:B------:R-:W-:Y:S01]  /*06b0*/  IADD3 R84, R90, 0x60, RZ ;  /* 0x000000605a547810 */ /* 0x000fe20007ffe0ff */
[----:B------:R-:W-:Y:S01]  /*06c0*/  @!P5 IMAD.WIDE.U32 R2, R78, R6, R108 ;  /* 0x000000064e02d225 */ /* 0x000fe200078e006c */
[----:B------:R-:W-:Y:S01]  /*06d0*/  ISETP.GE.OR.EX P3, PT, R85, UR15, P6, P3 ;  /* 0x0000000f55007c0c */ /* 0x000fe2000b766730 */
[----:B------:R-:W4:Y:S01]  /*06e0*/  @!P1 LDC.64 R6, c[0x0][0x230] ;  /* 0x00008c00ff069b82 */ /* 0x000f220000000a00 */
[----:B------:R-:W-:Y:S02]  /*06f0*/  ISETP.GE.U32.AND P2, PT, R84, UR14, PT ;  /* 0x0000000e54007c0c */ /* 0x000fe4000bf46070 */
[----:B------:R-:W-:Y:S02]  /*0700*/  @!P5 IADD3 R3, R3, R5, RZ ;  /* 0x000000050303d210 */ /* 0x000fe40007ffe0ff */
[C---:B------:R-:W-:Y:S02]  /*0710*/  @!P5 SHF.L.U32 R21, R2.reuse, 0x2, RZ ;  /* 0x000000020215d819 */ /* 0x040fe400000006ff */
[----:B------:R-:W-:Y:S01]  /*0720*/  @!P5 SHF.L.U64.HI R0, R2, 0x2, R3 ;  /* 0x000000020200d819 */ /* 0x000fe20000010203 */
[----:B------:R-:W0:Y:S01]  /*0730*/  @!P4 LDC.64 R14, c[0x0][0x288] ;  /* 0x0000a200ff0ecb82 */ /* 0x000e220000000a00 */
[----:B------:R-:W-:Y:S01]  /*0740*/  @!P1 MOV R2, R112 ;  /* 0x0000007000029202 */ /* 0x000fe20000000f00 */
[----:B---3--:R-:W-:Y:S01]  /*0750*/  @!P1 IMAD R4, R89, R8, RZ ;  /* 0x0000000859049224 */ /* 0x008fe200078e02ff */
[----:B------:R-:W-:-:S02]  /*0760*/  @!P1 MOV R3, R109 ;  /* 0x0000006d00039202 */ /* 0x000fc40000000f00 */
[C---:B-1----:R-:W-:Y:S01]  /*0770*/  @!P5 IADD3 R18, P0, R21.reuse, R18, RZ ;  /* 0x000000121512d210 */ /* 0x042fe20007f1e0ff */
[C---:B------:R-:W-:Y:S01]  /*0780*/  @!P1 IMAD R5, R90.reuse, R9, R4 ;  /* 0x000000095a059224 */ /* 0x040fe200078e0204 */
[----:B------:R-:W-:Y:S01]  /*0790*/  SHF.R.S32.HI R83, RZ, 0x1f, R84 ;  /* 0x0000001fff537819 */ /* 0x000fe20000011454 */
[----:B------:R-:W-:Y:S01]  /*07a0*/  @!P1 IMAD.WIDE.U32 R2, R90, R8, R2 ;  /* 0x000000085a029225 */ /* 0x000fe200078e0002 */
[----:B------:R-:W1:Y:S01]  /*07b0*/  @!P3 LDC.64 R24, c[0x0][0x288] ;  /* 0x0000a200ff18bb82 */ /* 0x000e620000000a00 */
[----:B------:R-:W-:Y:S02]  /*07c0*/  @!P5 IADD3.X R19, R0, R19, RZ, P0, !PT ;  /* 0x000000130013d210 */ /* 0x000fe400007fe4ff */
[----:B--2---:R-:W-:Y:S02]  /*07d0*/  @!P5 IADD3 R20, P0, R21, R10, RZ ;  /* 0x0000000a1514d210 */ /* 0x004fe40007f1e0ff */
[----:B------:R-:W-:Y:S02]  /*07e0*/  @!P1 IADD3 R5, R3, R5, RZ ;  /* 0x0000000503059210 */ /* 0x000fe40007ffe0ff */
[----:B------:R-:W-:Y:S01]  /*07f0*/  @!P1 SHF.L.U32 R3, R2, 0x2, RZ ;  /* 0x0000000202039819 */ /* 0x000fe200000006ff */
[----:B------:R-:W2:Y:S01]  /*0800*/  @!P4 LDC.64 R22, c[0x0][0x230] ;  /* 0x00008c00ff16cb82 */ /* 0x000ea20000000a00 */
[----:B------:R-:W-:-:S02]  /*0810*/  @!P5 IADD3.X R21, R0, R11, RZ, P0, !PT ;  /* 0x0000000b0015d210 */ /* 0x000fc400007fe4ff */
[----:B------:R-:W-:Y:S02]  /*0820*/  ISETP.GE.OR.EX P2, PT, R83, UR15, P6, P2 ;  /* 0x0000000f53007c0c */ /* 0x000fe4000b746720 */
[----:B----4-:R-:W-:Y:S02]  /*0830*/  @!P1 IADD3 R4, P0, R3, R6, RZ ;  /* 0x0000000603049210 */ /* 0x010fe40007f1e0ff */
[----:B------:R-:W-:Y:S01]  /*0840*/  @!P1 SHF.L.U64.HI R0, R2, 0x2, R5 ;  /* 0x0000000202009819 */ /* 0x000fe20000010205 */
[----:B0-----:R-:W-:Y:S01]  /*0850*/  @!P4 IMAD R6, R87, R14, RZ ;  /* 0x0000000e5706c224 */ /* 0x001fe200078e02ff */
[----:B------:R-:W0:Y:S01]  /*0860*/  @!P4 LDC.64 R16, c[0x0][0x228] ;  /* 0x00008a00ff10cb82 */ /* 0x000e220000000a00 */
[----:B------:R-:W-:Y:S02]  /*0870*/  IADD3 R82, R90, 0x80, RZ ;  /* 0x000000805a527810 */ /* 0x000fe40007ffe0ff */
[----:B------:R-:W-:Y:S01]  /*0880*/  @!P1 IADD3.X R5, R0, R7, RZ, P0, !PT ;  /* 0x0000000700059210 */ /* 0x000fe200007fe4ff */
[----:B------:R-:W-:Y:S01]  /*0890*/  @!P4 IMAD R9, R88, R15, R6 ;  /* 0x0000000f5809c224 */ /* 0x000fe200078e0206 */
[----:B------:R-:W-:-:S02]  /*08a0*/  @!P4 MOV R6, R112 ;  /* 0x000000700006c202 */ /* 0x000fc40000000f00 */
[----:B------:R-:W-:Y:S01]  /*08b0*/  @!P4 MOV R7, R109 ;  /* 0x0000006d0007c202 */ /* 0x000fe20000000f00 */
[----:B------:R-:W3:Y:S01]  /*08c0*/  @!P2 LDC.64 R28, c[0x0][0x288] ;  /* 0x0000a200ff1cab82 */ /* 0x000ee20000000a00 */
[----:B------:R-:W-:Y:S01]  /*08d0*/  @!P1 IADD3 R2, P0, R3, R12, RZ ;  /* 0x0000000c03029210 */ /* 0x000fe20007f1e0ff */
[----:B-1----:R-:W-:Y:S01]  /*08e0*/  @!P3 IMAD R8, R85, R24, RZ ;  /* 0x000000185508b224 */ /* 0x002fe200078e02ff */
[----:B------:R-:W-:Y:S01]  /*08f0*/  SHF.R.S32.HI R81, RZ, 0x1f, R82 ;  /* 0x0000001fff517819 */ /* 0x000fe20000011452 */
[----:B------:R-:W-:Y:S01]  /*0900*/  @!P4 IMAD.WIDE.U32 R6, R88, R14, R6 ;  /* 0x0000000e5806c225 */ /* 0x000fe200078e0006 */
[----:B------:R-:W-:Y:S02]  /*0910*/  @!P1 IADD3.X R3, R0, R13, RZ, P0, !PT ;  /* 0x0000000d00039210 */ /* 0x000fe400007fe4ff */
[----:B------:R-:W-:Y:S01]  /*0920*/  ISETP.GE.U32.AND P1, PT, R82, UR14, PT ;  /* 0x0000000e52007c0c */ /* 0x000fe2000bf26070 */
[----:B------:R-:W-:Y:S01]  /*0930*/  @!P3 IMAD R11, R86, R25, R8 ;  /* 0x00000019560bb224 */ /* 0x000fe200078e0208 */
[----:B------:R-:W-:Y:S01]  /*0940*/  @!P4 IADD3 R9, R7, R9, RZ ;  /* 0x000000090709c210 */ /* 0x000fe20007ffe0ff */
[----:B------:R-:W1:Y:S01]  /*0950*/  @!P3 LDC.64 R14, c[0x0][0x230] ;  /* 0x00008c00ff0ebb82 */ /* 0x000e620000000a00 */
[----:B------:R-:W-:-:S02]  /*0960*/  @!P4 SHF.L.U32 R7, R6, 0x2, RZ ;  /* 0x000000020607c819 */ /* 0x000fc400000006ff */
[----:B------:R-:W-:Y:S02]  /*0970*/  @!P4 SHF.L.U64.HI R0, R6, 0x2, R9 ;  /* 0x000000020600c819 */ /* 0x000fe40000010209 */
[----:B------:R-:W-:Y:S02]  /*0980*/  @!P3 MOV R8, R112 ;  /* 0x000000700008b202 */ /* 0x000fe40000000f00 */
[----:B------:R-:W-:Y:S01]  /*0990*/  @!P3 MOV R9, R109 ;  /* 0x0000006d0009b202 */ /* 0x000fe20000000f00 */
[----:B------:R-:W4:Y:S01]  /*09a0*/  @!P3 LDC.64 R12, c[0x0][0x228] ;  /* 0x00008a00ff0cbb82 */ /* 0x000f220000000a00 */
[----:B--2---:R-:W-:Y:S02]  /*09b0*/  @!P4 IADD3 R22, P0, R7, R22, RZ ;  /* 0x000000160716c210 */ /* 0x004fe40007f1e0ff */
[----:B------:R-:W-:Y:S01]  /*09c0*/  ISETP.GE.OR.EX P1, PT, R81, UR15, P6, P1 ;  /* 0x0000000f51007c0c */ /* 0x000fe2000b726710 */
[----:B------:R-:W-:Y:S01]  /*09d0*/  @!P3 IMAD.WIDE.U32 R8, R86, R24, R8 ;  /* 0x000000185608b225 */ /* 0x000fe200078e0008 */
[----:B------:R-:W-:-:S02]  /*09e0*/  @!P4 IADD3.X R23, R0, R23, RZ, P0, !PT ;  /* 0x000000170017c210 */ /* 0x000fc400007fe4ff */
[----:B0-----:R-:W-:Y:S01]  /*09f0*/  @!P4 IADD3 R6, P0, R7, R16, RZ ;  /* 0x000000100706c210 */ /* 0x001fe20007f1e0ff */
[----:B------:R-:W0:Y:S01]  /*0a00*/  @!P2 LDC.64 R48, c[0x0][0x230] ;  /* 0x00008c00ff30ab82 */ /* 0x000e220000000a00 */
[----:B------:R-:W-:Y:S01]  /*0a10*/  @!P3 IADD3 R9, R9, R11, RZ ;  /* 0x0000000b0909b210 */ /* 0x000fe20007ffe0ff */
[----:B---3--:R-:W-:Y:S01]  /*0a20*/  @!P2 IMAD R11, R83, R28, RZ ;  /* 0x0000001c530ba224 */ /* 0x008fe200078e02ff */
[----:B------:R-:W-:Y:S02]  /*0a30*/  @!P4 IADD3.X R7, R0, R17, RZ, P0, !PT ;  /* 0x000000110007c210 */ /* 0x000fe400007fe4ff */
        /* <DEDUP_REMOVED lines=10> */
[----:B------:R-:W1:Y:S01]  /*0ae0*/  LDC.64 R28, c[0x0][0x248] ;  /* 0x00009200ff1c7b82 */ /* 0x000e620000000a00 */
[----:B----4-:R-:W-:Y:S02]  /*0af0*/  @!P3 IADD3 R26, P0, R27, R12, RZ ;  /* 0x0000000c1b1ab210 */ /* 0x010fe40007f1e0ff */
[----:B------:R-:W-:-:S02]  /*0b00*/  @!P2 IADD3 R9, R9, R11, RZ ;  /* 0x0000000b0909a210 */ /* 0x000fc40007ffe0ff */
[----:B------:R-:W-:Y:S02]  /*0b10*/  @!P3 IADD3.X R27, R0, R13, RZ, P0, !PT ;  /* 0x0000000d001bb210 */ /* 0x000fe400007fe4ff */
[C---:B------:R-:W-:Y:S01]  /*0b20*/  @!P2 SHF.L.U32 R47, R8.reuse, 0x2, RZ ;  /* 0x00000002082fa819 */ /* 0x040fe200000006ff */
[----:B------:R-:W3:Y:S01]  /*0b30*/  @!P1 LDC.64 R12, c[0x0][0x288] ;  /* 0x0000a200ff0c9b82 */ /* 0x000ee20000000a00 */
[----:B------:R-:W-:Y:S02]  /*0b40*/  @!P2 SHF.L.U64.HI R8, R8, 0x2, R9 ;  /* 0x000000020808a819 */ /* 0x000fe40000010209 */
[C---:B0-----:R-:W-:Y:S02]  /*0b50*/  @!P2 IADD3 R48, P0, R47.reuse, R48, RZ ;  /* 0x000000302f30a210 */ /* 0x041fe40007f1e0ff */
[----:B------:R-:W-:Y:S02]  /*0b60*/  @!P1 MOV R9, R109 ;  /* 0x0000006d00099202 */ /* 0x000fe40000000f00 */
[----:B------:R-:W-:Y:S01]  /*0b70*/  @!P2 IADD3.X R49, R8, R49, RZ, P0, !PT ;  /* 0x000000310831a210 */ /* 0x000fe200007fe4ff */
[----:B------:R-:W0:Y:S01]  /*0b80*/  @!P1 LDC.64 R50, c[0x0][0x230] ;  /* 0x00008c00ff329b82 */ /* 0x000e220000000a00 */
[----:B--2---:R-:W-:-:S02]  /*0b90*/  @!P2 IADD3 R46, P0, R47, R30, RZ ;  /* 0x0000001e2f2ea210 */ /* 0x004fc40007f1e0ff */
[----:B------:R-:W-:Y:S02]  /*0ba0*/  SHF.R.S32.HI R79, RZ, 0x1f, R80 ;  /* 0x0000001fff4f7819 */ /* 0x000fe40000011450 */
[----:B------:R-:W-:Y:S02]  /*0bb0*/  @!P2 IADD3.X R47, R8, R31, RZ, P0, !PT ;  /* 0x0000001f082fa210 */ /* 0x000fe400007fe4ff */
[----:B------:R-:W-:Y:S01]  /*0bc0*/  @!P1 MOV R8, R112 ;  /* 0x0000007000089202 */ /* 0x000fe20000000f00 */
[----:B-1----:R-:W-:Y:S01]  /*0bd0*/  IMAD.WIDE R28, R104, 0x8, R28 ;  /* 0x00000008681c7825 */ /* 0x002fe200078e021c */
[----:B------:R-:W-:Y:S02]  /*0be0*/  IADD3 R76, R90, 0xe0, RZ ;  /* 0x000000e05a4c7810 */ /* 0x000fe40007ffe0ff */
[----:B------:R-:W-:Y:S02]  /*0bf0*/  P2R R10, PR, RZ, 0x20 ;  /* 0x00000020ff0a7803 */ /* 0x000fe40000000000 */
[----:B------:R-:W-:Y:S01]  /*0c00*/  SHF.R.S32.HI R75, RZ, 0x1f, R76 ;  /* 0x0000001fff4b7819 */ /* 0x000fe2000001144c */
[----:B------:R-:W2:Y:S01]  /*0c10*/  LDG.E.64 R28, desc[UR8][R28.64] ;  /* 0x000000081c1c7981 */ /* 0x000ea2000c1e1b00 */
[----:B---3--:R-:W-:-:S02]  /*0c20*/  @!P1 IMAD R0, R81, R12, RZ ;  /* 0x0000000c51009224 */ /* 0x008fc400078e02ff */
[----:B------:R-:W-:-:S04]  /*0c30*/  @!P1 IMAD.WIDE.U32 R8, R82, R12, R8 ;  /* 0x0000000c52089225 */ /* 0x000fc800078e0008 */
[----:B------:R-:W-:Y:S01]  /*0c40*/  @!P1 IMAD R11, R82, R13, R0 ;  /* 0x0000000d520b9224 */ /* 0x000fe200078e0200 */
[C---:B------:R-:W-:Y:S01]  /*0c50*/  @!P1 SHF.L.U32 R43, R8.reuse, 0x2, RZ ;  /* 0x00000002082b9819 */ /* 0x040fe200000006ff */
[----:B------:R-:W1:Y:S03]  /*0c60*/  @!P1 LDC.64 R12, c[0x0][0x228] ;  /* 0x00008a00ff0c9b82 */ /* 0x000e660000000a00 */
[----:B------:R-:W-:Y:S02]  /*0c70*/  @!P1 IADD3 R9, R9, R11, RZ ;  /* 0x0000000b09099210 */ /* 0x000fe40007ffe0ff */
[----:B0-----:R-:W-:Y:S02]  /*0c80*/  @!P1 IADD3 R50, P0, R43, R50, RZ ;  /* 0x000000322b329210 */ /* 0x001fe40007f1e0ff */
[----:B------:R-:W-:-:S04]  /*0c90*/  @!P1 SHF.L.U64.HI R8, R8, 0x2, R9 ;  /* 0x0000000208089819 */ /* 0x000fc80000010209 */
[----:B------:R-:W-:Y:S02]  /*0ca0*/  @!P1 IADD3.X R51, R8, R51, RZ, P0, !PT ;  /* 0x0000003308339210 */ /* 0x000fe400007fe4ff */
[----:B-1----:R-:W-:-:S04]  /*0cb0*/  @!P1 IADD3 R42, P0, R43, R12, RZ ;  /* 0x0000000c2b2a9210 */ /* 0x002fc80007f1e0ff */
        /* <DEDUP_REMOVED lines=10> */
[C---:B------:R-:W-:Y:S01]  /*0d60*/  @!P0 SHF.L.U32 R45, R8.reuse, 0x2, RZ ;  /* 0x00000002082d8819 */ /* 0x040fe200000006ff */
[----:B------:R-:W0:Y:S03]  /*0d70*/  @!P0 LDC.64 R12, c[0x0][0x228] ;  /* 0x00008a00ff0c8b82 */ /* 0x000e260000000a00 */
[----:B------:R-:W-:Y:S02]  /*0d80*/  @!P0 IADD3 R9, R9, R11, RZ ;  /* 0x0000000b09098210 */ /* 0x000fe40007ffe0ff */
        /* <DEDUP_REMOVED lines=23> */
[----:B------:R-:W-:Y:S02]  /*0f00*/  MOV R102, 0x3f800000 ;  /* 0x3f80000000667802 */ /* 0x000fe40000000f00 */
[----:B------:R-:W-:Y:S02]  /*0f10*/  CS2R R12, SRZ ;  /* 0x00000000000c7805 */ /* 0x000fe4000001ff00 */
[----:B------:R-:W-:Y:S02]  /*0f20*/  CS2R R34, SRZ ;  /* 0x0000000000227805 */ /* 0x000fe4000001ff00 */
[----:B------:R-:W-:Y:S02]  /*0f30*/  CS2R R16, SRZ ;  /* 0x0000000000107805 */ /* 0x000fe4000001ff00 */
[----:B------:R-:W-:-:S02]  /*0f40*/  CS2R R30, SRZ ;  /* 0x00000000001e7805 */ /* 0x000fc4000001ff00 */
[----:B------:R-:W-:-:S04]  /*0f50*/  CS2R R14, SRZ ;  /* 0x00000000000e7805 */ /* 0x000fc8000001ff00 */
[----:B------:R0:W5:Y:S04]  /*0f60*/  @!P4 LDG.E.64 R30, desc[UR8][R22.64] ;  /* 0x00000008161ec981 */ /* 0x000168000c1e1b00 */
[----:B------:R-:W5:Y:S01]  /*0f70*/  @!P6 LDG.E.64 R14, desc[UR8][R52.64] ;  /* 0x00000008340ee981 */ /* 0x000f62000c1e1b00 */
[----:B0-----:R-:W-:-:S06]  /*0f80*/  CS2R R22, SRZ ;  /* 0x0000000000167805 */ /* 0x001fcc000001ff00 */
[----:B------:R-:W5:Y:S01]  /*0f90*/  @!P2 LDG.E.64 R22, desc[UR8][R46.64] ;  /* 0x000000082e16a981 */ /* 0x000f62000c1e1b00 */
[----:B--2---:R-:W-:-:S05]  /*0fa0*/  FFMA.FTZ R9, -R28, R28, R29 ;  /* 0x0000001c1c097223 */ /* 0x004fca000001011d */
[----:B------:R-:W-:-:S13]  /*0fb0*/  FSETP.GTU.FTZ.AND P5, PT, R9, RZ, PT ;  /* 0x000000ff0900720b */ /* 0x000fda0003fbc000 */
[----:B------:R-:W0:Y:S02]  /*0fc0*/  @P5 LDC R0, c[0x0][0x250] ;  /* 0x00009400ff005b82 */ /* 0x000e240000000800 */
[----:B0-----:R-:W-:-:S04]  /*0fd0*/  @P5 FADD.FTZ R0, R9, R0 ;  /* 0x0000000009005221 */ /* 0x001fc80000010000 */
[----:B------:R0:W1:Y:S01]  /*0fe0*/  @P5 MUFU.RSQ R102, R0 ;  /* 0x0000000000665308 */ /* 0x0000620000001400 */
[----:B------:R-:W-:Y:S02]  /*0ff0*/  ISETP.NE.AND P5, PT, R10, RZ, PT ;  /* 0x000000ff0a00720c */ /* 0x000fe40003fa5270 */
[----:B------:R-:W-:Y:S02]  /*1000*/  CS2R R8, SRZ ;  /* 0x0000000000087805 */ /* 0x000fe4000001ff00 */
[----:B------:R-:W-:-:S06]  /*1010*/  CS2R R10, SRZ ;  /* 0x00000000000a7805 */ /* 0x000fcc000001ff00 */
[----:B------:R2:W5:Y:S04]  /*1020*/  @!P6 LDG.E.64 R10, desc[UR8][R32.64] ;  /* 0x00000008200ae981 */ /* 0x000568000c1e1b00 */
[----:B------:R3:W5:Y:S04]  /*1030*/  @!P5 LDG.E.64 R8, desc[UR8][R18.64] ;  /* 0x000000081208d981 */ /* 0x000768000c1e1b00 */
[----:B------:R4:W5:Y:S01]  /*1040*/  @!P5 LDG.E.64 R12, desc[UR8][R20.64] ;  /* 0x00000008140cd981 */ /* 0x000962000c1e1b00 */
[----:B------:R-:W-:Y:S02]  /*1050*/  LOP3.LUT P5, RZ, R106, 0x4, RZ, 0xc0, !PT ;  /* 0x000000046aff7812 */ /* 0x000fe400078ac0ff */
[----:B--2---:R-:W-:-:S02]  /*1060*/  CS2R R32, SRZ ;  /* 0x0000000000207805 */ /* 0x004fc4000001ff00 */
[----:B---3--:R-:W-:-:S04]  /*1070*/  CS2R R18, SRZ ;  /* 0x0000000000127805 */ /* 0x008fc8000001ff00 */
[----:B------:R2:W5:Y:S01]  /*1080*/  @!P3 LDG.E.64 R32, desc[UR8][R24.64] ;  /* 0x000000081820b981 */ /* 0x000562000c1e1b00 */
[----:B----4-:R-:W-:-:S03]  /*1090*/  CS2R R20, SRZ ;  /* 0x0000000000147805 */ /* 0x010fc6000001ff00 */
[----:B------:R3:W5:Y:S04]  /*10a0*/  @!P4 LDG.E.64 R18, desc[UR8][R6.64] ;  /* 0x000000080612c981 */ /* 0x000768000c1e1b00 */
[----:B------:R4:W5:Y:S01]  /*10b0*/  @!P5 LDG.E.64 R34, desc[UR8][R4.64] ;  /* 0x000000080422d981 */ /* 0x000962000c1e1b00 */
[----:B--2---:R-:W-:-:S03]  /*10c0*/  CS2R R24, SRZ ;  /* 0x0000000000187805 */ /* 0x004fc6000001ff00 */
[----:B------:R2:W5:Y:S01]  /*10d0*/  @!P5 LDG.E.64 R16, desc[UR8][R2.64] ;  /* 0x000000080210d981 */ /* 0x000562000c1e1b00 */
[----:B---3--:R-:W-:-:S03]  /*10e0*/  CS2R R6, SRZ ;  /* 0x0000000000067805 */ /* 0x008fc6000001ff00 */
[----:B------:R3:W5:Y:S01]  /*10f0*/  @!P3 LDG.E.64 R20, desc[UR8][R26.64] ;  /* 0x000000081a14b981 */ /* 0x000762000c1e1b00 */
[----:B----4-:R-:W-:-:S03]  /*1100*/  CS2R R4, SRZ ;  /* 0x0000000000047805 */ /* 0x010fc6000001ff00 */
[----:B------:R0:W5:Y:S01]  /*1110*/  @!P1 LDG.E.64 R24, desc[UR8][R42.64] ;  /* 0x000000082a189981 */ /* 0x000162000c1e1b00 */
[----:B--2---:R-:W-:Y:S02]  /*1120*/  MOV R3, RZ ;  /* 0x000000ff00037202 */ /* 0x004fe40000000f00 */
[----:B------:R-:W-:Y:S01]  /*1130*/  MOV R2, RZ ;  /* 0x000000ff00027202 */ /* 0x000fe20000000f00 */
[----:B------:R0:W5:Y:S01]  /*1140*/  @!P1 LDG.E.64 R4, desc[UR8][R50.64] ;  /* 0x0000000832049981 */ /* 0x000162000c1e1b00 */
[----:B---3--:R-:W-:-:S03]  /*1150*/  CS2R R26, SRZ ;  /* 0x00000000001a7805 */ /* 0x008fc6000001ff00 */
[----:B------:R0:W5:Y:S04]  /*1160*/  @!P0 LDG.E.64 R6, desc[UR8][R40.64] ;  /* 0x0000000828068981 */ /* 0x000168000c1e1b00 */
[----:B------:R0:W5:Y:S04]  /*1170*/  @!P2 LDG.E.64 R2, desc[UR8][R48.64] ;  /* 0x000000083002a981 */ /* 0x000168000c1e1b00 */
[----:B------:R0:W5:Y:S01]  /*1180*/  @!P0 LDG.E.64 R26, desc[UR8][R44.64] ;  /* 0x000000082c1a8981 */ /* 0x000162000c1e1b00 */
[----:B------:R-:W-:Y:S01]  /*1190*/  ISETP.GT.U32.AND P5, PT, R105, 0x1ff, PT ;  /* 0x000001ff6900780c */ /* 0x000fe20003fa4070 */
[----:B------:R-:W-:Y:S01]  /*11a0*/  BSSY B0, `(.L_x_1647) ;  /* 0x0000015000007945 */ /* 0x000fe20003800000 */
[----:B------:R-:W-:-:S02]  /*11b0*/  CS2R R100, SRZ ;  /* 0x0000000000647805 */ /* 0x000fc4000001ff00 */
[----:B------:R-:W-:-:S09]  /*11c0*/  CS2R R98, SRZ ;  /* 0x0000000000627805 */ /* 0x000fd2000001ff00 */
[----:B01----:R-:W-:Y:S05]  /*11d0*/  @P5 BRA `(.L_x_1648) ;  /* 0x0000000000445947 */ /* 0x003fea0003800000 */
[C---:B------:R-:W-:Y:S01]  /*11e0*/  SHF.L.U32 R29, R36.reuse, 0x1, RZ ;  /* 0x00000001241d7819 */ /* 0x040fe200000006ff */
[----:B------:R-:W-:Y:S01]  /*11f0*/  ULDC.64 UR12, c[0x0][0x238] ;  /* 0x00008e00000c7ab9 */ /* 0x000fe20000000a00 */
[----:B------:R-:W-:Y:S02]  /*1200*/  SHF.L.U64.HI R0, R36, 0x1, R37 ;  /* 0x0000000124007819 */ /* 0x000fe40000010225 */
[----:B------:R-:W-:-:S04]  /*1210*/  IADD3 R36, P5, R29, UR12, RZ ;  /* 0x0000000c1d247c10 */ /* 0x000fc8000ffbe0ff */
[----:B------:R-:W-:Y:S02]  /*1220*/  IADD3.X R37, R0, UR13, RZ, P5, !PT ;  /* 0x0000000d00257c10 */ /* 0x000fe4000affe4ff */
[----:B------:R-:W-:-:S03]  /*1230*/  ISETP.NE.AND P5, PT, RZ, UR10, PT ;  /* 0x0000000aff007c0c */ /* 0x000fc6000bfa5270 */
[----:B------:R-:W2:Y:S04]  /*1240*/  LDG.E.U16 R101, desc[UR8][R36.64] ;  /* 0x0000000824657981 */ /* 0x000ea8000c1e1500 */
[----:B------:R-:W3:Y:S06]  /*1250*/  LDG.E.U16 R98, desc[UR8][R36.64+0x2] ;  /* 0x0000020824627981 */ /* 0x000eec000c1e1500 */
[----:B------:R-:W0:Y:S02]  /*1260*/  @P5 LDC.64 R40, c[0x0][0x240] ;  /* 0x00009000ff285b82 */ /* 0x000e240000000a00 */
        /* <DEDUP_REMOVED lines=8> */
.L_x_1648:
[----:B------:R-:W-:Y:S05]  /*12f0*/  BSYNC B0 ;  /* 0x0000000000007941 */ /* 0x000fea0003800000 */
.L_x_1647:
[----:B------:R-:W-:Y:S01]  /*1300*/  ISETP.NE.AND P5, PT, RZ, UR10, PT ;  /* 0x0000000aff007c0c */ /* 0x000fe2000bfa5270 */
[C---:B-----5:R-:W-:Y:S01]  /*1310*/  FADD.FTZ R37, -R28.reuse, R34 ;  /* 0x000000221c257221 */ /* 0x060fe20000010100 */
[----:B------:R-:W-:Y:S01]  /*1320*/  FADD.FTZ R73, -R28, R35 ;  /* 0x000000231c497221 */ /* 0x000fe20000010100 */
        /* <DEDUP_REMOVED lines=28> */
.L_x_1649:
        /* <DEDUP_REMOVED lines=26> */
.L_x_1650:
[----:B------:R-:W-:Y:S01]  /*1690*/  FFMA.FTZ R41, R73, R30, R0 ;  /* 0x0000001e49297223 */ /* 0x000fe20000010000 */
[----:B------:R-:W-:Y:S01]  /*16a0*/  FMUL.FTZ R39, R29, R101 ;  /* 0x000000651d277220 */ /* 0x000fe20000410000 */
[----:B------:R-:W-:Y:S01]  /*16b0*/  FADD.FTZ R42, R30, R37 ;  /* 0x000000251e2a7221 */ /* 0x000fe20000010000 */
[----:B------:R-:W-:Y:S01]  /*16c0*/  FADD.FTZ R37, -R28, R32 ;  /* 0x000000201c257221 */ /* 0x000fe20000010100 */
[----:B------:R-:W-:Y:S01]  /*16d0*/  MOV R32, R20 ;  /* 0x0000001400207202 */ /* 0x000fe20000000f00 */
[----:B------:R-:W-:Y:S01]  /*16e0*/  FFMA.FTZ R40, R72, R39, R41 ;  /* 0x0000002748287223 */ /* 0x000fe20000010029 */
[----:B------:R-:W-:Y:S01]  /*16f0*/  FADD.FTZ R42, R42, R39 ;  /* 0x000000272a2a7221 */ /* 0x000fe20000010000 */
[----:B------:R-:W-:Y:S01]  /*1700*/  FADD.FTZ R39, -R28, R33 ;  /* 0x000000211c277221 */ /* 0x000fe20000010100 */
        /* <DEDUP_REMOVED lines=23> */
.L_x_1651:
        /* <DEDUP_REMOVED lines=31> */
.L_x_1652:
[----:B------:R-:W-:Y:S01]  /*1a70*/  FFMA.FTZ R45, R0, R40, R41 ;  /* 0x00000028002d7223 */ /* 0x000fe20000010029 */
[----:B------:R-:W-:Y:S01]  /*1a80*/  FADD.FTZ R44, R40, R43 ;  /* 0x0000002b282c7221 */ /* 0x000fe20000010000 */
[----:B------:R-:W-:Y:S01]  /*1a90*/  FMUL.FTZ R41, R37, R101 ;  /* 0x0000006525297220 */ /* 0x000fe20000410000 */
[C---:B------:R-:W-:Y:S01]  /*1aa0*/  FADD.FTZ R43, -R28.reuse, R4 ;  /* 0x000000041c2b7221 */ /* 0x040fe20000010100 */
[----:B------:R-:W-:Y:S01]  /*1ab0*/  FADD.FTZ R5, -R28, R5 ;  /* 0x000000051c057221 */ /* 0x000fe20000010100 */
[----:B------:R-:W-:Y:S01]  /*1ac0*/  MOV R40, R24 ;  /* 0x0000001800287202 */ /* 0x000fe20000000f00 */
[----:B------:R-:W-:Y:S01]  /*1ad0*/  FFMA.FTZ R42, R2, R41, R45 ;  /* 0x00000029022a7223 */ /* 0x000fe2000001002d */
[----:B------:R-:W-:Y:S01]  /*1ae0*/  FADD.FTZ R44, R44, R41 ;  /* 0x000000292c2c7221 */ /* 0x000fe20000010000 */
        /* <DEDUP_REMOVED lines=23> */
.L_x_1653:
        /* <DEDUP_REMOVED lines=8> */
[----:B------:R-:W-:Y:S01]  /*1ce0*/  MOV R43, R27 ;  /* 0x0000001b002b7202 */ /* 0x000fe20000000f00 */
[-C--:B------:R-:W-:Y:S02]  /*1cf0*/  FMUL.FTZ R7, R7, R102.reuse ;  /* 0x0000006607077220 */ /* 0x080fe40000410000 */
        /* <DEDUP_REMOVED lines=21> */
.L_x_1654:
        /* <DEDUP_REMOVED lines=31> */
.L_x_1655:
[----:B------:R-:W-:Y:S01]  /*2040*/  FFMA.FTZ R51, R7, R47, R46 ;  /* 0x0000002f07337223 */ /* 0x000fe2000001002e */
[----:B------:R-:W-:Y:S01]  /*2050*/  FADD.FTZ R50, R47, R48 ;  /* 0x000000302f327221 */ /* 0x000fe20000010000 */
[----:B------:R-:W-:Y:S01]  /*2060*/  FADD.FTZ R47, -R28, R10 ;  /* 0x0000000a1c2f7221 */ /* 0x000fe20000010100 */
[----:B------:R-:W-:Y:S01]  /*2070*/  FMUL.FTZ R49, R44, R101 ;  /* 0x000000652c317220 */ /* 0x000fe20000410000 */
[----:B------:R-:W-:Y:S01]  /*2080*/  FADD.FTZ R11, -R28, R11 ;  /* 0x0000000b1c0b7221 */ /* 0x000fe20000010100 */
[----:B------:R-:W-:Y:S01]  /*2090*/  MOV R28, R14 ;  /* 0x0000000e001c7202 */ /* 0x000fe20000000f00 */
[----:B------:R-:W-:Y:S01]  /*20a0*/  FMUL.FTZ R10, R47, R102 ;  /* 0x000000662f0a7220 */ /* 0x000fe20000410000 */
[----:B------:R-:W-:Y:S01]  /*20b0*/  FFMA.FTZ R48, R8, R49, R51 ;  /* 0x0000003108307223 */ /* 0x000fe20000010033 */
[----:B------:R-:W-:Y:S01]  /*20c0*/  FADD.FTZ R50, R50, R49 ;  /* 0x0000003132327221 */ /* 0x000fe20000010000 */
        /* <DEDUP_REMOVED lines=22> */
.L_x_1656:
        /* <DEDUP_REMOVED lines=12> */
[----:B------:R-:W-:Y:S02]  /*22f0*/  BSSY B0, `(.L_x_1657) ;  /* 0x000006e000007945 */ /* 0x000fe40003800000 */
[----:B------:R-:W1:Y:S01]  /*2300*/  SHFL.DOWN PT, R48, R47, 0x1, 0x1f ;  /* 0x08201f002f307f89 */ /* 0x000e6200000e0000 */
[----:B------:R-:W2:Y:S03]  /*2310*/  LDC.64 R110, c[0x0][0x268] ;  /* 0x00009a00ff6e7b82 */ /* 0x000ea60000000a00 */
[----:B------:R-:W3:Y:S05]  /*2320*/  SHFL.DOWN PT, R49, R52, 0x1, 0x1f ;  /* 0x08201f0034317f89 */ /* 0x000eea00000e0000 */
[----:B------:R-:W4:Y:S01]  /*2330*/  LDC R96, c[0x0][0xc] ;  /* 0x00000300ff607b82 */ /* 0x000f220000000800 */
[----:B0-----:R-:W-:-:S06]  /*2340*/  ULEA UR5, UR11, UR5, 0x18 ;  /* 0x000000050b057291 */ /* 0x001fcc000f8ec03f */
[----:B------:R-:W-:Y:S01]  /*2350*/  LEA R107, R105, UR5, 0x4 ;  /* 0x00000005696b7c11 */ /* 0x000fe2000f8e20ff */
[----:B-1----:R-:W-:Y:S01]  /*2360*/  @!P5 FADD.FTZ R47, R47, R48 ;  /* 0x000000302f2fd221 */ /* 0x002fe20000010000 */
[----:B---3--:R-:W-:-:S04]  /*2370*/  @!P5 FADD.FTZ R52, R52, R49 ;  /* 0x000000313434d221 */ /* 0x008fc80000010000 */
        /* <DEDUP_REMOVED lines=22> */
[----:B------:R-:W-:Y:S01]  /*24e0*/  FFMA.FTZ R49, R74, R34, RZ ;  /* 0x000000224a317223 */ /* 0x000fe200000100ff */
[----:B------:R-:W-:Y:S01]  /*24f0*/  FADD.FTZ R34, RZ, R34 ;  /* 0x00000022ff227221 */ /* 0x000fe20000010000 */
[----:B------:R-:W-:-:S02]  /*2500*/  ISETP.NE.AND P5, PT, R97, RZ, PT ;  /* 0x000000ff6100720c */ /* 0x000fc40003fa5270 */
        /* <DEDUP_REMOVED lines=28> */
[----:B------:R-:W-:-:S02]  /*26d0*/  MOV R28, R47 ;  /* 0x0000002f001c7202 */ /* 0x000fc40000000f00 */
[----:B------:R-:W-:Y:S02]  /*26e0*/  MOV R29, R52 ;  /* 0x00000034001d7202 */ /* 0x000fe40000000f00 */
[----:B------:R0:W-:Y:S01]  /*26f0*/  STS.128 [R107], R48 ;  /* 0x000000306b007388 */ /* 0x0001e20000000c00 */
[----:B------:R-:W-:-:S03]  /*2700*/  LEA R33, R38, R105, 0x4 ;  /* 0x0000006926217211 */ /* 0x000fc600078e20ff */
[----:B------:R0:W-:Y:S01]  /*2710*/  @!P5 STS.64 [R91+0x10], R28 ;  /* 0x0000101c5b00d388 */ /* 0x0001e20000000a00 */
[----:B------:R-:W-:Y:S01]  /*2720*/  BAR.SYNC.DEFER_BLOCKING 0x0 ;  /* 0x0000000000007b1d */ /* 0x000fe20000010000 */
[----:B------:R-:W-:Y:S01]  /*2730*/  ISETP.NE.AND P5, PT, R105, RZ, PT ;  /* 0x000000ff6900720c */ /* 0x000fe20003fa5270 */
[----:B--2---:R-:W-:-:S12]  /*2740*/  IMAD.WIDE R110, R33, 0x4, R110 ;  /* 0x00000004216e7825 */ /* 0x004fd800078e026e */
        /* <DEDUP_REMOVED lines=40> */
.L_x_1658:
[----:B------:R-:W-:Y:S05]  /*29d0*/  BSYNC B0 ;  /* 0x0000000000007941 */ /* 0x000fea0003800000 */
.L_x_1657:
        /* <DEDUP_REMOVED lines=161> */
.L_x_1660:
[----:B------:R-:W-:Y:S05]  /*33f0*/  BSYNC B0 ;  /* 0x0000000000007941 */ /* 0x000fea0003800000 */
.L_x_1659:
        /* <DEDUP_REMOVED lines=13> */
.L_x_1662:
[----:B------:R-:W-:Y:S05]  /*34d0*/  BSYNC B0 ;  /* 0x0000000000007941 */ /* 0x000fea0003800000 */
.L_x_1661:
[----:B------:R-:W-:-:S13]  /*34e0*/  ISETP.GE.U32.AND P6, PT, R96, 0x2, PT ;  /* 0x000000026000780c */ /* 0x000fda0003fc6070 */
[----:B------:R-:W-:Y:S05]  /*34f0*/  @!P6 BRA `(.L_x_1663) ;  /* 0x0000001000c8e947 */ /* 0x000fea0003800000 */
[----:B------:R-:W0:Y:S01]  /*3500*/  LDC R32, c[0x0][0x10] ;  /* 0x00000400ff207b82 */ /* 0x000e220000000800 */
[----:B------:R-:W2:Y:S01]  /*3510*/  S2R R33, SR_CTAID.Y ;  /* 0x0000000000217919 */ /* 0x000ea20000002600 */
[----:B-1----:R-:W-:-:S06]  /*3520*/  LOP3.LUT R37, R103, 0x1, RZ, 0xc0, !PT ;  /* 0x0000000167257812 */ /* 0x002fcc00078ec0ff */
[----:B------:R-:W1:Y:S08]  /*3530*/  LDC.64 R34, c[0x0][0x258] ;  /* 0x00009600ff227b82 */ /* 0x000e700000000a00 */
[----:B------:R-:W3:Y:S01]  /*3540*/  LDC.64 R38, c[0x0][0x260] ;  /* 0x00009800ff267b82 */ /* 0x000ee20000000a00 */
[----:B0-----:R-:W-:-:S04]  /*3550*/  IMAD R37, R37, R32, RZ ;  /* 0x0000002025257224 */ /* 0x001fc800078e02ff */
[C---:B------:R-:W-:Y:S01]  /*3560*/  IMAD R36, R37.reuse, R96, RZ ;  /* 0x0000006025247224 */ /* 0x040fe200078e02ff */
[----:B--2---:R-:W-:-:S04]  /*3570*/  IADD3 R37, R37, R33, RZ ;  /* 0x0000002125257210 */ /* 0x004fc80007ffe0ff */
[----:B------:R-:W-:Y:S01]  /*3580*/  SHF.L.U32 R41, R36, 0x1, RZ ;  /* 0x0000000124297819 */ /* 0x000fe200000006ff */
[----:B-1----:R-:W-:-:S04]  /*3590*/  IMAD.WIDE.U32 R34, R37, 0x4, R34 ;  /* 0x0000000425227825 */ /* 0x002fc800078e0022 */
        /* <DEDUP_REMOVED lines=23> */
.L_x_1665:
[----:B-1----:R-:W2:Y:S04]  /*3710*/  LDG.E.STRONG.GPU R36, desc[UR8][R34.64] ;  /* 0x0000000822247981 */ /* 0x002ea8000c1ef900 */
[----:B--2---:R-:W-:Y:S01]  /*3720*/  CCTL.IVALL ;  /* 0x00000000ff00798f */ /* 0x004fe20002000000 */
[----:B------:R-:W-:Y:S05]  /*3730*/  YIELD ;  /* 0x0000000000007946 */ /* 0x000fea0003800000 */
[----:B------:R-:W-:-:S13]  /*3740*/  ISETP.NE.AND P6, PT, R36, R43, PT ;  /* 0x0000002b2400720c */ /* 0x000fda0003fc5270 */
[----:B------:R-:W-:Y:S05]  /*3750*/  @P6 BRA `(.L_x_1665) ;  /* 0xfffffffc00ec6947 */ /* 0x000fea000383ffff */
.L_x_1664:
        /* <DEDUP_REMOVED lines=24> */
.L_x_1669:
        /* <DEDUP_REMOVED lines=116> */
.L_x_1668:
        /* <DEDUP_REMOVED lines=63> */
.L_x_1670:
[----:B------:R-:W-:-:S04]  /*4410*/  LOP3.LUT P6, RZ, R106, 0x1, RZ, 0xc0, !PT ;  /* 0x000000016aff7812 */ /* 0x000fc800078cc0ff */
[----:B------:R-:W-:-:S13]  /*4420*/  ISETP.NE.OR P6, PT, R36, RZ, P6 ;  /* 0x000000ff2400720c */ /* 0x000fda00037c5670 */
[----:B------:R-:W-:Y:S05]  /*4430*/  @!P6 BRA `(.L_x_1666) ;  /* 0x000000000088e947 */ /* 0x000fea0003800000 */
.L_x_1667:
[----:B------:R-:W0:Y:S01]  /*4440*/  S2UR UR5, SR_CTAID.X ;  /* 0x00000000000579c3 */ /* 0x000e220000002500 */
[----:B------:R-:W-:Y:S01]  /*4450*/  NOP ;  /* 0x0000000000007918 */ /* 0x000fe20000000000 */
.L_x_1671:
        /* <DEDUP_REMOVED lines=32> */
.L_x_1666:
        /* <DEDUP_REMOVED lines=10> */
.L_x_1673:
[----:B------:R-:W-:Y:S05]  /*4700*/  BSYNC B0 ;  /* 0x0000000000007941 */ /* 0x000fea0003800000 */
.L_x_1672:
        /* <DEDUP_REMOVED lines=17> */
.L_x_1663:
[----:B------:R-:W0:Y:S01]  /*4820*/  S2UR UR7, SR_CgaCtaId ;  /* 0x00000000000779c3 */ /* 0x000e220000008800 */
[----:B------:R-:W-:Y:S01]  /*4830*/  UMOV UR5, 0x400 ;  /* 0x0000040000057882 */ /* 0x000fe20000000000 */
[----:B------:R-:W-:Y:S01]  /*4840*/  ISETP.NE.AND P6, PT, RZ, UR10, PT ;  /* 0x0000000aff007c0c */ /* 0x000fe2000bfc5270 */
[----:B------:R-:W-:Y:S01]  /*4850*/  ULDC.64 UR12, c[0x0][0x290] ;  /* 0x0000a400000c7ab9 */ /* 0x000fe20000000a00 */
[----:B------:R-:W-:-:S04]  /*4860*/  SHF.R.U32.HI R32, RZ, 0x4, R105 ;  /* 0x00000004ff207819 */ /* 0x000fc80000011669 */
[----:B------:R-:W2:Y:S01]  /*4870*/  LDC R33, c[0x0][0x2ac] ;  /* 0x0000ab00ff217b82 */ /* 0x000ea20000000800 */
[----:B0-----:R-:W-:Y:S01]  /*4880*/  ULEA UR5, UR7, UR5, 0x18 ;  /* 0x0000000507057291 */ /* 0x001fe2000f8ec03f */
[----:B--2---:R-:W-:-:S08]  /*4890*/  IMAD R43, R33, UR6, R32 ;  /* 0x00000006212b7c24 */ /* 0x004fd0000f8e0220 */
[----:B------:R-:W-:Y:S01]  /*48a0*/  @!P5 STS.64 [UR5+0x98], R28 ;  /* 0x0000981cff00d988 */ /* 0x000fe20008000a05 */
[----:B------:R-:W-:Y:S01]  /*48b0*/  BAR.SYNC.DEFER_BLOCKING 0x0 ;  /* 0x0000000000007b1d */ /* 0x000fe20000010000 */
[----:B-1----:R-:W-:-:S05]  /*48c0*/  IADD3 R34, R43, 0xc0, RZ ;  /* 0x000000c02b227810 */ /* 0x002fca0007ffe0ff */
        /* <DEDUP_REMOVED lines=23> */
.L_x_1674:
        /* <DEDUP_REMOVED lines=20> */
.L_x_1676:
[----:B------:R-:W-:Y:S05]  /*4b80*/  BSYNC B0 ;  /* 0x0000000000007941 */ /* 0x000fea0003800000 */
.L_x_1675:
        /* <DEDUP_REMOVED lines=22> */
.L_x_1677:
        /* <DEDUP_REMOVED lines=19> */
.L_x_1679:
[----:B------:R-:W-:Y:S05]  /*4e20*/  BSYNC B0 ;  /* 0x0000000000007941 */ /* 0x000fea0003800000 */
.L_x_1678:
[----:B------:R-:W-:Y:S02]  /*4e30*/  SHF.R.S32.HI R34, RZ, 0x1f, R34 ;  /* 0x0000001fff227819 */ /* 0x000fe40000011422 */
[----:B------:R-:W-:Y:S02]  /*4e40*/  ISETP.GE.U32.AND P4, PT, R43, UR12, PT ;  /* 0x0000000c2b007c0c */ /* 0x000fe4000bf86070 */
[----:B0-----:R-:W-:Y:S02]  /*4e50*/  SHF.R.S32.HI R16, RZ, 0x1f, R43 ;  /* 0x0000001fff107819 */ /* 0x001fe4000001142b */
[----:B------:R-:W-:Y:S02]  /*4e60*/  ISETP.GE.AND.EX P5, PT, R34, UR13, PT, P5 ;  /* 0x0000000d22007c0c */ /* 0x000fe4000bfa6350 */
[----:B------:R-:W-:Y:S02]  /*4e70*/  ISETP.GE.AND.EX P4, PT, R16, UR13, PT, P4 ;  /* 0x0000000d10007c0c */ /* 0x000fe4000bf86340 */
[----:B------:R-:W-:-:S02]  /*4e80*/  ISETP.GT.U32.OR P5, PT, R105, 0x1ff, P5 ;  /* 0x000001ff6900780c */ /* 0x000fc40002fa4470 */
[----:B------:R-:W-:Y:S01]  /*4e90*/  ISETP.GT.U32.OR P4, PT, R105, 0x1ff, P4 ;  /* 0x000001ff6900780c */ /* 0x000fe20002784470 */
[----:B------:R-:W-:-:S12]  /*4ea0*/  @!P6 BRA `(.L_x_1680) ;  /* 0x000000000048e947 */ /* 0x000fd80003800000 */
[----:B------:R-:W-:Y:S01]  /*4eb0*/  FFMA.FTZ R16, R30, R101, R99 ;  /* 0x000000651e107223 */ /* 0x000fe20000010063 */
[----:B------:R-:W-:-:S03]  /*4ec0*/  FFMA.FTZ R17, R0, R98, R100 ;  /* 0x0000006200117223 */ /* 0x000fc60000010064 */
[----:B-1----:R-:W-:Y:S01]  /*4ed0*/  FMUL.FTZ R18, R16, -1.4426950216293334961 ;  /* 0xbfb8aa3b10127820 */ /* 0x002fe20000410000 */
        /* <DEDUP_REMOVED lines=15> */
.L_x_1680:
[----:B------:R-:W-:Y:S04]  /*4fd0*/  BSSY B0, `(.L_x_1681) ;  /* 0x0000013000007945 */ /* 0x000fe80003800000 */
[----:B------:R-:W-:Y:S05]  /*4fe0*/  @P3 BRA `(.L_x_1682) ;  /* 0x0000000000443947 */ /* 0x000fea0003800000 */
[----:B------:R-:W-:Y:S01]  /*4ff0*/  ULDC.64 UR6, c[0x0][0x288] ;  /* 0x0000a20000067ab9 */ /* 0x000fe20000000a00 */
[----:B------:R-:W-:Y:S01]  /*5000*/  MOV R16, R112 ;  /* 0x0000007000107202 */ /* 0x000fe20000000f00 */
[----:B------:R-:W-:Y:S01]  /*5010*/  IMAD R85, R85, UR6, RZ ;  /* 0x0000000655557c24 */ /* 0x000fe2000f8e02ff */
[----:B------:R-:W-:Y:S01]  /*5020*/  MOV R17, R109 ;  /* 0x0000006d00117202 */ /* 0x000fe20000000f00 */
[-CC-:B------:R-:W-:Y:S01]  /*5030*/  FFMA.FTZ R30, R30, R33.reuse, R32.reuse ;  /* 0x000000211e1e7223 */ /* 0x180fe20000010020 */
[----:B-1----:R-:W-:Y:S01]  /*5040*/  FFMA.FTZ R29, R0, R33, R32 ;  /* 0x00000021001d7223 */ /* 0x002fe20000010020 */
        /* <DEDUP_REMOVED lines=11> */
.L_x_1682:
[----:B------:R-:W-:Y:S05]  /*5100*/  BSYNC B0 ;  /* 0x0000000000007941 */ /* 0x000fea0003800000 */
.L_x_1681:
[----:B------:R-:W-:Y:S05]  /*5110*/  @!P6 BRA `(.L_x_1683) ;  /* 0x000000000048e947 */ /* 0x000fea0003800000 */
[----:B------:R-:W-:Y:S01]  /*5120*/  FFMA.FTZ R0, R2, R101, R99 ;  /* 0x0000006502007223 */ /* 0x000fe20000010063 */
[----:B0-----:R-:W-:-:S03]  /*5130*/  FFMA.FTZ R16, R3, R98, R100 ;  /* 0x0000006203107223 */ /* 0x001fc60000010064 */
        /* <DEDUP_REMOVED lines=16> */
.L_x_1683:
[----:B------:R-:W-:Y:S04]  /*5240*/  BSSY B0, `(.L_x_1684) ;  /* 0x0000013000007945 */ /* 0x000fe80003800000 */
[----:B------:R-:W-:Y:S05]  /*5250*/  @P2 BRA `(.L_x_1685) ;  /* 0x0000000000442947 */ /* 0x000fea0003800000 */
[----:B------:R-:W-:Y:S01]  /*5260*/  ULDC.64 UR6, c[0x0][0x288] ;  /* 0x0000a20000067ab9 */ /* 0x000fe20000000a00 */
[----:B0-----:R-:W-:Y:S01]  /*5270*/  MOV R16, R112 ;  /* 0x0000007000107202 */ /* 0x001fe20000000f00 */
        /* <DEDUP_REMOVED lines=15> */
.L_x_1685:
[----:B------:R-:W-:Y:S05]  /*5370*/  BSYNC B0 ;  /* 0x0000000000007941 */ /* 0x000fea0003800000 */
.L_x_1684:
[----:B------:R-:W-:Y:S05]  /*5380*/  @!P6 BRA `(.L_x_1686) ;  /* 0x000000000048e947 */ /* 0x000fea0003800000 */
[----:B------:R-:W-:Y:S01]  /*5390*/  FFMA.FTZ R0, R4, R101, R99 ;  /* 0x0000006504007223 */ /* 0x000fe20000010063 */
[----:B--2---:R-:W-:-:S03]  /*53a0*/  FFMA.FTZ R2, R5, R98, R100 ;  /* 0x0000006205027223 */ /* 0x004fc60000010064 */
[----:B------:R-:W-:Y:S01]  /*53b0*/  FMUL.FTZ R3, R0, -1.4426950216293334961 ;  /* 0xbfb8aa3b00037820 */ /* 0x000fe20000410000 */
[----:B-1----:R-:W-:-:S05]  /*53c0*/  FMUL.FTZ R18, R2, -1.4426950216293334961 ;  /* 0xbfb8aa3b02127820 */ /* 0x002fca0000410000 */
        /* <DEDUP_REMOVED lines=14> */
.L_x_1686:
        /* <DEDUP_REMOVED lines=9> */
[----:B0-----:R-:W-:Y:S01]  /*5540*/  IMAD.WIDE.U32 R16, R82, UR6, R2 ;  /* 0x0000000652107c25 */ /* 0x001fe2000f8e0002 */
        /* <DEDUP_REMOVED lines=9> */
.L_x_1688:
[----:B------:R-:W-:Y:S05]  /*55e0*/  BSYNC B0 ;  /* 0x0000000000007941 */ /* 0x000fea0003800000 */
.L_x_1687:
[----:B------:R-:W-:Y:S05]  /*55f0*/  @!P6 BRA `(.L_x_1689) ;  /* 0x000000000048e947 */ /* 0x000fea0003800000 */
[----:B------:R-:W-:Y:S01]  /*5600*/  FFMA.FTZ R0, R6, R101, R99 ;  /* 0x0000006506007223 */ /* 0x000fe20000010063 */
[----:B--23--:R-:W-:-:S03]  /*5610*/  FFMA.FTZ R2, R7, R98, R100 ;  /* 0x0000006207027223 */ /* 0x00cfc60000010064 */
        /* <DEDUP_REMOVED lines=16> */
.L_x_1689:
        /* <DEDUP_REMOVED lines=19> */
.L_x_1691:
[----:B------:R-:W-:Y:S05]  /*5850*/  BSYNC B0 ;  /* 0x0000000000007941 */ /* 0x000fea0003800000 */
.L_x_1690:
[----:B------:R-:W-:Y:S05]  /*5860*/  @!P6 BRA `(.L_x_1692) ;  /* 0x000000000048e947 */ /* 0x000fea0003800000 */
[----:B------:R-:W-:Y:S01]  /*5870*/  FFMA.FTZ R0, R8, R101, R99 ;  /* 0x0000006508007223 */ /* 0x000fe20000010063 */
[----:B--234-:R-:W-:-:S03]  /*5880*/  FFMA.FTZ R2, R9, R98, R100 ;  /* 0x0000006209027223 */ /* 0x01cfc60000010064 */
[----:B------:R-:W-:Y:S01]  /*5890*/  FMUL.FTZ R3, R0, -1.4426950216293334961 ;  /* 0xbfb8aa3b00037820 */ /* 0x000fe20000410000 */
[----:B------:R-:W-:-:S05]  /*58a0*/  FMUL.FTZ R6, R2, -1.4426950216293334961 ;  /* 0xbfb8aa3b02067820 */ /* 0x000fca0000410000 */
[----:B------:R-:W2:Y:S08]  /*58b0*/  MUFU.EX2 R3, R3 ;  /* 0x0000000300037308 */ /* 0x000eb00000000800 */
[----:B------:R-:W3:Y:S01]  /*58c0*/  MUFU.EX2 R6, R6 ;  /* 0x0000000600067308 */ /* 0x000ee20000000800 */
[----:B--2---:R-:W-:-:S07]  /*58d0*/  FADD.FTZ R4, R3, 1 ;  /* 0x3f80000003047421 */ /* 0x004fce0000010000 */
[----:B------:R-:W2:Y:S01]  /*58e0*/  MUFU.RCP R5, R4 ;  /* 0x0000000400057308 */ /* 0x000ea20000001000 */
[----:B---3--:R-:W-:-:S07]  /*58f0*/  FADD.FTZ R7, R6, 1 ;  /* 0x3f80000006077421 */ /* 0x008fce0000010000 */
[----:B0-----:R-:W1:Y:S01]  /*5900*/  MUFU.RCP R16, R7 ;  /* 0x0000000700107308 */ /* 0x001e620000001000 */
[----:B--2---:R-:W-:Y:S01]  /*5910*/  FADD.FTZ R17, -R5, 1 ;  /* 0x3f80000005117421 */ /* 0x004fe20000010100 */
[----:B------:R-:W-:-:S03]  /*5920*/  FMUL.FTZ R12, R12, R5 ;  /* 0x000000050c0c7220 */ /* 0x000fc60000410000 */
[----:B------:R-:W-:Y:S01]  /*5930*/  FFMA.FTZ R17, R0, R17, 1 ;  /* 0x3f80000000117423 */ /* 0x000fe20000010011 */
[----:B-1----:R-:W-:Y:S01]  /*5940*/  FADD.FTZ R19, -R16, 1 ;  /* 0x3f80000010137421 */ /* 0x002fe20000010100 */
[----:B------:R-:W-:Y:S02]  /*5950*/  FMUL.FTZ R13, R13, R16 ;  /* 0x000000100d0d7220 */ /* 0x000fe40000410000 */
[----:B------:R-:W-:Y:S01]  /*5960*/  FMUL.FTZ R12, R12, R17 ;  /* 0x000000110c0c7220 */ /* 0x000fe20000410000 */
[----:B------:R-:W-:-:S04]  /*5970*/  FFMA.FTZ R2, R2, R19, 1 ;  /* 0x3f80000002027423 */ /* 0x000fc80000010013 */
[----:B------:R-:W-:-:S07]  /*5980*/  FMUL.FTZ R13, R13, R2 ;  /* 0x000000020d0d7220 */ /* 0x000fce0000410000 */
.L_x_1692:
[----:B------:R-:W-:Y:S04]  /*5990*/  BSSY B0, `(.L_x_1693) ;  /* 0x0000013000007945 */ /* 0x000fe80003800000 */
[----:B------:R-:W-:Y:S05]  /*59a0*/  @P5 BRA `(.L_x_1694) ;  /* 0x0000000000445947 */ /* 0x000fea0003800000 */
[----:B------:R-:W-:Y:S01]  /*59b0*/  ULDC.64 UR6, c[0x0][0x288] ;  /* 0x0000a20000067ab9 */ /* 0x000fe20000000a00 */
[----:B--234-:R-:W-:Y:S01]  /*59c0*/  MOV R2, R112 ;  /* 0x0000007000027202 */ /* 0x01cfe20000000f00 */
        /* <DEDUP_REMOVED lines=15> */
.L_x_1694:
[----:B------:R-:W-:Y:S05]  /*5ac0*/  BSYNC B0 ;  /* 0x0000000000007941 */ /* 0x000fea0003800000 */
.L_x_1693:
        /* <DEDUP_REMOVED lines=19> */
.L_x_1695:
        /* <DEDUP_REMOVED lines=18> */
.L_x_1697:
[----:B------:R-:W-:Y:S05]  /*5d20*/  BSYNC B0 ;  /* 0x0000000000007941 */ /* 0x000fea0003800000 */
.L_x_1696:
[----:B--234-:R-:W2:Y:S01]  /*5d30*/  LDC R3, c[0x0][0x10] ;  /* 0x00000400ff037b82 */ /* 0x01cea20000000800 */
[----:B------:R-:W-:Y:S02]  /*5d40*/  IADD3 R103, R103, 0x1, RZ ;  /* 0x0000000167677810 */ /* 0x000fe40007ffe0ff */
[----:B--2---:R-:W-:-:S04]  /*5d50*/  IADD3 R104, R3, R104, RZ ;  /* 0x0000006803687210 */ /* 0x004fc80007ffe0ff */
[----:B------:R-:W-:-:S13]  /*5d60*/  ISETP.GE.AND P0, PT, R104, UR4, PT ;  /* 0x0000000468007c0c */ /* 0x000fda000bf06270 */
[----:B------:R-:W-:Y:S05]  /*5d70*/  @!P0 BRA `(.L_x_1698) ;  /* 0xffffffa400248947 */ /* 0x000fea000383ffff */
.L_x_1646:
        /* <DEDUP_REMOVED lines=19> */
.L_x_1700:
[----:B------:R-:W-:Y:S05]  /*5eb0*/  BSYNC B0 ;  /* 0x0000000000007941 */ /* 0x000fea0003800000 */
.L_x_1699:
        /* <DEDUP_REMOVED lines=11> */
.L_x_1702:
[----:B------:R-:W2:Y:S04]  /*5f70*/  LDG.E.STRONG.GPU R5, desc[UR8][R2.64] ;  /* 0x0000000802057981 */ /* 0x000ea8000c1ef900 */
[----:B--2---:R-:W-:Y:S01]  /*5f80*/  CCTL.IVALL ;  /* 0x00000000ff00798f */ /* 0x004fe20002000000 */
[----:B------:R-:W-:Y:S05]  /*5f90*/  YIELD ;  /* 0x0000000000007946 */ /* 0x000fea0003800000 */
[----:B------:R-:W-:-:S13]  /*5fa0*/  ISETP.NE.AND P0, PT, R5, R0, PT ;  /* 0x000000000500720c */ /* 0x000fda0003f05270 */
[----:B------:R-:W-:Y:S05]  /*5fb0*/  @P0 BRA `(.L_x_1702) ;  /* 0xfffffffc00ec0947 */ /* 0x000fea000383ffff */
.L_x_1701:
[----:B------:R-:W-:Y:S05]  /*5fc0*/  WARPSYNC.ALL ;  /* 0x0000000000007948 */ /* 0x000fea0003800000 */
[----:B------:R-:W2:Y:S08]  /*5fd0*/  LDC.64 R22, c[0x0][0x288] ;  /* 0x0000a200ff167b82 */ /* 0x000eb00000000a00 */
[----:B------:R-:W-:Y:S01]  /*5fe0*/  BAR.SYNC.DEFER_BLOCKING 0x0 ;  /* 0x0000000000007b1d */ /* 0x000fe20000010000 */
[----:B--2---:R-:W-:-:S04]  /*5ff0*/  LEA.HI R0, P0, R23, R22, RZ, 0x1 ;  /* 0x0000001617007211 */ /* 0x004fc800078108ff */
[----:B------:R-:W-:-:S04]  /*6000*/  IADD3.X R3, RZ, R23, RZ, P0, !PT ;  /* 0x00000017ff037210 */ /* 0x000fc800007fe4ff */
[----:B-1----:R-:W-:Y:S02]  /*6010*/  SHF.R.S64 R18, R0, 0x1, R3 ;  /* 0x0000000100127819 */ /* 0x002fe40000001003 */
        /* <DEDUP_REMOVED lines=13> */
[----:B0-----:R-:W0:Y:S03]  /*60f0*/  LDC.64 R16, c[0x0][0x220] ;  /* 0x00008800ff107b82 */ /* 0x001e260000000a00 */
[----:B------:R-:W-:-:S04]  /*6100*/  IADD3.X R5, RZ, R5, RZ, P0, !PT ;  /* 0x00000005ff057210 */ /* 0x000fc800007fe4ff */
[--C-:B------:R-:W-:Y:S02]  /*6110*/  SHF.R.S64 R27, R2, 0x1, R5.reuse ;  /* 0x00000001021b7819 */ /* 0x100fe40000001005 */
[----:B------:R-:W-:-:S04]  /*6120*/  SHF.R.S32.HI R2, RZ, 0x1, R5 ;  /* 0x00000001ff027819 */ /* 0x000fc80000011405 */
[----:B------:R-:W-:-:S07]  /*6130*/  SHF.L.U64.HI R29, R27, 0x2, R2 ;  /* 0x000000021b1d7819 */ /* 0x000fce0000010202 */
.L_x_1703:
        /* <DEDUP_REMOVED lines=14> */
[----:B-1----:R-:W-:-:S04]  /*6220*/  IMAD.WIDE R2, R5, 0x2, R14 ;  /* 0x0000000205027825 */ /* 0x002fc800078e020e */
[----:B0-----:R-:W-:Y:S01]  /*6230*/  IMAD.WIDE R4, R5, 0x2, R16 ;  /* 0x0000000205047825 */ /* 0x001fe200078e0210 */
        /* <DEDUP_REMOVED lines=9> */
.L_x_1704:
        /* <DEDUP_REMOVED lines=11> */
.L_x_3326:


//--------------------- .text._Z35group_norm_nhwc_bwd_one_pass_kernelI11Fp32IOBf16WLi512ELi32ELi512EEv26Group_norm_nhwc_bwd_params --------------------------
	.section	.text._Z35group_norm_nhwc_bwd_one_pass_kernelI11Fp32IOBf16WLi512ELi32ELi512EEv26Group_norm_nhwc_bwd_params,"ax",@progbits
	.align	128
        .global         _Z35group_norm_nhwc_bwd_one_pass_kernelI11Fp32IOBf16WLi512ELi32ELi512EEv26Group_norm_nhwc_bwd_params
        .type           _Z35group_norm_nhwc_bwd_one_pass_kernelI11Fp32IOBf16WLi512ELi32ELi512EEv26Group_norm_nhwc_bwd_params,@function
        .size           _Z35group_norm_nhwc_bwd_one_pass_kernelI11Fp32IOBf16WLi512ELi32ELi512EEv26Group_norm_nhwc_bwd_params,(.L_x_3327 - _Z35group_norm_nhwc_bwd_one_pass_kernelI11Fp32IOBf16WLi512ELi32ELi512EEv26Group_norm_nhwc_bwd_params)
        .other          _Z35group_norm_nhwc_bwd_one_pass_kernelI11Fp32IOBf16WLi512ELi32ELi512EEv26Group_norm_nhwc_bwd_params,@"STO_CUDA_ENTRY STV_DEFAULT"
_Z35group_norm_nhwc_bwd_one_pass_kernelI11Fp32IOBf16WLi512ELi32ELi512EEv26Group_norm_nhwc_bwd_params:
.text._Z35group_norm_nhwc_bwd_one_pass_kernelI11Fp32IOBf16WLi512ELi32ELi512EEv26Group_norm_nhwc_bwd_params:
        /* <DEDUP_REMOVED lines=13> */
[C---:B------:R-:W-:Y:S01]  /*00d0*/  ISETP.GE.U32.AND P4, PT, R83.reuse, 0x200, PT ;  /* 0x000002005300780c */ /* 0x040fe20003f86070 */
[----:B------:R-:W1:Y:S01]  /*00e0*/  S2R R72, SR_LANEID ;  /* 0x0000000000487919 */ /* 0x000e620000000000 */
[----:B------:R-:W-:Y:S01]  /*00f0*/  LOP3.LUT R84, R84, 0xfffffeff, RZ, 0xc0, !PT ;  /* 0xfffffeff54547812 */ /* 0x000fe200078ec0ff */
[----:B------:R-:W-:Y:S01]  /*0100*/  UMOV UR5, 0x400 ;  /* 0x0000040000057882 */ /* 0x000fe20000000000 */
[----:B------:R-:W-:Y:S01]  /*0110*/  SHF.L.U32 R8, R83, 0x1, RZ ;  /* 0x0000000153087819 */ /* 0x000fe200000006ff */
[----:B------:R-:W2:Y:S01]  /*0120*/  LDC.64 R10, c[0x0][0x288] ;  /* 0x0000a200ff0a7b82 */ /* 0x000ea20000000a00 */
[----:B------:R-:W-:Y:S01]  /*0130*/  HFMA2.MMA R78, -RZ, RZ, 0, 0 ;  /* 0x00000000ff4e7435 */ /* 0x000fe200000001ff */
[----:B------:R-:W-:-:S06]  /*0140*/  MOV R79, R75 ;  /* 0x0000004b004f7202 */ /* 0x000fcc0000000f00 */
[----:B------:R-:W3:Y:S01]  /*0150*/  LDC R74, c[0x0][0x10] ;  /* 0x00000400ff4a7b82 */ /* 0x000ee20000000800 */
[----:B0-----:R-:W-:-:S07]  /*0160*/  IMAD R43, R0, UR10, R43 ;  /* 0x0000000a002b7c24 */ /* 0x001fce000f8e022b */
[----:B------:R-:W0:Y:S01]  /*0170*/  LDC R73, c[0x0][0xc] ;  /* 0x00000300ff497b82 */ /* 0x000e220000000800 */
[C---:B------:R-:W-:Y:S02]  /*0180*/  IADD3 R2, R43.reuse, 0x60, RZ ;  /* 0x000000602b027810 */ /* 0x040fe40007ffe0ff */
[----:B------:R-:W-:Y:S02]  /*0190*/  IADD3 R0, R43, 0x80, RZ ;  /* 0x000000802b007810 */ /* 0x000fe40007ffe0ff */
[----:B------:R-:W-:Y:S02]  /*01a0*/  ISETP.LT.U32.AND P0, PT, R2, UR6, PT ;  /* 0x0000000602007c0c */ /* 0x000fe4000bf01070 */
[----:B------:R-:W-:Y:S02]  /*01b0*/  SHF.R.S32.HI R2, RZ, 0x1f, R2 ;  /* 0x0000001fff027819 */ /* 0x000fe40000011402 */
[----:B------:R-:W-:Y:S02]  /*01c0*/  ISETP.LT.U32.AND P1, PT, R0, UR6, PT ;  /* 0x0000000600007c0c */ /* 0x000fe4000bf21070 */
[----:B------:R-:W-:Y:S01]  /*01d0*/  ISETP.LT.AND.EX P0, PT, R2, UR7, !P4, P0 ;  /* 0x0000000702007c0c */ /* 0x000fe2000e701300 */
[----:B---3--:R-:W-:Y:S01]  /*01e0*/  IMAD R81, R74, UR10, R75 ;  /* 0x0000000a4a517c24 */ /* 0x008fe2000f8e024b */
        /* <DEDUP_REMOVED lines=24> */
[----:B------:R-:W-:-:S02]  /*0370*/  ISETP.LT.AND.EX P0, PT, R4, UR7, !P4, P0 ;  /* 0x0000000704007c0c */ /* 0x000fc4000e701300 */
[----:B------:R-:W-:Y:S02]  /*0380*/  LOP3.LUT R84, R84, 0xffffffef, RZ, 0xc0, !PT ;  /* 0xffffffef54547812 */ /* 0x000fe400078ec0ff */
[C---:B------:R-:W-:Y:S02]  /*0390*/  IADD3 R2, R43.reuse, 0x120, RZ ;  /* 0x000001202b027810 */ /* 0x040fe40007ffe0ff */
[----:B------:R-:W-:Y:S02]  /*03a0*/  @P1 LOP3.LUT R84, R84, 0x10, RZ, 0xfc, !PT ;  /* 0x0000001054541812 */ /* 0x000fe400078efcff */
[----:B------:R-:W-:Y:S02]  /*03b0*/  IADD3 R4, R43, 0x140, RZ ;  /* 0x000001402b047810 */ /* 0x000fe40007ffe0ff */
[----:B------:R-:W-:Y:S02]  /*03c0*/  LOP3.LUT R84, R84, 0xfffffff7, RZ, 0xc0, !PT ;  /* 0xfffffff754547812 */ /* 0x000fe400078ec0ff */
[----:B------:R-:W-:-:S02]  /*03d0*/  SHF.R.S32.HI R3, RZ, 0x1f, R2 ;  /* 0x0000001fff037819 */ /* 0x000fc40000011402 */
[----:B------:R-:W-:Y:S02]  /*03e0*/  @P0 LOP3.LUT R84, R84, 0x8, RZ, 0xfc, !PT ;  /* 0x0000000854540812 */ /* 0x000fe400078efcff */
[----:B------:R-:W-:Y:S02]  /*03f0*/  ISETP.LT.U32.AND P0, PT, R2, UR6, PT ;  /* 0x0000000602007c0c */ /* 0x000fe4000bf01070 */
[----:B------:R-:W-:Y:S02]  /*0400*/  SHF.R.S32.HI R9, RZ, 0x1f, R43 ;  /* 0x0000001fff097819 */ /* 0x000fe4000001142b */
[----:B------:R-:W-:Y:S02]  /*0410*/  ISETP.LT.U32.AND P3, PT, R43, UR6, PT ;  /* 0x000000062b007c0c */ /* 0x000fe4000bf61070 */
[----:B------:R-:W-:Y:S02]  /*0420*/  ISETP.LT.AND.EX P0, PT, R3, UR7, !P4, P0 ;  /* 0x0000000703007c0c */ /* 0x000fe4000e701300 */
[----:B------:R-:W-:-:S02]  /*0430*/  SHF.R.S32.HI R2, RZ, 0x1f, R4 ;  /* 0x0000001fff027819 */ /* 0x000fc40000011404 */
[----:B------:R-:W-:Y:S02]  /*0440*/  ISETP.LT.U32.AND P1, PT, R4, UR6, PT ;  /* 0x0000000604007c0c */ /* 0x000fe4000bf21070 */
[----:B------:R-:W-:Y:S02]  /*0450*/  ISETP.LT.AND.EX P3, PT, R9, UR7, !P4, P3 ;  /* 0x0000000709007c0c */ /* 0x000fe4000e761330 */
[----:B------:R-:W-:Y:S02]  /*0460*/  IADD3 R3, R43, 0x160, RZ ;  /* 0x000001602b037810 */ /* 0x000fe40007ffe0ff */
[----:B------:R-:W-:Y:S02]  /*0470*/  ISETP.LT.AND.EX P1, PT, R2, UR7, !P4, P1 ;  /* 0x0000000702007c0c */ /* 0x000fe4000e721310 */
[----:B------:R-:W-:Y:S02]  /*0480*/  SHF.R.S32.HI R2, RZ, 0x1f, R3 ;  /* 0x0000001fff027819 */ /* 0x000fe40000011403 */
[----:B------:R-:W-:-:S02]  /*0490*/  ISETP.LT.U32.AND P2, PT, R3, UR6, PT ;  /* 0x0000000603007c0c */ /* 0x000fc4000bf41070 */
[----:B------:R-:W-:Y:S02]  /*04a0*/  LOP3.LUT R84, R84, 0xfffffdff, RZ, 0xc0, !PT ;  /* 0xfffffdff54547812 */ /* 0x000fe400078ec0ff */
[----:B------:R-:W-:Y:S02]  /*04b0*/  ISETP.LT.AND.EX P2, PT, R2, UR7, !P4, P2 ;  /* 0x0000000702007c0c */ /* 0x000fe4000e741320 */
[C---:B------:R-:W-:Y:S02]  /*04c0*/  IADD3 R2, R43.reuse, 0x20, RZ ;  /* 0x000000202b027810 */ /* 0x040fe40007ffe0ff */
[----:B------:R-:W-:Y:S02]  /*04d0*/  IADD3 R3, R43, 0x40, RZ ;  /* 0x000000402b037810 */ /* 0x000fe40007ffe0ff */
[----:B------:R-:W-:Y:S02]  /*04e0*/  @P3 LOP3.LUT R84, R84, 0x200, RZ, 0xfc, !PT ;  /* 0x0000020054543812 */ /* 0x000fe400078efcff */
[----:B------:R-:W-:-:S02]  /*04f0*/  SHF.R.S32.HI R5, RZ, 0x1f, R2 ;  /* 0x0000001fff057819 */ /* 0x000fc40000011402 */
[----:B------:R-:W-:Y:S02]  /*0500*/  ISETP.LT.U32.AND P3, PT, R2, UR6, PT ;  /* 0x0000000602007c0c */ /* 0x000fe4000bf61070 */
[----:B------:R-:W-:Y:S02]  /*0510*/  SHF.R.S32.HI R7, RZ, 0x1f, R3 ;  /* 0x0000001fff077819 */ /* 0x000fe40000011403 */
[----:B------:R-:W-:Y:S01]  /*0520*/  ISETP.LT.U32.AND P5, PT, R3, UR6, PT ;  /* 0x0000000603007c0c */ /* 0x000fe2000bfa1070 */
[----:B------:R-:W-:Y:S01]  /*0530*/  UIADD3 UR6, UR5, 0xa0, URZ ;  /* 0x000000a005067890 */ /* 0x000fe2000fffe03f */
[----:B------:R-:W-:Y:S02]  /*0540*/  ISETP.LT.AND.EX P3, PT, R5, UR7, !P4, P3 ;  /* 0x0000000705007c0c */ /* 0x000fe4000e761330 */
[----:B------:R-:W-:Y:S01]  /*0550*/  ISETP.LT.AND.EX P4, PT, R7, UR7, !P4, P5 ;  /* 0x0000000707007c0c */ /* 0x000fe2000e781350 */
[----:B------:R-:W3:Y:S01]  /*0560*/  S2UR UR7, SR_CgaCtaId ;  /* 0x00000000000779c3 */ /* 0x000ee20000008800 */
[----:B--2---:R-:W-:-:S02]  /*0570*/  LEA.HI R68, P5, R11, R10, RZ, 0x1 ;  /* 0x0000000a0b447211 */ /* 0x004fc400078b08ff */
[-C--:B------:R-:W-:Y:S02]  /*0580*/  LEA R15, R11, R11.reuse, 0x1 ;  /* 0x0000000b0b0f7211 */ /* 0x080fe400078e08ff */
[----:B------:R-:W-:Y:S01]  /*0590*/  IADD3.X R13, RZ, R11, RZ, P5, !PT ;  /* 0x0000000bff0d7210 */ /* 0x000fe20002ffe4ff */
[----:B------:R-:W-:Y:S01]  /*05a0*/  IMAD.WIDE.U32 R10, R10, 0x3, RZ ;  /* 0x000000030a0a7825 */ /* 0x000fe200078e00ff */
[----:B------:R-:W-:Y:S02]  /*05b0*/  SHF.R.S32.HI R4, RZ, 0x1f, R83 ;  /* 0x0000001fff047819 */ /* 0x000fe40000011453 */
[----:B0-----:R-:W-:Y:S02]  /*05c0*/  LOP3.LUT R82, R73, 0x3, RZ, 0xc0, !PT ;  /* 0x0000000349527812 */ /* 0x001fe400078ec0ff */
[----:B------:R-:W-:Y:S02]  /*05d0*/  IADD3 R11, R11, R15, RZ ;  /* 0x0000000f0b0b7210 */ /* 0x000fe40007ffe0ff */
[----:B------:R-:W-:-:S02]  /*05e0*/  LEA.HI R6, R4, R83, RZ, 0x5 ;  /* 0x0000005304067211 */ /* 0x000fc400078f28ff */
[----:B------:R-:W-:Y:S02]  /*05f0*/  LEA.HI R69, P5, R11, R10, RZ, 0x1 ;  /* 0x0000000a0b457211 */ /* 0x000fe400078b08ff */
[----:B------:R-:W-:Y:S02]  /*0600*/  LOP3.LUT R4, R8, 0x1e, RZ, 0xc0, !PT ;  /* 0x0000001e08047812 */ /* 0x000fe400078ec0ff */
[----:B------:R-:W-:Y:S02]  /*0610*/  IADD3.X R10, RZ, R11, RZ, P5, !PT ;  /* 0x0000000bff0a7210 */ /* 0x000fe40002ffe4ff */
[----:B------:R-:W-:Y:S02]  /*0620*/  SHF.R.S32.HI R8, RZ, 0x5, R6 ;  /* 0x00000005ff087819 */ /* 0x000fe40000011406 */
[----:B------:R-:W-:Y:S01]  /*0630*/  SHF.R.S64 R69, R69, 0x1, R10 ;  /* 0x0000000145457819 */ /* 0x000fe2000000100a */
[----:B---3--:R-:W-:Y:S01]  /*0640*/  ULEA UR5, UR7, UR5, 0x18 ;  /* 0x0000000507057291 */ /* 0x008fe2000f8ec03f */
[--C-:B------:R-:W-:Y:S01]  /*0650*/  SHF.R.S64 R68, R68, 0x1, R13.reuse ;  /* 0x0000000144447819 */ /* 0x100fe2000000100d */
[----:B------:R-:W-:Y:S01]  /*0660*/  ULEA UR6, UR7, UR6, 0x18 ;  /* 0x0000000607067291 */ /* 0x000fe2000f8ec03f */
[----:B------:R-:W-:-:S02]  /*0670*/  SHF.R.S32.HI R11, RZ, 0x1, R13 ;  /* 0x00000001ff0b7819 */ /* 0x000fc4000001140d */
[----:B------:R-:W-:Y:S01]  /*0680*/  SHF.R.S32.HI R10, RZ, 0x1, R10 ;  /* 0x00000001ff0a7819 */ /* 0x000fe2000001140a */
[----:B------:R-:W-:Y:S01]  /*0690*/  ULDC.U8 UR7, c[0x0][0x2a4] ;  /* 0x0000a90000077ab9 */ /* 0x000fe20000000000 */
[----:B------:R-:W-:Y:S02]  /*06a0*/  IADD3 R6, R43, 0x1e0, RZ ;  /* 0x000001e02b067810 */ /* 0x000fe40007ffe0ff */
[----:B------:R-:W-:Y:S02]  /*06b0*/  LEA R8, R8, UR5, 0x3 ;  /* 0x0000000508087c11 */ /* 0x000fe4000f8e18ff */
[----:B------:R-:W-:Y:S02]  /*06c0*/  LEA R42, R83, UR6, 0x4 ;  /* 0x00000006532a7c11 */ /* 0x000fe4000f8e20ff */
[----:B------:R-:W-:Y:S02]  /*06d0*/  IADD3 R80, -R82, R73, RZ ;  /* 0x0000004952507210 */ /* 0x000fe40007ffe1ff */
[----:B------:R-:W-:-:S02]  /*06e0*/  SHF.L.U64.HI R70, R68, 0x2, R11 ;  /* 0x0000000244467819 */ /* 0x000fc4000001020b */
[----:B-1----:R-:W-:-:S07]  /*06f0*/  SHF.L.U64.HI R71, R69, 0x2, R10 ;  /* 0x0000000245477819 */ /* 0x002fce000001020a */
.L_x_1788:
[----:B0-2---:R-:W0:Y:S01]  /*0700*/  LDC R16, c[0x0][0x2a0] ;  /* 0x0000a800ff107b82 */ /* 0x005e220000000800 */
[----:B------:R-:W-:Y:S01]  /*0710*/  LOP3.LUT P6, RZ, R84, 0x200, RZ, 0xc0, !PT ;  /* 0x0000020054ff7812 */ /* 0x000fe200078cc0ff */
[----:B------:R-:W-:Y:S01]  /*0720*/  ULDC.64 UR12, c[0x0][0x298] ;  /* 0x0000a600000c7ab9 */ /* 0x000fe20000000a00 */
[----:B------:R-:W-:Y:S02]  /*0730*/  P2R R110, PR, RZ, 0x4 ;  /* 0x00000004ff6e7803 */ /* 0x000fe40000000000 */
[C---:B-1----:R-:W-:Y:S02]  /*0740*/  IADD3 R19, R43.reuse, 0x180, RZ ;  /* 0x000001802b137810 */ /* 0x042fe40007ffe0ff */
[----:B------:R-:W-:Y:S01]  /*0750*/  P2R R109, PR, RZ, 0x2 ;  /* 0x00000002ff6d7803 */ /* 0x000fe20000000000 */
[----:B------:R-:W1:Y:S01]  /*0760*/  @P3 LDC.64 R24, c[0x0][0x230] ;  /* 0x00008c00ff183b82 */ /* 0x000e620000000a00 */
[----:B------:R-:W-:Y:S02]  /*0770*/  IADD3 R21, R43, 0x1a0, RZ ;  /* 0x000001a02b157810 */ /* 0x000fe40007ffe0ff */
[----:B------:R-:W-:-:S05]  /*0780*/  P2R R108, PR, RZ, 0x1 ;  /* 0x00000001ff6c7803 */ /* 0x000fca0000000000 */
        /* <DEDUP_REMOVED lines=18> */
[----:B------:R-:W-:Y:S01]  /*08b0*/  IMAD R12, R15, R12, R14 ;  /* 0x0000000c0f0c7224 */ /* 0x000fe200078e020e */
[----:B------:R-:W-:-:S04]  /*08c0*/  P2R R14, PR, RZ, 0x8 ;  /* 0x00000008ff0e7803 */ /* 0x000fc80000000000 */
        /* <DEDUP_REMOVED lines=158> */
[----:B------:R-:W1:Y:S08]  /*12b0*/  @P3 LDC.64 R104, c[0x0][0x230] ;  /* 0x00008c00ff683b82 */ /* 0x000e700000000a00 */
        /* <DEDUP_REMOVED lines=27> */
[----:B------:R-:W-:Y:S02]  /*1470*/  @P1 IADD3 R106, P5, R97, R106, RZ ;  /* 0x0000006a616a1210 */ /* 0x000fe40007fbe0ff */
        /* <DEDUP_REMOVED lines=10> */
[----:B------:R-:W-:-:S04]  /*1520*/  SHF.R.U32.HI R15, RZ, 0x4, R83 ;  /* 0x00000004ff0f7819 */ /* 0x000fc80000011653 */
[----:B------:R-:W-:Y:S02]  /*1530*/  @P2 IADD3 R11, R11, R13, RZ ;  /* 0x0000000d0b0b2210 */ /* 0x000fe40007ffe0ff */
[----:B------:R-:W0:Y:S01]  /*1540*/  @P2 LDC.64 R12, c[0x0][0x228] ;  /* 0x00008a00ff0c2b82 */ /* 0x000e220000000a00 */
[C---:B------:R-:W-:Y:S02]  /*1550*/  @P2 SHF.L.U32 R101, R10.reuse, 0x2, RZ ;  /* 0x000000020a652819 */ /* 0x040fe400000006ff */
[----:B------:R-:W-:Y:S02]  /*1560*/  @P2 SHF.L.U64.HI R10, R10, 0x2, R11 ;  /* 0x000000020a0a2819 */ /* 0x000fe4000001020b */
[----:B------:R-:W-:-:S04]  /*1570*/  @P2 IADD3 R76, P5, R101, R76, RZ ;  /* 0x0000004c654c2210 */ /* 0x000fc80007fbe0ff */
[----:B------:R-:W-:Y:S02]  /*1580*/  @P2 IADD3.X R77, R10, R77, RZ, P5, !PT ;  /* 0x0000004d0a4d2210 */ /* 0x000fe40002ffe4ff */
[----:B0-----:R-:W-:-:S04]  /*1590*/  @P2 IADD3 R100, P5, R101, R12, RZ ;  /* 0x0000000c65642210 */ /* 0x001fc80007fbe0ff */
[----:B------:R-:W-:Y:S02]  /*15a0*/  @P2 IADD3.X R101, R10, R13, RZ, P5, !PT ;  /* 0x0000000d0a652210 */ /* 0x000fe40002ffe4ff */
[----:B------:R-:W0:Y:S01]  /*15b0*/  LDC R10, c[0x0][0x2ac] ;  /* 0x0000ab00ff0a7b82 */ /* 0x000e220000000800 */
[----:B------:R-:W-:Y:S01]  /*15c0*/  SHF.R.S32.HI R13, RZ, 0x1f, R19 ;  /* 0x0000001fff0d7819 */ /* 0x000fe20000011413 */
[----:B0-----:R-:W-:-:S05]  /*15d0*/  IMAD R15, R10, UR10, R15 ;  /* 0x0000000a0a0f7c24 */ /* 0x001fca000f8e020f */
[----:B------:R-:W-:-:S04]  /*15e0*/  IADD3 R10, R15, 0x180, RZ ;  /* 0x000001800f0a7810 */ /* 0x000fc80007ffe0ff */
[----:B------:R-:W-:Y:S02]  /*15f0*/  SHF.R.S32.HI R11, RZ, 0x1f, R10 ;  /* 0x0000001fff0b7819 */ /* 0x000fe4000001140a */
[----:B------:R-:W-:-:S04]  /*1600*/  ISETP.GE.U32.AND P5, PT, R10, UR12, PT ;  /* 0x0000000c0a007c0c */ /* 0x000fc8000bfa6070 */
[----:B------:R-:W-:-:S04]  /*1610*/  ISETP.GE.AND.EX P5, PT, R11, UR13, PT, P5 ;  /* 0x0000000d0b007c0c */ /* 0x000fc8000bfa6350 */
[----:B------:R-:W-:-:S13]  /*1620*/  ISETP.LT.U32.AND P2, PT, R83, 0x200, !P5 ;  /* 0x000002005300780c */ /* 0x000fda0006f41070 */
[----:B------:R-:W0:Y:S08]  /*1630*/  @P2 LDC.64 R10, c[0x0][0x288] ;  /* 0x0000a200ff0a2b82 */ /* 0x000e300000000a00 */
[----:B------:R-:W3:Y:S01]  /*1640*/  @P2 LDC.64 R52, c[0x0][0x230] ;  /* 0x00008c00ff342b82 */ /* 0x000ee20000000a00 */
        /* <DEDUP_REMOVED lines=9> */
[----:B---3--:R-:W-:-:S04]  /*16e0*/  @P2 IADD3 R52, P5, R17, R52, RZ ;  /* 0x0000003411342210 */ /* 0x008fc80007fbe0ff */
[----:B------:R-:W-:Y:S02]  /*16f0*/  @P2 IADD3.X R53, R10, R53, RZ, P5, !PT ;  /* 0x000000350a352210 */ /* 0x000fe40002ffe4ff */
[----:B0-----:R-:W-:-:S04]  /*1700*/  @P2 IADD3 R16, P5, R17, R12, RZ ;  /* 0x0000000c11102210 */ /* 0x001fc80007fbe0ff */
[----:B------:R-:W-:Y:S02]  /*1710*/  @P2 IADD3.X R17, R10, R13, RZ, P5, !PT ;  /* 0x0000000d0a112210 */ /* 0x000fe40002ffe4ff */
[----:B------:R-:W-:Y:S02]  /*1720*/  IADD3 R10, R15, 0x1a0, RZ ;  /* 0x000001a00f0a7810 */ /* 0x000fe40007ffe0ff */
[----:B------:R-:W-:Y:S02]  /*1730*/  SHF.R.S32.HI R13, RZ, 0x1f, R21 ;  /* 0x0000001fff0d7819 */ /* 0x000fe40000011415 */
        /* <DEDUP_REMOVED lines=28> */
[----:B------:R-:W3:Y:S08]  /*1900*/  @P5 LDC.64 R58, c[0x0][0x230] ;  /* 0x00008c00ff3a5b82 */ /* 0x000ef00000000a00 */
[----:B------:R-:W4:Y:S01]  /*1910*/  @P5 LDC.64 R56, c[0x0][0x228] ;  /* 0x00008a00ff385b82 */ /* 0x000f220000000a00 */
        /* <DEDUP_REMOVED lines=9> */
[----:B---3--:R-:W-:Y:S02]  /*19b0*/  @P5 IADD3 R58, P6, R11, R58, RZ ;  /* 0x0000003a0b3a5210 */ /* 0x008fe40007fde0ff */
[----:B------:R-:W-:Y:S02]  /*19c0*/  SHF.R.S32.HI R13, RZ, 0x1f, R6 ;  /* 0x0000001fff0d7819 */ /* 0x000fe40000011406 */
[----:B------:R-:W-:-:S02]  /*19d0*/  @P5 IADD3.X R59, R12, R59, RZ, P6, !PT ;  /* 0x0000003b0c3b5210 */ /* 0x000fc400037fe4ff */
[----:B----4-:R-:W-:-:S04]  /*19e0*/  @P5 IADD3 R56, P6, R11, R56, RZ ;  /* 0x000000380b385210 */ /* 0x010fc80007fde0ff */
[----:B------:R-:W-:Y:S02]  /*19f0*/  @P5 IADD3.X R57, R12, R57, RZ, P6, !PT ;  /* 0x000000390c395210 */ /* 0x000fe400037fe4ff */
[----:B------:R-:W-:Y:S02]  /*1a00*/  ISETP.GE.U32.AND P6, PT, R15, UR12, PT ;  /* 0x0000000c0f007c0c */ /* 0x000fe4000bfc6070 */
[----:B------:R-:W-:Y:S02]  /*1a10*/  IADD3 R15, R43, 0x60, RZ ;  /* 0x000000602b0f7810 */ /* 0x000fe40007ffe0ff */
        /* <DEDUP_REMOVED lines=13> */
[----:B---3--:R-:W-:Y:S02]  /*1af0*/  @P6 IADD3 R20, P0, R11, R20, RZ ;  /* 0x000000140b146210 */ /* 0x008fe40007f1e0ff */
[----:B------:R-:W-:Y:S02]  /*1b00*/  SHF.R.S32.HI R13, RZ, 0x1f, R15 ;  /* 0x0000001fff0d7819 */ /* 0x000fe4000001140f */
[----:B------:R-:W-:-:S02]  /*1b10*/  @P6 IADD3.X R21, R12, R21, RZ, P0, !PT ;  /* 0x000000150c156210 */ /* 0x000fc400007fe4ff */
[----:B----4-:R-:W-:Y:S02]  /*1b20*/  @P6 IADD3 R22, P0, R11, R22, RZ ;  /* 0x000000160b166210 */ /* 0x010fe40007f1e0ff */
[----:B------:R-:W0:Y:S02]  /*1b30*/  @P3 LDC.64 R10, c[0x0][0x288] ;  /* 0x0000a200ff0a3b82 */ /* 0x000e240000000a00 */
[----:B------:R-:W-:Y:S01]  /*1b40*/  @P6 IADD3.X R23, R12, R23, RZ, P0, !PT ;  /* 0x000000170c176210 */ /* 0x000fe200007fe4ff */
        /* <DEDUP_REMOVED lines=8> */
[----:B-1----:R-:W-:-:S04]  /*1bd0*/  @P3 IADD3 R104, P0, R11, R104, RZ ;  /* 0x000000680b683210 */ /* 0x002fc80007f1e0ff */
[C---:B------:R-:W-:Y:S02]  /*1be0*/  @P3 IADD3.X R105, R12.reuse, R105, RZ, P0, !PT ;  /* 0x000000690c693210 */ /* 0x040fe400007fe4ff */
[----:B--2---:R-:W-:Y:S02]  /*1bf0*/  @P3 IADD3 R102, P0, R11, R102, RZ ;  /* 0x000000660b663210 */ /* 0x004fe40007f1e0ff */
[----:B------:R-:W0:Y:S02]  /*1c00*/  LDC.64 R10, c[0x0][0x248] ;  /* 0x00009200ff0a7b82 */ /* 0x000e240000000a00 */
[----:B------:R-:W-:Y:S02]  /*1c10*/  @P3 IADD3.X R103, R12, R103, RZ, P0, !PT ;  /* 0x000000670c673210 */ /* 0x000fe400007fe4ff */
[----:B------:R-:W-:Y:S01]  /*1c20*/  ISETP.NE.AND P3, PT, R14, RZ, PT ;  /* 0x000000ff0e00720c */ /* 0x000fe20003f65270 */
[----:B0-----:R-:W-:-:S06]  /*1c30*/  IMAD.WIDE R44, R79, 0x8, R10 ;  /* 0x000000084f2c7825 */ /* 0x001fcc00078e020a */
[----:B------:R-:W2:Y:S01]  /*1c40*/  LDG.E.64 R44, desc[UR8][R44.64] ;  /* 0x000000082c2c7981 */ /* 0x000ea2000c1e1b00 */
[----:B------:R-:W-:Y:S02]  /*1c50*/  MOV R85, 0x3f800000 ;  /* 0x3f80000000557802 */ /* 0x000fe40000000f00 */
[----:B------:R-:W-:Y:S02]  /*1c60*/  CS2R R46, SRZ ;  /* 0x00000000002e7805 */ /* 0x000fe4000001ff00 */
[----:B------:R-:W-:Y:S02]  /*1c70*/  MOV R10, RZ ;  /* 0x000000ff000a7202 */ /* 0x000fe40000000f00 */
[----:B------:R-:W-:Y:S02]  /*1c80*/  CS2R R48, SRZ ;  /* 0x0000000000307805 */ /* 0x000fe4000001ff00 */
[----:B------:R-:W-:Y:S01]  /*1c90*/  CS2R R12, SRZ ;  /* 0x00000000000c7805 */ /* 0x000fe2000001ff00 */
[----:B------:R-:W5:Y:S04]  /*1ca0*/  @P2 LDG.E.64 R46, desc[UR8][R52.64] ;  /* 0x00000008342e2981 */ /* 0x000f68000c1e1b00 */
[----:B------:R0:W5:Y:S04]  /*1cb0*/  @P1 LDG.E.64 R48, desc[UR8][R54.64] ;  /* 0x0000000836301981 */ /* 0x000168000c1e1b00 */
[----:B------:R1:W5:Y:S01]  /*1cc0*/  @P1 LDG.E.64 R12, desc[UR8][R18.64] ;  /* 0x00000008120c1981 */ /* 0x000362000c1e1b00 */
[----:B------:R-:W-:-:S02]  /*1cd0*/  LOP3.LUT P1, RZ, R84, 0x40, RZ, 0xc0, !PT ;  /* 0x0000004054ff7812 */ /* 0x000fc4000782c0ff */
[----:B0-----:R-:W-:Y:S02]  /*1ce0*/  CS2R R54, SRZ ;  /* 0x0000000000367805 */ /* 0x001fe4000001ff00 */
[----:B-1----:R-:W-:Y:S02]  /*1cf0*/  CS2R R18, SRZ ;  /* 0x0000000000127805 */ /* 0x002fe4000001ff00 */
[----:B------:R-:W-:-:S06]  /*1d00*/  CS2R R50, SRZ ;  /* 0x0000000000327805 */ /* 0x000fcc000001ff00 */
[----:B------:R0:W5:Y:S02]  /*1d10*/  @P5 LDG.E.64 R50, desc[UR8][R58.64] ;  /* 0x000000083a325981 */ /* 0x000164000c1e1b00 */
[----:B0-----:R-:W-:-:S06]  /*1d20*/  CS2R R58, SRZ ;  /* 0x00000000003a7805 */ /* 0x001fcc000001ff00 */
[----:B------:R0:W5:Y:S02]  /*1d30*/  @P4 LDG.E.64 R58, desc[UR8][R26.64] ;  /* 0x000000081a3a4981 */ /* 0x000164000c1e1b00 */
[----:B0-----:R-:W-:-:S06]  /*1d40*/  CS2R R26, SRZ ;  /* 0x00000000001a7805 */ /* 0x001fcc000001ff00 */
[----:B------:R0:W5:Y:S02]  /*1d50*/  @P1 LDG.E.64 R26, desc[UR8][R88.64] ;  /* 0x00000008581a1981 */ /* 0x000164000c1e1b00 */
[----:B0-----:R-:W-:Y:S01]  /*1d60*/  CS2R R88, SRZ ;  /* 0x0000000000587805 */ /* 0x001fe2000001ff00 */
[----:B--2---:R-:W-:-:S05]  /*1d70*/  FFMA.FTZ R11, -R44, R44, R45 ;  /* 0x0000002c2c0b7223 */ /* 0x004fca000001012d */
[----:B------:R-:W-:-:S13]  /*1d80*/  FSETP.GTU.FTZ.AND P0, PT, R11, RZ, PT ;  /* 0x000000ff0b00720b */ /* 0x000fda0003f1c000 */
[----:B------:R-:W0:Y:S02]  /*1d90*/  @P0 LDC R14, c[0x0][0x250] ;  /* 0x00009400ff0e0b82 */ /* 0x000e240000000800 */
[----:B0-----:R-:W-:Y:S01]  /*1da0*/  @P0 FADD.FTZ R14, R11, R14 ;  /* 0x0000000e0b0e0221 */ /* 0x001fe20000010000 */
[----:B------:R-:W-:-:S03]  /*1db0*/  MOV R11, RZ ;  /* 0x000000ff000b7202 */ /* 0x000fc60000000f00 */
[----:B------:R0:W1:Y:S01]  /*1dc0*/  @P0 MUFU.RSQ R85, R14 ;  /* 0x0000000e00550308 */ /* 0x0000620000001400 */
[C---:B------:R-:W-:Y:S02]  /*1dd0*/  LOP3.LUT P0, RZ, R84.reuse, 0x200, RZ, 0xc0, !PT ;  /* 0x0000020054ff7812 */ /* 0x040fe4000780c0ff */
[----:B------:R-:W5:Y:S01]  /*1de0*/  @P2 LDG.E.64 R10, desc[UR8][R16.64] ;  /* 0x00000008100a2981 */ /* 0x000f62000c1e1b00 */
[----:B0-----:R-:W-:Y:S02]  /*1df0*/  CS2R R14, SRZ ;  /* 0x00000000000e7805 */ /* 0x001fe4000001ff00 */
[----:B------:R-:W-:-:S08]  /*1e00*/  LOP3.LUT P2, RZ, R84, 0x80, RZ, 0xc0, !PT ;  /* 0x0000008054ff7812 */ /* 0x000fd0000784c0ff */
[----:B------:R-:W5:Y:S04]  /*1e10*/  @P0 LDG.E.64 R54, desc[UR8][R62.64] ;  /* 0x000000083e360981 */ /* 0x000f68000c1e1b00 */
[----:B------:R0:W5:Y:S04]  /*1e20*/  @P5 LDG.E.64 R14, desc[UR8][R56.64] ;  /* 0x00000008380e5981 */ /* 0x000168000c1e1b00 */
[----:B------:R-:W5:Y:S01]  /*1e30*/  @P0 LDG.E.64 R18, desc[UR8][R60.64] ;  /* 0x000000083c120981 */ /* 0x000f62000c1e1b00 */
[----:B0-----:R-:W-:Y:S02]  /*1e40*/  CS2R R56, SRZ ;  /* 0x0000000000387805 */ /* 0x001fe4000001ff00 */
[----:B------:R-:W-:-:S02]  /*1e50*/  LOP3.LUT P0, RZ, R84, 0x10, RZ, 0xc0, !PT ;  /* 0x0000001054ff7812 */ /* 0x000fc4000780c0ff */
[----:B------:R-:W-:Y:S02]  /*1e60*/  CS2R R62, SRZ ;  /* 0x00000000003e7805 */ /* 0x000fe4000001ff00 */
[----:B------:R0:W5:Y:S04]  /*1e70*/  @P3 LDG.E.64 R56, desc[UR8][R24.64] ;  /* 0x0000000818383981 */ /* 0x000168000c1e1b00 */
[----:B------:R2:W5:Y:S01]  /*1e80*/  @P1 LDG.E.64 R62, desc[UR8][R30.64] ;  /* 0x000000081e3e1981 */ /* 0x000562000c1e1b00 */
[----:B0-----:R-:W-:Y:S02]  /*1e90*/  CS2R R24, SRZ ;  /* 0x0000000000187805 */ /* 0x001fe4000001ff00 */
[----:B--2---:R-:W-:-:S04]  /*1ea0*/  CS2R R30, SRZ ;  /* 0x00000000001e7805 */ /* 0x004fc8000001ff00 */
[----:B------:R0:W5:Y:S01]  /*1eb0*/  @P2 LDG.E.64 R24, desc[UR8][R66.64] ;  /* 0x0000000842182981 */ /* 0x000162000c1e1b00 */
[----:B------:R-:W-:-:S03]  /*1ec0*/  CS2R R60, SRZ ;  /* 0x00000000003c7805 */ /* 0x000fc6000001ff00 */
[----:B------:R2:W5:Y:S01]  /*1ed0*/  @P0 LDG.E.64 R30, desc[UR8][R90.64] ;  /* 0x000000085a1e0981 */ /* 0x000562000c1e1b00 */
[----:B------:R-:W-:-:S03]  /*1ee0*/  ISETP.NE.AND P1, PT, R109, RZ, PT ;  /* 0x000000ff6d00720c */ /* 0x000fc60003f25270 */
[----:B------:R-:W5:Y:S01]  /*1ef0*/  @P2 LDG.E.64 R60, desc[UR8][R86.64] ;  /* 0x00000008563c2981 */ /* 0x000f62000c1e1b00 */
[----:B0-----:R-:W-:-:S06]  /*1f00*/  CS2R R66, SRZ ;  /* 0x0000000000427805 */ /* 0x001fcc000001ff00 */
[----:B------:R-:W5:Y:S01]  /*1f10*/  @P0 LDG.E.64 R66, desc[UR8][R92.64] ;  /* 0x000000085c420981 */ /* 0x000f62000c1e1b00 */
[----:B------:R-:W-:Y:S02]  /*1f20*/  ISETP.NE.AND P0, PT, R108, RZ, PT ;  /* 0x000000ff6c00720c */ /* 0x000fe40003f05270 */
[----:B------:R-:W-:Y:S02]  /*1f30*/  ISETP.NE.AND P2, PT, R110, RZ, PT ;  /* 0x000000ff6e00720c */ /* 0x000fe40003f45270 */
[----:B--2---:R-:W-:-:S06]  /*1f40*/  CS2R R90, SRZ ;  /* 0x00000000005a7805 */ /* 0x004fcc000001ff00 */
[----:B------:R-:W5:Y:S04]  /*1f50*/  @P1 LDG.E.64 R90, desc[UR8][R106.64] ;  /* 0x000000086a5a1981 */ /* 0x000f68000c1e1b00 */
[----:B------:R0:W5:Y:S02]  /*1f60*/  @P0 LDG.E.64 R88, desc[UR8][R38.64] ;  /* 0x0000000826580981 */ /* 0x000164000c1e1b00 */
[----:B0-----:R-:W-:-:S06]  /*1f70*/  CS2R R38, SRZ ;  /* 0x0000000000267805 */ /* 0x001fcc000001ff00 */
[----:B------:R-:W5:Y:S01]  /*1f80*/  @P2 LDG.E.64 R38, desc[UR8][R100.64] ;  /* 0x0000000864262981 */ /* 0x000f62000c1e1b00 */
[----:B------:R-:W-:Y:S02]  /*1f90*/  CS2R R52, SRZ ;  /* 0x0000000000347805 */ /* 0x000fe4000001ff00 */
[----:B------:R-:W-:Y:S02]  /*1fa0*/  CS2R R16, SRZ ;  /* 0x0000000000107805 */ /* 0x000fe4000001ff00 */
[----:B------:R-:W-:Y:S02]  /*1fb0*/  LOP3.LUT P5, RZ, R84, 0x20, RZ, 0xc0, !PT ;  /* 0x0000002054ff7812 */ /* 0x000fe400078ac0ff */
[----:B------:R0:W5:Y:S04]  /*1fc0*/  @P6 LDG.E.64 R52, desc[UR8][R20.64] ;  /* 0x0000000814346981 */ /* 0x000168000c1e1b00 */
[----:B------:R2:W5:Y:S01]  /*1fd0*/  @P6 LDG.E.64 R16, desc[UR8][R22.64] ;  /* 0x0000000816106981 */ /* 0x000562000c1e1b00 */
[----:B0-----:R-:W-:-:S02]  /*1fe0*/  CS2R R20, SRZ ;  /* 0x0000000000147805 */ /* 0x001fc4000001ff00 */
[----:B--2---:R-:W-:Y:S02]  /*1ff0*/  CS2R R22, SRZ ;  /* 0x0000000000167805 */ /* 0x004fe4000001ff00 */
[----:B------:R-:W-:Y:S02]  /*2000*/  LOP3.LUT P6, RZ, R84, 0x8, RZ, 0xc0, !PT ;  /* 0x0000000854ff7812 */ /* 0x000fe400078cc0ff */
[----:B------:R0:W5:Y:S04]  /*2010*/  @P3 LDG.E.64 R20, desc[UR8][R64.64] ;  /* 0x0000000840143981 */ /* 0x000168000c1e1b00 */
[----:B------:R2:W5:Y:S01]  /*2020*/  @P4 LDG.E.64 R22, desc[UR8][R28.64] ;  /* 0x000000081c164981 */ /* 0x000562000c1e1b00 */
[----:B0-----:R-:W-:Y:S02]  /*2030*/  CS2R R64, SRZ ;  /* 0x0000000000407805 */ /* 0x001fe4000001ff00 */
[----:B--2---:R-:W-:-:S04]  /*2040*/  CS2R R28, SRZ ;  /* 0x00000000001c7805 */ /* 0x004fc8000001ff00 */
[----:B------:R0:W5:Y:S04]  /*2050*/  @P5 LDG.E.64 R64, desc[UR8][R32.64] ;  /* 0x0000000820405981 */ /* 0x000168000c1e1b00 */
[----:B------:R2:W5:Y:S01]  /*2060*/  @P5 LDG.E.64 R28, desc[UR8][R34.64] ;  /* 0x00000008221c5981 */ /* 0x000562000c1e1b00 */
[----:B------:R-:W-:Y:S02]  /*2070*/  LOP3.LUT P5, RZ, R84, 0x100, RZ, 0xc0, !PT ;  /* 0x0000010054ff7812 */ /* 0x000fe400078ac0ff */
[----:B0-----:R-:W-:Y:S02]  /*2080*/  CS2R R32, SRZ ;  /* 0x0000000000207805 */ /* 0x001fe4000001ff00 */
[----:B--2---:R-:W-:-:S04]  /*2090*/  CS2R R34, SRZ ;  /* 0x0000000000227805 */ /* 0x004fc8000001ff00 */
[----:B------:R0:W5:Y:S04]  /*20a0*/  @P6 LDG.E.64 R32, desc[UR8][R94.64] ;  /* 0x000000085e206981 */ /* 0x000168000c1e1b00 */
[----:B------:R2:W5:Y:S01]  /*20b0*/  @P0 LDG.E.64 R34, desc[UR8][R40.64] ;  /* 0x0000000828220981 */ /* 0x000562000c1e1b00 */
[----:B0-----:R-:W-:Y:S02]  /*20c0*/  CS2R R94, SRZ ;  /* 0x00000000005e7805 */ /* 0x001fe4000001ff00 */
[----:B--2---:R-:W-:-:S04]  /*20d0*/  CS2R R40, SRZ ;  /* 0x0000000000287805 */ /* 0x004fc8000001ff00 */
[----:B------:R-:W5:Y:S01]  /*20e0*/  @P5 LDG.E.64 R94, desc[UR8][R104.64] ;  /* 0x00000008685e5981 */ /* 0x000f62000c1e1b00 */
[----:B------:R-:W-:-:S03]  /*20f0*/  CS2R R86, SRZ ;  /* 0x0000000000567805 */ /* 0x000fc6000001ff00 */
[----:B------:R-:W5:Y:S01]  /*2100*/  @P5 LDG.E.64 R40, desc[UR8][R102.64] ;  /* 0x0000000866285981 */ /* 0x000f62000c1e1b00 */
[----:B------:R-:W-:Y:S02]  /*2110*/  ISETP.GT.U32.AND P5, PT, R83, 0x1ff, PT ;  /* 0x000001ff5300780c */ /* 0x000fe40003fa4070 */
[----:B------:R-:W-:Y:S01]  /*2120*/  CS2R R92, SRZ ;  /* 0x00000000005c7805 */ /* 0x000fe2000001ff00 */
[----:B------:R0:W5:Y:S01]  /*2130*/  @P6 LDG.E.64 R86, desc[UR8][R36.64] ;  /* 0x0000000824566981 */ /* 0x000162000c1e1b00 */
[----:B------:R-:W-:Y:S04]  /*2140*/  BSSY B0, `(.L_x_1706) ;  /* 0x0000018000007945 */ /* 0x000fe80003800000 */
[----:B------:R2:W5:Y:S01]  /*2150*/  @P2 LDG.E.64 R92, desc[UR8][R76.64] ;  /* 0x000000084c5c2981 */ /* 0x000562000c1e1b00 */
[----:B0-----:R-:W-:-:S02]  /*2160*/  CS2R R36, SRZ ;  /* 0x0000000000247805 */ /* 0x001fc4000001ff00 */
        /* <DEDUP_REMOVED lines=21> */
.L_x_1707:
[----:B------:R-:W-:Y:S05]  /*22c0*/  BSYNC B0 ;  /* 0x0000000000007941 */ /* 0x000fea0003800000 */
.L_x_1706:
[----:B------:R-:W-:Y:S01]  /*22d0*/  ISETP.NE.AND P5, PT, RZ, UR7, PT ;  /* 0x00000007ff007c0c */ /* 0x000fe2000bfa5270 */
[C---:B-----5:R-:W-:Y:S01]  /*22e0*/  FADD.FTZ R100, -R44.reuse, R54 ;  /* 0x000000362c647221 */ /* 0x060fe20000010100 */
[----:B------:R-:W-:Y:S01]  /*22f0*/  FADD.FTZ R98, -R44, R55 ;  /* 0x000000372c627221 */ /* 0x000fe20000010100 */
[----:B------:R-:W-:Y:S01]  /*2300*/  LOP3.LUT R84, R84, 0xfffffffd, RZ, 0xc0, !PT ;  /* 0xfffffffd54547812 */ /* 0x000fe200078ec0ff */
[C---:B------:R-:W-:Y:S01]  /*2310*/  FADD.FTZ R110, -R44.reuse, R56 ;  /* 0x000000382c6e7221 */ /* 0x040fe20000010100 */
[----:B------:R-:W-:Y:S01]  /*2320*/  FADD.FTZ R54, -R44, R57 ;  /* 0x000000392c367221 */ /* 0x000fe20000010100 */
[----:B------:R-:W-:Y:S01]  /*2330*/  MOV R109, R18 ;  /* 0x00000012006d7202 */ /* 0x000fe20000000f00 */
[----:B------:R-:W-:Y:S01]  /*2340*/  FMUL.FTZ R100, R100, R85 ;  /* 0x0000005564647220 */ /* 0x000fe20000410000 */
        /* <DEDUP_REMOVED lines=23> */
.L_x_1708:
        /* <DEDUP_REMOVED lines=26> */
.L_x_1709:
        /* <DEDUP_REMOVED lines=31> */
.L_x_1710:
        /* <DEDUP_REMOVED lines=31> */
.L_x_1711:
[----:B------:R-:W-:Y:S01]  /*2a40*/  FFMA.FTZ R105, R103, R104, R54 ;  /* 0x0000006867697223 */ /* 0x000fe20000010036 */
[----:B------:R-:W-:Y:S01]  /*2a50*/  FMUL.FTZ R59, R55, R96 ;  /* 0x00000060373b7220 */ /* 0x000fe20000410000 */
[----:B------:R-:W-:Y:S01]  /*2a60*/  FADD.FTZ R104, R104, R45 ;  /* 0x0000002d68687221 */ /* 0x000fe20000010000 */
[C---:B------:R-:W-:Y:S01]  /*2a70*/  FADD.FTZ R60, -R44.reuse, R60 ;  /* 0x0000003c2c3c7221 */ /* 0x040fe20000010100 */
[----:B------:R-:W-:Y:S01]  /*2a80*/  FADD.FTZ R112, -R44, R61 ;  /* 0x0000003d2c707221 */ /* 0x000fe20000010100 */
[----:B------:R-:W-:Y:S01]  /*2a90*/  FFMA.FTZ R110, R94, R59, R105 ;  /* 0x0000003b5e6e7223 */ /* 0x000fe20000010069 */
[----:B------:R-:W-:Y:S01]  /*2aa0*/  FADD.FTZ R59, R104, R59 ;  /* 0x0000003b683b7221 */ /* 0x000fe20000010000 */
[----:B------:R-:W-:Y:S01]  /*2ab0*/  FMUL.FTZ R104, R60, R85 ;  /* 0x000000553c687220 */ /* 0x000fe20000410000 */
[----:B------:R-:W-:Y:S01]  /*2ac0*/  MOV R45, R24 ;  /* 0x00000018002d7202 */ /* 0x000fe20000000f00 */
[----:B------:R-:W-:Y:S01]  /*2ad0*/  FMUL.FTZ R60, R56, R97 ;  /* 0x00000061383c7220 */ /* 0x000fe20000410000 */
        /* <DEDUP_REMOVED lines=21> */
.L_x_1712:
        /* <DEDUP_REMOVED lines=55> */
.L_x_1713:
[----:B------:R-:W-:Y:S01]  /*2fa0*/  FMUL.FTZ R63, R47, R96 ;  /* 0x000000602f3f7220 */ /* 0x000fe20000410000 */
[----:B------:R-:W-:Y:S01]  /*2fb0*/  FFMA.FTZ R53, R98, R107, R53 ;  /* 0x0000006b62357223 */ /* 0x000fe20000010035 */
[----:B------:R-:W-:Y:S01]  /*2fc0*/  FADD.FTZ R87, R87, R107 ;  /* 0x0000006b57577221 */ /* 0x000fe20000010000 */
[----:B------:R-:W-:Y:S01]  /*2fd0*/  FMUL.FTZ R116, R116, R85 ;  /* 0x0000005574747220 */ /* 0x000fe20000410000 */
[----:B------:R-:W-:Y:S01]  /*2fe0*/  FFMA.FTZ R89, R118, R63, R61 ;  /* 0x0000003f76597223 */ /* 0x000fe2000001003d */
[----:B------:R-:W-:Y:S01]  /*2ff0*/  FADD.FTZ R59, R59, R63 ;  /* 0x0000003f3b3b7221 */ /* 0x000fe20000010000 */
[----:B------:R-:W-:Y:S01]  /*3000*/  FFMA.FTZ R61, R101, R108, RZ ;  /* 0x0000006c653d7223 */ /* 0x000fe200000100ff */
[----:B------:R-:W-:Y:S01]  /*3010*/  FADD.FTZ R63, RZ, R108 ;  /* 0x0000006cff3f7221 */ /* 0x000fe20000010000 */
[----:B------:R-:W-:Y:S01]  /*3020*/  FMUL.FTZ R108, R60, R97 ;  /* 0x000000613c6c7220 */ /* 0x000fe20000410000 */
[----:B------:R-:W-:Y:S01]  /*3030*/  FMUL.FTZ R117, R65, R85 ;  /* 0x0000005541757220 */ /* 0x000fe20000410000 */
[----:B------:R-:W-:Y:S01]  /*3040*/  FFMA.FTZ R61, R99, R106, R61 ;  /* 0x0000006a633d7223 */ /* 0x000fe2000001003d */
[----:B------:R-:W-:Y:S01]  /*3050*/  FADD.FTZ R63, R63, R106 ;  /* 0x0000006a3f3f7221 */ /* 0x000fe20000010000 */
[----:B------:R-:W-:Y:S01]  /*3060*/  FADD.FTZ R91, R108, R59 ;  /* 0x0000003b6c5b7221 */ /* 0x000fe20000010000 */
[----:B------:R-:W-:Y:S01]  /*3070*/  FFMA.FTZ R89, R119, R108, R89 ;  /* 0x0000006c77597223 */ /* 0x000fe20000010059 */
        /* <DEDUP_REMOVED lines=21> */
.L_x_1714:
[----:B------:R-:W-:Y:S01]  /*31d0*/  FMUL.FTZ R65, R59, R96 ;  /* 0x000000603b417220 */ /* 0x000fe20000410000 */
[----:B------:R-:W-:Y:S01]  /*31e0*/  FADD.FTZ R108, R87, R57 ;  /* 0x00000039576c7221 */ /* 0x000fe20000010000 */
[----:B------:R-:W-:Y:S01]  /*31f0*/  FMUL.FTZ R87, R106, R97 ;  /* 0x000000616a577220 */ /* 0x000fe20000410000 */
[----:B------:R-:W-:Y:S01]  /*3200*/  FFMA.FTZ R53, R102, R57, R53 ;  /* 0x0000003966357223 */ /* 0x000fe20000010035 */
[----:B------:R-:W-:Y:S01]  /*3210*/  FFMA.FTZ R89, R116, R65, R89 ;  /* 0x0000004174597223 */ /* 0x000fe20000010059 */
[----:B------:R-:W-:Y:S01]  /*3220*/  FADD.FTZ R91, R91, R65 ;  /* 0x000000415b5b7221 */ /* 0x000fe20000010000 */
[----:B------:R-:W-:Y:S01]  /*3230*/  FADD.FTZ R63, R63, R58 ;  /* 0x0000003a3f3f7221 */ /* 0x000fe20000010000 */
[----:B------:R-:W-:Y:S01]  /*3240*/  FFMA.FTZ R61, R103, R58, R61 ;  /* 0x0000003a673d7223 */ /* 0x000fe2000001003d */
[----:B------:R-:W-:Y:S01]  /*3250*/  FFMA.FTZ R65, R117, R87, R89 ;  /* 0x0000005775417223 */ /* 0x000fe20000010059 */
[----:B------:R-:W-:Y:S01]  /*3260*/  FADD.FTZ R87, R87, R91 ;  /* 0x0000005b57577221 */ /* 0x000fe20000010000 */
        /* <DEDUP_REMOVED lines=23> */
.L_x_1715:
        /* <DEDUP_REMOVED lines=33> */
.L_x_1716:
        /* <DEDUP_REMOVED lines=33> */
.L_x_1717:
        /* <DEDUP_REMOVED lines=33> */
.L_x_1718:
        /* <DEDUP_REMOVED lines=33> */
.L_x_1719:
[----:B------:R-:W-:Y:S01]  /*3c20*/  FMUL.FTZ R66, R55, R96 ;  /* 0x0000006037427220 */ /* 0x000fe20000410000 */
[----:B------:R-:W-:Y:S01]  /*3c30*/  FADD.FTZ R64, R64, R57 ;  /* 0x0000003940407221 */ /* 0x000fe20000010000 */
[----:B------:R-:W-:Y:S01]  /*3c40*/  FFMA.FTZ R59, R114, R57, R59 ;  /* 0x00000039723b7223 */ /* 0x000fe2000001003b */
[----:B------:R-:W-:Y:S01]  /*3c50*/  FADD.FTZ R57, R63, R58 ;  /* 0x0000003a3f397221 */ /* 0x000fe20000010000 */
[----:B------:R-:W-:Y:S01]  /*3c60*/  FADD.FTZ R92, R65, R66 ;  /* 0x00000042415c7221 */ /* 0x000fe20000010000 */
[----:B------:R-:W-:Y:S01]  /*3c70*/  FFMA.FTZ R90, R106, R66, R61 ;  /* 0x000000426a5a7223 */ /* 0x000fe2000001003d */
        /* <DEDUP_REMOVED lines=27> */
.L_x_1720:
        /* <DEDUP_REMOVED lines=29> */
.L_x_1721:
        /* <DEDUP_REMOVED lines=29> */
.L_x_1722:
[----:B------:R-:W-:Y:S01]  /*41d0*/  FMUL.FTZ R50, R51, R96 ;  /* 0x0000006033327220 */ /* 0x000fe20000410000 */
[----:B------:R-:W-:-:S03]  /*41e0*/  FMUL.FTZ R87, R44, R85 ;  /* 0x000000552c577220 */ /* 0x000fc60000410000 */
[----:B------:R-:W-:Y:S01]  /*41f0*/  FFMA.FTZ R86, R88, R50, R63 ;  /* 0x0000003258567223 */ /* 0x000fe2000001003f */
[----:B------:R-:W-:Y:S01]  /*4200*/  FADD.FTZ R63, R65, R50 ;  /* 0x00000032413f7221 */ /* 0x000fe20000010000 */
[----:B------:R-:W-:-:S04]  /*4210*/  FMUL.FTZ R50, R48, R97 ;  /* 0x0000006130327220 */ /* 0x000fc80000410000 */
[----:B------:R-:W-:Y:S01]  /*4220*/  FFMA.FTZ R65, R89, R50, R86 ;  /* 0x0000003259417223 */ /* 0x000fe20000010056 */
[----:B------:R-:W-:Y:S01]  /*4230*/  FADD.FTZ R50, R50, R63 ;  /* 0x0000003f32327221 */ /* 0x000fe20000010000 */
[----:B------:R-:W-:Y:S01]  /*4240*/  FMUL.FTZ R86, R52, R85 ;  /* 0x0000005534567220 */ /* 0x000fe20000410000 */
[----:B------:R-:W-:Y:S02]  /*4250*/  MOV R63, R16 ;  /* 0x00000010003f7202 */ /* 0x000fe40000000f00 */
[----:B------:R-:W-:Y:S01]  /*4260*/  MOV R52, R17 ;  /* 0x0000001100347202 */ /* 0x000fe20000000f00 */
[----:B------:R-:W-:Y:S06]  /*4270*/  @!P5 BRA `(.L_x_1723) ;  /* 0x000000000048d947 */ /* 0x000fec0003800000 */
[----:B------:R-:W-:Y:S01]  /*4280*/  FFMA.FTZ R52, R86, R96, R77 ;  /* 0x0000006056347223 */ /* 0x000fe2000001004d */
[----:B------:R-:W-:-:S03]  /*4290*/  FFMA.FTZ R44, R87, R97, R76 ;  /* 0x00000061572c7223 */ /* 0x000fc6000001004c */
[----:B------:R-:W-:-:S06]  /*42a0*/  FMUL.FTZ R121, R52, -1.4426950216293334961 ;  /* 0xbfb8aa3b34797820 */ /* 0x000fcc0000410000 */
[----:B------:R-:W0:Y:S02]  /*42b0*/  MUFU.EX2 R121, R121 ;  /* 0x0000007900797308 */ /* 0x000e240000000800 */
[----:B0-----:R-:W-:-:S06]  /*42c0*/  FADD.FTZ R63, R121, 1 ;  /* 0x3f800000793f7421 */ /* 0x001fcc0000010000 */
[----:B------:R-:W0:Y:S02]  /*42d0*/  MUFU.RCP R63, R63 ;  /* 0x0000003f003f7308 */ /* 0x000e240000001000 */
[----:B0-----:R-:W-:Y:S01]  /*42e0*/  FADD.FTZ R67, -R63, 1 ;  /* 0x3f8000003f437421 */ /* 0x001fe20000010100 */
[----:B------:R-:W-:-:S03]  /*42f0*/  FMUL.FTZ R63, R16, R63 ;  /* 0x0000003f103f7220 */ /* 0x000fc60000410000 */
[----:B------:R-:W-:Y:S01]  /*4300*/  FFMA.FTZ R52, R52, R67, 1 ;  /* 0x3f80000034347423 */ /* 0x000fe20000010043 */
[----:B------:R-:W-:-:S03]  /*4310*/  FMUL.FTZ R67, R44, -1.4426950216293334961 ;  /* 0xbfb8aa3b2c437820 */ /* 0x000fc60000410000 */
[----:B------:R-:W-:-:S03]  /*4320*/  FMUL.FTZ R63, R63, R52 ;  /* 0x000000343f3f7220 */ /* 0x000fc60000410000 */
[----:B------:R-:W0:Y:S02]  /*4330*/  MUFU.EX2 R67, R67 ;  /* 0x0000004300437308 */ /* 0x000e240000000800 */
[----:B0-----:R-:W-:-:S06]  /*4340*/  FADD.FTZ R67, R67, 1 ;  /* 0x3f80000043437421 */ /* 0x001fcc0000010000 */
[----:B------:R-:W0:Y:S02]  /*4350*/  MUFU.RCP R67, R67 ;  /* 0x0000004300437308 */ /* 0x000e240000001000 */
[----:B0-----:R-:W-:Y:S01]  /*4360*/  FADD.FTZ R121, -R67, 1 ;  /* 0x3f80000043797421 */ /* 0x001fe20000010100 */
[----:B------:R-:W-:-:S03]  /*4370*/  FMUL.FTZ R52, R17, R67 ;  /* 0x0000004311347220 */ /* 0x000fc60000410000 */
[----:B------:R-:W-:-:S04]  /*4380*/  FFMA.FTZ R121, R44, R121, 1 ;  /* 0x3f8000002c797423 */ /* 0x000fc80000010079 */
[----:B------:R-:W-:-:S07]  /*4390*/  FMUL.FTZ R52, R52, R121 ;  /* 0x0000007934347220 */ /* 0x000fce0000410000 */
.L_x_1723:
        /* <DEDUP_REMOVED lines=37> */
[----:B------:R-:W-:Y:S01]  /*45f0*/  BSSY B0, `(.L_x_1724) ;  /* 0x000004b000007945 */ /* 0x000fe20003800000 */
[----:B------:R-:W-:Y:S01]  /*4600*/  FADD.FTZ R46, R64, R63 ;  /* 0x0000003f402e7221 */ /* 0x000fe20000010000 */
[----:B0-----:R-:W-:Y:S01]  /*4610*/  @!P5 FADD.FTZ R50, R50, R65 ;  /* 0x000000413232d221 */ /* 0x001fe20000010000 */
[----:B------:R-:W-:Y:S01]  /*4620*/  FFMA.FTZ R45, R87, R52, R66 ;  /* 0x00000034572d7223 */ /* 0x000fe20000010042 */
[----:B------:R-:W-:Y:S01]  /*4630*/  FADD.FTZ R47, R57, R52 ;  /* 0x00000034392f7221 */ /* 0x000fe20000010000 */
[----:B-1----:R-:W-:-:S02]  /*4640*/  @!P5 FADD.FTZ R67, R67, R44 ;  /* 0x0000002c4343d221 */ /* 0x002fc40000010000 */
        /* <DEDUP_REMOVED lines=21> */
[----:B------:R-:W-:-:S02]  /*47a0*/  FFMA.FTZ R44, R86, R63, R59 ;  /* 0x0000003f562c7223 */ /* 0x000fc4000001003b */
[----:B------:R-:W-:-:S03]  /*47b0*/  MOV R66, R50 ;  /* 0x0000003200427202 */ /* 0x000fc60000000f00 */
[----:B------:R0:W-:Y:S07]  /*47c0*/  STS.128 [R42], R44 ;  /* 0x0000002c2a007388 */ /* 0x0001ee0000000c00 */
        /* <DEDUP_REMOVED lines=45> */
.L_x_1725:
[----:B------:R-:W-:Y:S05]  /*4aa0*/  BSYNC B0 ;  /* 0x0000000000007941 */ /* 0x000fea0003800000 */
.L_x_1724:
        /* <DEDUP_REMOVED lines=35> */
[----:B------:R-:W-:Y:S01]  /*4ce0*/  LDS.128 R60, [R42+0x900] ;  /* 0x000900002a3c7984 */ /* 0x000fe20000000c00 */
[----:B------:R-:W-:Y:S01]  /*4cf0*/  FADD.FTZ R65, R65, R46 ;  /* 0x0000002e41417221 */ /* 0x000fe20000010000 */
[----:B---3--:R-:W-:Y:S01]  /*4d00*/  FADD.FTZ R121, R121, R52 ;  /* 0x0000003479797221 */ /* 0x008fe20000010000 */
[----:B------:R-:W-:Y:S01]  /*4d10*/  FADD.FTZ R64, R64, R47 ;  /* 0x0000002f40407221 */ /* 0x000fe20000010000 */
[----:B------:R-:W0:Y:S01]  /*4d20*/  LDS.128 R48, [R42+0x800] ;  /* 0x000800002a307984 */ /* 0x000e220000000c00 */
[----:B------:R-:W-:Y:S01]  /*4d30*/  FADD.FTZ R52, R44, R53 ;  /* 0x000000352c347221 */ /* 0x000fe20000010000 */
[----:B------:R-:W-:Y:S01]  /*4d40*/  FADD.FTZ R65, R65, R54 ;  /* 0x0000003641417221 */ /* 0x000fe20000010000 */
[----:B------:R-:W-:Y:S01]  /*4d50*/  FADD.FTZ R64, R64, R55 ;  /* 0x0000003740407221 */ /* 0x000fe20000010000 */
[----:B------:R-:W1:Y:S04]  /*4d60*/  LDS.128 R44, [R42+0xa00] ;  /* 0x000a00002a2c7984 */ /* 0x000e680000000c00 */
        /* <DEDUP_REMOVED lines=117> */
.L_x_1727:
[----:B------:R-:W-:Y:S05]  /*54c0*/  BSYNC B0 ;  /* 0x0000000000007941 */ /* 0x000fea0003800000 */
.L_x_1726:
[----:B------:R-:W0:Y:S01]  /*54d0*/  LDC.64 R50, c[0x0][0x268] ;  /* 0x00009a00ff327b82 */ /* 0x000e220000000a00 */
[----:B------:R-:W-:Y:S01]  /*54e0*/  LEA R49, R120, R83, 0x4 ;  /* 0x0000005378317211 */ /* 0x000fe200078e20ff */
[----:B------:R-:W-:Y:S04]  /*54f0*/  BSSY B0, `(.L_x_1728) ;  /* 0x000000e000007945 */ /* 0x000fe80003800000 */
[----:B0-----:R-:W-:Y:S01]  /*5500*/  IMAD.WIDE R50, R49, 0x4, R50 ;  /* 0x0000000431327825 */ /* 0x001fe200078e0232 */
        /* <DEDUP_REMOVED lines=12> */
.L_x_1729:
[----:B------:R-:W-:Y:S05]  /*55d0*/  BSYNC B0 ;  /* 0x0000000000007941 */ /* 0x000fea0003800000 */
.L_x_1728:
        /* <DEDUP_REMOVED lines=33> */
.L_x_1732:
[----:B-1----:R-:W2:Y:S04]  /*57f0*/  LDG.E.STRONG.GPU R46, desc[UR8][R44.64] ;  /* 0x000000082c2e7981 */ /* 0x002ea8000c1ef900 */
[----:B--2---:R-:W-:Y:S01]  /*5800*/  CCTL.IVALL ;  /* 0x00000000ff00798f */ /* 0x004fe20002000000 */
[----:B------:R-:W-:Y:S05]  /*5810*/  YIELD ;  /* 0x0000000000007946 */ /* 0x000fea0003800000 */
[----:B------:R-:W-:-:S13]  /*5820*/  ISETP.NE.AND P6, PT, R46, R53, PT ;  /* 0x000000352e00720c */ /* 0x000fda0003fc5270 */
[----:B------:R-:W-:Y:S05]  /*5830*/  @P6 BRA `(.L_x_1732) ;  /* 0xfffffffc00ec6947 */ /* 0x000fea000383ffff */
.L_x_1731:
        /* <DEDUP_REMOVED lines=22> */
.L_x_1736:
        /* <DEDUP_REMOVED lines=115> */
.L_x_1735:
        /* <DEDUP_REMOVED lines=63> */
.L_x_1737:
[----:B------:R-:W-:-:S04]  /*64c0*/  LOP3.LUT P6, RZ, R84, 0x1, RZ, 0xc0, !PT ;  /* 0x0000000154ff7812 */ /* 0x000fc800078cc0ff */
[----:B------:R-:W-:-:S13]  /*64d0*/  ISETP.NE.OR P6, PT, R46, RZ, P6 ;  /* 0x000000ff2e00720c */ /* 0x000fda00037c5670 */
[----:B------:R-:W-:Y:S05]  /*64e0*/  @!P6 BRA `(.L_x_1733) ;  /* 0x00000000007ce947 */ /* 0x000fea0003800000 */
.L_x_1734:
        /* <DEDUP_REMOVED lines=31> */
.L_x_1733:
        /* <DEDUP_REMOVED lines=10> */
.L_x_1739:
[----:B------:R-:W-:Y:S05]  /*6780*/  BSYNC B0 ;  /* 0x0000000000007941 */ /* 0x000fea0003800000 */
.L_x_1738:
        /* <DEDUP_REMOVED lines=17> */
.L_x_1730:
        /* <DEDUP_REMOVED lines=35> */
.L_x_1740:
        /* <DEDUP_REMOVED lines=19> */
[----:B------:R0:W-:Y:S02]  /*6c00*/  STG.E.64 desc[UR8][R44.64], R18 ;  /* 0x000000122c007986 */ /* 0x0001e4000c101b08 */
.L_x_1742:
[----:B------:R-:W-:Y:S05]  /*6c10*/  BSYNC B0 ;  /* 0x0000000000007941 */ /* 0x000fea0003800000 */
.L_x_1741:
[----:B------:R-:W-:-:S13]  /*6c20*/  ISETP.NE.AND P6, PT, RZ, UR7, PT ;  /* 0x00000007ff007c0c */ /* 0x000fda000bfc5270 */
        /* <DEDUP_REMOVED lines=19> */
.L_x_1743:
[----:B------:R-:W-:Y:S04]  /*6d60*/  BSSY B0, `(.L_x_1744) ;  /* 0x0000013000007945 */ /* 0x000fe80003800000 */
[----:B------:R-:W-:Y:S05]  /*6d70*/  @!P3 BRA `(.L_x_1745) ;  /* 0x000000000044b947 */ /* 0x000fea0003800000 */
[----:B------:R-:W-:Y:S01]  /*6d80*/  ULDC.64 UR14, c[0x0][0x288] ;  /* 0x0000a200000e7ab9 */ /* 0x000fe20000000a00 */
[----:B0-----:R-:W-:Y:S01]  /*6d90*/  MOV R18, R122 ;  /* 0x0000007a00127202 */ /* 0x001fe20000000f00 */
[----:B------:R-:W-:Y:S01]  /*6da0*/  IMAD R45, R5, UR14, RZ ;  /* 0x0000000e052d7c24 */ /* 0x000fe2000f8e02ff */
[----:B------:R-:W-:Y:S01]  /*6db0*/  MOV R19, R125 ;  /* 0x0000007d00137202 */ /* 0x000fe20000000f00 */
[----:B------:R-:W-:Y:S02]  /*6dc0*/  FFMA.FTZ R46, R99, R51, R52 ;  /* 0x00000033632e7223 */ /* 0x000fe40000010034 */
[C---:B------:R-:W-:Y:S02]  /*6dd0*/  IMAD R45, R2.reuse, UR15, R45 ;  /* 0x0000000f022d7c24 */ /* 0x040fe4000f8e022d */
[----:B------:R-:W-:Y:S01]  /*6de0*/  IMAD.WIDE.U32 R18, R2, UR14, R18 ;  /* 0x0000000e02127c25 */ /* 0x000fe2000f8e0012 */
[----:B------:R-:W-:-:S03]  /*6df0*/  ULDC.64 UR14, c[0x0][0x210] ;  /* 0x00008400000e7ab9 */ /* 0x000fc60000000a00 */
[----:B------:R-:W-:Y:S01]  /*6e00*/  FFMA.FTZ R46, R97, R21, -R46 ;  /* 0x00000015612e7223 */ /* 0x000fe2000001082e */
[----:B------:R-:W-:Y:S01]  /*6e10*/  IADD3 R45, R19, R45, RZ ;  /* 0x0000002d132d7210 */ /* 0x000fe20007ffe0ff */
[----:B------:R-:W-:Y:S01]  /*6e20*/  FFMA.FTZ R19, R98, R51, R52 ;  /* 0x0000003362137223 */ /* 0x000fe20000010034 */
[----:B------:R-:W-:-:S04]  /*6e30*/  LEA R44, P5, R18, UR14, 0x2 ;  /* 0x0000000e122c7c11 */ /* 0x000fc8000f8a10ff */
[----:B------:R-:W-:Y:S01]  /*6e40*/  LEA.HI.X R45, R18, UR15, R45, 0x2, P5 ;  /* 0x0000000f122d7c11 */ /* 0x000fe2000a8f142d */
[----:B------:R-:W-:Y:S01]  /*6e50*/  FFMA.FTZ R18, R96, R20, -R19 ;  /* 0x0000001460127223 */ /* 0x000fe20000010813 */
[----:B------:R-:W-:-:S03]  /*6e60*/  FMUL.FTZ R19, R46, R85 ;  /* 0x000000552e137220 */ /* 0x000fc60000410000 */
[----:B------:R-:W-:-:S05]  /*6e70*/  FMUL.FTZ R18, R18, R85 ;  /* 0x0000005512127220 */ /* 0x000fca0000410000 */
[----:B------:R1:W-:Y:S02]  /*6e80*/  STG.E.64 desc[UR8][R44.64], R18 ;  /* 0x000000122c007986 */ /* 0x0003e4000c101b08 */
.L_x_1745:
[----:B------:R-:W-:Y:S05]  /*6e90*/  BSYNC B0 ;  /* 0x0000000000007941 */ /* 0x000fea0003800000 */
.L_x_1744:
        /* <DEDUP_REMOVED lines=19> */
.L_x_1746:
[----:B------:R-:W-:Y:S04]  /*6fd0*/  BSSY B0, `(.L_x_1747) ;  /* 0x0000013000007945 */ /* 0x000fe80003800000 */
[----:B------:R-:W-:Y:S05]  /*6fe0*/  @!P4 BRA `(.L_x_1748) ;  /* 0x000000000044c947 */ /* 0x000fea0003800000 */
[----:B------:R-:W-:Y:S01]  /*6ff0*/  ULDC.64 UR14, c[0x0][0x288] ;  /* 0x0000a200000e7ab9 */ /* 0x000fe20000000a00 */
[----:B01----:R-:W-:Y:S01]  /*7000*/  MOV R18, R122 ;  /* 0x0000007a00127202 */ /* 0x003fe20000000f00 */
        /* <DEDUP_REMOVED lines=15> */
.L_x_1748:
[----:B------:R-:W-:Y:S05]  /*7100*/  BSYNC B0 ;  /* 0x0000000000007941 */ /* 0x000fea0003800000 */
.L_x_1747:
[----:B------:R-:W-:Y:S05]  /*7110*/  @!P6 BRA `(.L_x_1749) ;  /* 0x000000000048e947 */ /* 0x000fea0003800000 */
        /* <DEDUP_REMOVED lines=18> */
.L_x_1749:
[----:B------:R-:W-:Y:S01]  /*7240*/  LOP3.LUT P5, RZ, R84, 0x100, RZ, 0xc0, !PT ;  /* 0x0000010054ff7812 */ /* 0x000fe200078ac0ff */
[----:B------:R-:W-:-:S12]  /*7250*/  BSSY B0, `(.L_x_1750) ;  /* 0x0000015000007945 */ /* 0x000fd80003800000 */
[----:B------:R-:W-:Y:S05]  /*7260*/  @!P5 BRA `(.L_x_1751) ;  /* 0x00000000004cd947 */ /* 0x000fea0003800000 */
[----:B--2---:R-:W-:Y:S01]  /*7270*/  IADD3 R21, R43, 0x60, RZ ;  /* 0x000000602b157810 */ /* 0x004fe20007ffe0ff */
[----:B------:R-:W-:Y:S01]  /*7280*/  ULDC.64 UR14, c[0x0][0x288] ;  /* 0x0000a200000e7ab9 */ /* 0x000fe20000000a00 */
[----:B01----:R-:W-:Y:S01]  /*7290*/  MOV R18, R122 ;  /* 0x0000007a00127202 */ /* 0x003fe20000000f00 */
[----:B------:R-:W-:Y:S01]  /*72a0*/  FFMA.FTZ R22, R95, R51, R52 ;  /* 0x000000335f167223 */ /* 0x000fe20000010034 */
[----:B------:R-:W-:Y:S02]  /*72b0*/  SHF.R.S32.HI R20, RZ, 0x1f, R21 ;  /* 0x0000001fff147819 */ /* 0x000fe40000011415 */
        /* <DEDUP_REMOVED lines=10> */
[----:B------:R-:W-:Y:S01]  /*7360*/  FFMA.FTZ R18, R96, R40, -R19 ;  /* 0x0000002860127223 */ /* 0x000fe20000010813 */
[----:B------:R-:W-:-:S03]  /*7370*/  FMUL.FTZ R19, R22, R85 ;  /* 0x0000005516137220 */ /* 0x000fc60000410000 */
[----:B------:R-:W-:-:S05]  /*7380*/  FMUL.FTZ R18, R18, R85 ;  /* 0x0000005512127220 */ /* 0x000fca0000410000 */
[----:B------:R3:W-:Y:S02]  /*7390*/  STG.E.64 desc[UR8][R20.64], R18 ;  /* 0x0000001214007986 */ /* 0x0007e4000c101b08 */
.L_x_1751:
[----:B------:R-:W-:Y:S05]  /*73a0*/  BSYNC B0 ;  /* 0x0000000000007941 */ /* 0x000fea0003800000 */
.L_x_1750:
[----:B------:R-:W-:-:S13]  /*73b0*/  ISETP.NE.AND P5, PT, RZ, UR7, PT ;  /* 0x00000007ff007c0c */ /* 0x000fda000bfa5270 */
[----:B------:R-:W-:Y:S05]  /*73c0*/  @!P5 BRA `(.L_x_1752) ;  /* 0x000000000048d947 */ /* 0x000fea0003800000 */
        /* <DEDUP_REMOVED lines=18> */
.L_x_1752:
[----:B------:R-:W-:Y:S01]  /*74f0*/  LOP3.LUT P5, RZ, R84, 0x80, RZ, 0xc0, !PT ;  /* 0x0000008054ff7812 */ /* 0x000fe200078ac0ff */
[----:B------:R-:W-:-:S12]  /*7500*/  BSSY B0, `(.L_x_1753) ;  /* 0x0000014000007945 */ /* 0x000fd80003800000 */
[----:B------:R-:W-:Y:S05]  /*7510*/  @!P5 BRA `(.L_x_1754) ;  /* 0x000000000048d947 */ /* 0x000fea0003800000 */
[----:B--23--:R-:W-:Y:S01]  /*7520*/  SHF.R.S32.HI R21, RZ, 0x1f, R0 ;  /* 0x0000001fff157819 */ /* 0x00cfe20000011400 */
[----:B------:R-:W-:Y:S01]  /*7530*/  ULDC.64 UR14, c[0x0][0x288] ;  /* 0x0000a200000e7ab9 */ /* 0x000fe20000000a00 */
[----:B01----:R-:W-:Y:S01]  /*7540*/  MOV R18, R122 ;  /* 0x0000007a00127202 */ /* 0x003fe20000000f00 */
[----:B------:R-:W-:Y:S01]  /*7550*/  FFMA.FTZ R22, R105, R51, R52 ;  /* 0x0000003369167223 */ /* 0x000fe20000010034 */
[----:B------:R-:W-:Y:S01]  /*7560*/  MOV R19, R125 ;  /* 0x0000007d00137202 */ /* 0x000fe20000000f00 */
[----:B------:R-:W-:Y:S02]  /*7570*/  IMAD R21, R21, UR14, RZ ;  /* 0x0000000e15157c24 */ /* 0x000fe4000f8e02ff */
[----:B------:R-:W-:Y:S01]  /*7580*/  FFMA.FTZ R22, R97, R25, -R22 ;  /* 0x0000001961167223 */ /* 0x000fe20000010816 */
        /* <DEDUP_REMOVED lines=11> */
.L_x_1754:
[----:B------:R-:W-:Y:S05]  /*7640*/  BSYNC B0 ;  /* 0x0000000000007941 */ /* 0x000fea0003800000 */
.L_x_1753:
[----:B------:R-:W-:-:S13]  /*7650*/  ISETP.NE.AND P5, PT, RZ, UR7, PT ;  /* 0x00000007ff007c0c */ /* 0x000fda000bfa5270 */
[----:B------:R-:W-:Y:S05]  /*7660*/  @!P5 BRA `(.L_x_1755) ;  /* 0x000000000048d947 */ /* 0x000fea0003800000 */
[----:B01234-:R-:W-:Y:S01]  /*7670*/  FFMA.FTZ R18, R118, R96, R77 ;  /* 0x0000006076127223 */ /* 0x01ffe2000001004d */
        /* <DEDUP_REMOVED lines=17> */
.L_x_1755:
[----:B------:R-:W-:Y:S01]  /*7790*/  LOP3.LUT P5, RZ, R84, 0x40, RZ, 0xc0, !PT ;  /* 0x0000004054ff7812 */ /* 0x000fe200078ac0ff */
[----:B------:R-:W-:-:S12]  /*77a0*/  BSSY B0, `(.L_x_1756) ;  /* 0x0000015000007945 */ /* 0x000fd80003800000 */
[----:B------:R-:W-:Y:S05]  /*77b0*/  @!P5 BRA `(.L_x_1757) ;  /* 0x00000000004cd947 */ /* 0x000fea0003800000 */
[----:B--234-:R-:W-:Y:S01]  /*77c0*/  IADD3 R21, R43, 0xa0, RZ ;  /* 0x000000a02b157810 */ /* 0x01cfe20007ffe0ff */
        /* <DEDUP_REMOVED lines=18> */
.L_x_1757:
[----:B------:R-:W-:Y:S05]  /*78f0*/  BSYNC B0 ;  /* 0x0000000000007941 */ /* 0x000fea0003800000 */
.L_x_1756:
        /* <DEDUP_REMOVED lines=20> */
.L_x_1758:
[----:B------:R-:W-:Y:S01]  /*7a40*/  LOP3.LUT P5, RZ, R84, 0x20, RZ, 0xc0, !PT ;  /* 0x0000002054ff7812 */ /* 0x000fe200078ac0ff */
[----:B------:R-:W-:-:S12]  /*7a50*/  BSSY B0, `(.L_x_1759) ;  /* 0x0000015000007945 */ /* 0x000fd80003800000 */
[----:B------:R-:W-:Y:S05]  /*7a60*/  @!P5 BRA `(.L_x_1760) ;  /* 0x00000000004cd947 */ /* 0x000fea0003800000 */
[----:B0-234-:R-:W-:Y:S01]  /*7a70*/  IADD3 R21, R43, 0xc0, RZ ;  /* 0x000000c02b157810 */ /* 0x01dfe20007ffe0ff */
[----:B------:R-:W-:Y:S01]  /*7a80*/  ULDC.64 UR14, c[0x0][0x288] ;  /* 0x0000a200000e7ab9 */ /* 0x000fe20000000a00 */
[----:B-1----:R-:W-:Y:S01]  /*7a90*/  MOV R18, R122 ;  /* 0x0000007a00127202 */ /* 0x002fe20000000f00 */
        /* <DEDUP_REMOVED lines=16> */
.L_x_1760:
[----:B------:R-:W-:Y:S05]  /*7ba0*/  BSYNC B0 ;  /* 0x0000000000007941 */ /* 0x000fea0003800000 */
.L_x_1759:
        /* <DEDUP_REMOVED lines=20> */
.L_x_1761:
        /* <DEDUP_REMOVED lines=22> */
.L_x_1763:
[----:B------:R-:W-:Y:S05]  /*7e50*/  BSYNC B0 ;  /* 0x0000000000007941 */ /* 0x000fea0003800000 */
.L_x_1762:
        /* <DEDUP_REMOVED lines=20> */
.L_x_1764:
[----:B------:R-:W-:Y:S01]  /*7fa0*/  LOP3.LUT P5, RZ, R84, 0x8, RZ, 0xc0, !PT ;  /* 0x0000000854ff7812 */ /* 0x000fe200078ac0ff */
[----:B------:R-:W-:-:S12]  /*7fb0*/  BSSY B0, `(.L_x_1765) ;  /* 0x0000015000007945 */ /* 0x000fd80003800000 */
[----:B------:R-:W-:Y:S05]  /*7fc0*/  @!P5 BRA `(.L_x_1766) ;  /* 0x00000000004cd947 */ /* 0x000fea0003800000 */
[----:B0-234-:R-:W-:Y:S01]  /*7fd0*/  IADD3 R21, R43, 0x100, RZ ;  /* 0x000001002b157810 */ /* 0x01dfe20007ffe0ff */
[----:B------:R-:W-:Y:S01]  /*7fe0*/  ULDC.64 UR14, c[0x0][0x288] ;  /* 0x0000a200000e7ab9 */ /* 0x000fe20000000a00 */
[----:B-1----:R-:W-:Y:S02]  /*7ff0*/  MOV R18, R122 ;  /* 0x0000007a00127202 */ /* 0x002fe40000000f00 */
        /* <DEDUP_REMOVED lines=15> */
[----:B------:R0:W-:Y:S02]  /*80f0*/  STG.E.64 desc[UR8][R20.64], R32 ;  /* 0x0000002014007986 */ /* 0x0001e4000c101b08 */
.L_x_1766:
[----:B------:R-:W-:Y:S05]  /*8100*/  BSYNC B0 ;  /* 0x0000000000007941 */ /* 0x000fea0003800000 */
.L_x_1765:
        /* <DEDUP_REMOVED lines=20> */
.L_x_1767:
[----:B------:R-:W-:Y:S04]  /*8250*/  BSSY B0, `(.L_x_1768) ;  /* 0x0000015000007945 */ /* 0x000fe80003800000 */
[----:B------:R-:W-:Y:S05]  /*8260*/  @!P0 BRA `(.L_x_1769) ;  /* 0x00000000004c8947 */ /* 0x000fea0003800000 */
[----:B01234-:R-:W-:Y:S01]  /*8270*/  IADD3 R19, R43, 0x120, RZ ;  /* 0x000001202b137810 */ /* 0x01ffe20007ffe0ff */
        /* <DEDUP_REMOVED lines=18> */
.L_x_1769:
[----:B------:R-:W-:Y:S05]  /*83a0*/  BSYNC B0 ;  /* 0x0000000000007941 */ /* 0x000fea0003800000 */
.L_x_1768:
        /* <DEDUP_REMOVED lines=19> */
.L_x_1770:
[----:B------:R-:W-:Y:S04]  /*84e0*/  BSSY B0, `(.L_x_1771) ;  /* 0x0000015000007945 */ /* 0x000fe80003800000 */
[----:B------:R-:W-:Y:S05]  /*84f0*/  @!P1 BRA `(.L_x_1772) ;  /* 0x00000000004c9947 */ /* 0x000fea0003800000 */
[----:B------:R-:W-:Y:S01]  /*8500*/  IADD3 R23, R43, 0x140, RZ ;  /* 0x000001402b177810 */ /* 0x000fe20007ffe0ff */
[----:B------:R-:W-:Y:S01]  /*8510*/  ULDC.64 UR14, c[0x0][0x288] ;  /* 0x0000a200000e7ab9 */ /* 0x000fe20000000a00 */
[----:B01234-:R-:W-:Y:S02]  /*8520*/  MOV R18, R122 ;  /* 0x0000007a00127202 */ /* 0x01ffe40000000f00 */
        /* <DEDUP_REMOVED lines=16> */
.L_x_1772:
[----:B------:R-:W-:Y:S05]  /*8630*/  BSYNC B0 ;  /* 0x0000000000007941 */ /* 0x000fea0003800000 */
.L_x_1771:
        /* <DEDUP_REMOVED lines=19> */
.L_x_1773:
        /* <DEDUP_REMOVED lines=21> */
.L_x_1775:
[----:B------:R-:W-:Y:S05]  /*88c0*/  BSYNC B0 ;  /* 0x0000000000007941 */ /* 0x000fea0003800000 */
.L_x_1774:
        /* <DEDUP_REMOVED lines=19> */
.L_x_1776:
        /* <DEDUP_REMOVED lines=26> */
.L_x_1778:
[----:B------:R-:W-:Y:S05]  /*8ba0*/  BSYNC B0 ;  /* 0x0000000000007941 */ /* 0x000fea0003800000 */
.L_x_1777:
[----:B------:R-:W-:Y:S05]  /*8bb0*/  @!P6 BRA `(.L_x_1779) ;  /* 0x000000000048e947 */ /* 0x000fea0003800000 */
[----:B0-----:R-:W-:Y:S01]  /*8bc0*/  FFMA.FTZ R10, R90, R96, R77 ;  /* 0x000000605a0a7223 */ /* 0x001fe2000001004d */
[----:B------:R-:W-:-:S03]  /*8bd0*/  FFMA.FTZ R11, R91, R97, R76 ;  /* 0x000000615b0b7223 */ /* 0x000fc6000001004c */
[----:B-1234-:R-:W-:Y:S01]  /*8be0*/  FMUL.FTZ R18, R10, -1.4426950216293334961 ;  /* 0xbfb8aa3b0a127820 */ /* 0x01efe20000410000 */
        /* <DEDUP_REMOVED lines=15> */
.L_x_1779:
[----:B------:R-:W-:Y:S01]  /*8ce0*/  ISETP.GE.U32.AND P5, PT, R25, UR12, PT ;  /* 0x0000000c19007c0c */ /* 0x000fe2000bfa6070 */
[----:B------:R-:W-:Y:S01]  /*8cf0*/  BSSY B0, `(.L_x_1780) ;  /* 0x0000019000007945 */ /* 0x000fe20003800000 */
[----:B------:R-:W-:Y:S02]  /*8d00*/  IADD3 R23, R50, 0x1c0, RZ ;  /* 0x000001c032177810 */ /* 0x000fe40007ffe0ff */
[----:B------:R-:W-:Y:S02]  /*8d10*/  ISETP.GE.AND.EX P5, PT, R26, UR13, PT, P5 ;  /* 0x0000000d1a007c0c */ /* 0x000fe4000bfa6350 */
[----:B------:R-:W-:Y:S02]  /*8d20*/  SHF.R.S32.HI R24, RZ, 0x1f, R23 ;  /* 0x0000001fff187819 */ /* 0x000fe40000011417 */
[----:B------:R-:W-:-:S13]  /*8d30*/  ISETP.LT.U32.AND P5, PT, R83, 0x200, !P5 ;  /* 0x000002005300780c */ /* 0x000fda0006fa1070 */
[----:B------:R-:W-:Y:S05]  /*8d40*/  @!P5 BRA `(.L_x_1781) ;  /* 0x00000000004cd947 */ /* 0x000fea0003800000 */
[----:B0-234-:R-:W-:Y:S01]  /*8d50*/  IADD3 R21, R43, 0x1a0, RZ ;  /* 0x000001a02b157810 */ /* 0x01dfe20007ffe0ff */
[----:B------:R-:W-:Y:S01]  /*8d60*/  ULDC.64 UR14, c[0x0][0x288] ;  /* 0x0000a200000e7ab9 */ /* 0x000fe20000000a00 */
[----:B------:R-:W-:Y:S02]  /*8d70*/  MOV R10, R122 ;  /* 0x0000007a000a7202 */ /* 0x000fe40000000f00 */
[----:B------:R-:W-:Y:S02]  /*8d80*/  SHF.R.S32.HI R20, RZ, 0x1f, R21 ;  /* 0x0000001fff147819 */ /* 0x000fe40000011415 */
[----:B------:R-:W-:-:S03]  /*8d90*/  MOV R11, R125 ;  /* 0x0000007d000b7202 */ /* 0x000fc60000000f00 */
[----:B------:R-:W-:Y:S02]  /*8da0*/  IMAD R20, R20, UR14, RZ ;  /* 0x0000000e14147c24 */ /* 0x000fe4000f8e02ff */
[----:B-1----:R-:W-:-:S04]  /*8db0*/  IMAD.WIDE.U32 R18, R21, UR14, R10 ;  /* 0x0000000e15127c25 */ /* 0x002fc8000f8e000a */
        /* <DEDUP_REMOVED lines=12> */
.L_x_1781:
[----:B------:R-:W-:Y:S05]  /*8e80*/  BSYNC B0 ;  /* 0x0000000000007941 */ /* 0x000fea0003800000 */
.L_x_1780:
[----:B------:R-:W-:Y:S05]  /*8e90*/  @!P6 BRA `(.L_x_1782) ;  /* 0x000000000048e947 */ /* 0x000fea0003800000 */
[----:B0-----:R-:W-:Y:S01]  /*8ea0*/  FFMA.FTZ R10, R88, R96, R77 ;  /* 0x00000060580a7223 */ /* 0x001fe2000001004d */
[----:B------:R-:W-:-:S03]  /*8eb0*/  FFMA.FTZ R11, R89, R97, R76 ;  /* 0x00000061590b7223 */ /* 0x000fc6000001004c */
[----:B------:R-:W-:Y:S01]  /*8ec0*/  FMUL.FTZ R12, R10, -1.4426950216293334961 ;  /* 0xbfb8aa3b0a0c7820 */ /* 0x000fe20000410000 */
[----:B-1234-:R-:W-:-:S05]  /*8ed0*/  FMUL.FTZ R18, R11, -1.4426950216293334961 ;  /* 0xbfb8aa3b0b127820 */ /* 0x01efca0000410000 */
        /* <DEDUP_REMOVED lines=14> */
.L_x_1782:
[----:B------:R-:W-:Y:S01]  /*8fc0*/  ISETP.GE.U32.AND P5, PT, R23, UR12, PT ;  /* 0x0000000c17007c0c */ /* 0x000fe2000bfa6070 */
[----:B------:R-:W-:Y:S01]  /*8fd0*/  BSSY B0, `(.L_x_1783) ;  /* 0x0000019000007945 */ /* 0x000fe20003800000 */
[----:B------:R-:W-:Y:S02]  /*8fe0*/  IADD3 R50, R50, 0x1e0, RZ ;  /* 0x000001e032327810 */ /* 0x000fe40007ffe0ff */
[----:B------:R-:W-:Y:S02]  /*8ff0*/  ISETP.GE.AND.EX P5, PT, R24, UR13, PT, P5 ;  /* 0x0000000d18007c0c */ /* 0x000fe4000bfa6350 */
[----:B0-234-:R-:W-:Y:S02]  /*9000*/  SHF.R.S32.HI R20, RZ, 0x1f, R50 ;  /* 0x0000001fff147819 */ /* 0x01dfe40000011432 */
[----:B------:R-:W-:-:S13]  /*9010*/  ISETP.LT.U32.AND P5, PT, R83, 0x200, !P5 ;  /* 0x000002005300780c */ /* 0x000fda0006fa1070 */
[----:B------:R-:W-:Y:S05]  /*9020*/  @!P5 BRA `(.L_x_1784) ;  /* 0x00000000004cd947 */ /* 0x000fea0003800000 */
[----:B-1----:R-:W-:Y:S01]  /*9030*/  IADD3 R19, R43, 0x1c0, RZ ;  /* 0x000001c02b137810 */ /* 0x002fe20007ffe0ff */
        /* <DEDUP_REMOVED lines=18> */
.L_x_1784:
[----:B------:R-:W-:Y:S05]  /*9160*/  BSYNC B0 ;  /* 0x0000000000007941 */ /* 0x000fea0003800000 */
.L_x_1783:
[----:B------:R-:W-:Y:S05]  /*9170*/  @!P6 BRA `(.L_x_1785) ;  /* 0x000000000048e947 */ /* 0x000fea0003800000 */
[----:B------:R-:W-:Y:S01]  /*9180*/  FFMA.FTZ R77, R86, R96, R77 ;  /* 0x00000060564d7223 */ /* 0x000fe2000001004d */
[----:B------:R-:W-:-:S03]  /*9190*/  FFMA.FTZ R76, R87, R97, R76 ;  /* 0x00000061574c7223 */ /* 0x000fc6000001004c */
[----:B0-----:R-:W-:Y:S01]  /*91a0*/  FMUL.FTZ R10, R77, -1.4426950216293334961 ;  /* 0xbfb8aa3b4d0a7820 */ /* 0x001fe20000410000 */
[----:B------:R-:W-:-:S05]  /*91b0*/  FMUL.FTZ R12, R76, -1.4426950216293334961 ;  /* 0xbfb8aa3b4c0c7820 */ /* 0x000fca0000410000 */
[----:B------:R-:W0:Y:S08]  /*91c0*/  MUFU.EX2 R10, R10 ;  /* 0x0000000a000a7308 */ /* 0x000e300000000800 */
[----:B------:R-:W2:Y:S01]  /*91d0*/  MUFU.EX2 R12, R12 ;  /* 0x0000000c000c7308 */ /* 0x000ea20000000800 */
[----:B0-----:R-:W-:-:S07]  /*91e0*/  FADD.FTZ R11, R10, 1 ;  /* 0x3f8000000a0b7421 */ /* 0x001fce0000010000 */
        /* <DEDUP_REMOVED lines=11> */
.L_x_1785:
[----:B------:R-:W-:Y:S01]  /*92a0*/  ISETP.GE.U32.AND P5, PT, R50, UR12, PT ;  /* 0x0000000c32007c0c */ /* 0x000fe2000bfa6070 */
[----:B------:R-:W-:Y:S03]  /*92b0*/  BSSY B0, `(.L_x_1786) ;  /* 0x0000015000007945 */ /* 0x000fe60003800000 */
[----:B------:R-:W-:-:S04]  /*92c0*/  ISETP.GE.AND.EX P5, PT, R20, UR13, PT, P5 ;  /* 0x0000000d14007c0c */ /* 0x000fc8000bfa6350 */
[----:B------:R-:W-:-:S13]  /*92d0*/  ISETP.LT.U32.AND P5, PT, R83, 0x200, !P5 ;  /* 0x000002005300780c */ /* 0x000fda0006fa1070 */
[----:B------:R-:W-:Y:S05]  /*92e0*/  @!P5 BRA `(.L_x_1787) ;  /* 0x000000000044d947 */ /* 0x000fea0003800000 */
[----:B0-----:R-:W-:Y:S01]  /*92f0*/  SHF.R.S32.HI R11, RZ, 0x1f, R6 ;  /* 0x0000001fff0b7819 */ /* 0x001fe20000011406 */
        /* <DEDUP_REMOVED lines=11> */
[----:B------:R-:W-:Y:S01]  /*93b0*/  LEA R10, P5, R122, UR12, 0x2 ;  /* 0x0000000c7a0a7c11 */ /* 0x000fe2000f8a10ff */
[----:B------:R-:W-:Y:S01]  /*93c0*/  FMUL.FTZ R17, R52, R85 ;  /* 0x0000005534117220 */ /* 0x000fe20000410000 */
[----:B------:R-:W-:-:S04]  /*93d0*/  IADD3 R11, R123, R11, RZ ;  /* 0x0000000b7b0b7210 */ /* 0x000fc80007ffe0ff */
[----:B------:R-:W-:-:S05]  /*93e0*/  LEA.HI.X R11, R122, UR13, R11, 0x2, P5 ;  /* 0x0000000d7a0b7c11 */ /* 0x000fca000a8f140b */
[----:B------:R2:W-:Y:S02]  /*93f0*/  STG.E.64 desc[UR8][R10.64], R16 ;  /* 0x000000100a007986 */ /* 0x0005e4000c101b08 */
.L_x_1787:
[----:B------:R-:W-:Y:S05]  /*9400*/  BSYNC B0 ;  /* 0x0000000000007941 */ /* 0x000fea0003800000 */
.L_x_1786:
[----:B------:R-:W-:Y:S02]  /*9410*/  IADD3 R79, R74, R79, RZ ;  /* 0x0000004f4a4f7210 */ /* 0x000fe40007ffe0ff */
[----:B------:R-:W-:Y:S02]  /*9420*/  IADD3 R78, R78, 0x1, RZ ;  /* 0x000000014e4e7810 */ /* 0x000fe40007ffe0ff */
[----:B------:R-:W-:-:S13]  /*9430*/  ISETP.GE.AND P5, PT, R79, UR4, PT ;  /* 0x000000044f007c0c */ /* 0x000fda000bfa6270 */
[----:B------:R-:W-:Y:S05]  /*9440*/  @!P5 BRA `(.L_x_1788) ;  /* 0xffffff7000acd947 */ /* 0x000fea000383ffff */
.L_x_1705:
        /* <DEDUP_REMOVED lines=8> */
[C---:B----4-:R-:W-:Y:S02]  /*94d0*/  SHF.L.U32 R0, R7.reuse, 0x1, RZ ;  /* 0x0000000107007819 */ /* 0x050fe400000006ff */
[----:B------:R-:W-:Y:S02]  /*94e0*/  IADD3 R4, R7, -0x1, RZ ;  /* 0xffffffff07047810 */ /* 0x000fe40007ffe0ff */
[----:B------:R-:W-:Y:S02]  /*94f0*/  SEL R5, R0, RZ, P1 ;  /* 0x000000ff00057207 */ /* 0x000fe40000800000 */
[----:B------:R-:W-:-:S03]  /*9500*/  ISETP.NE.OR P0, PT, R75, R4, P0 ;  /* 0x000000044b00720c */ /* 0x000fc60000705670 */
[----:B-----5:R-:W-:Y:S01]  /*9510*/  IMAD.WIDE.U32 R2, R5, 0x4, R2 ;  /* 0x0000000405027825 */ /* 0x020fe200078e0002 */
[----:B------:R-:W-:Y:S09]  /*9520*/  @P2 BRA `(.L_x_1790) ;  /* 0x0000000000242947 */ /* 0x000ff20003800000 */
        /* <DEDUP_REMOVED lines=9> */
.L_x_1790:
[----:B------:R-:W-:Y:S05]  /*95c0*/  BSYNC B0 ;  /* 0x0000000000007941 */ /* 0x000fea0003800000 */
.L_x_1789:
[----:B------:R-:W-:Y:S05]  /*95d0*/  @P0 EXIT ;  /* 0x000000000000094d */ /* 0x000fea0003800000 */
[----:B------:R-:W-:Y:S05]  /*95e0*/  @P2 BRA `(.L_x_1791) ;  /* 0x0000000000202947 */ /* 0x000fea0003800000 */
[----:B------:R-:W-:-:S05]  /*95f0*/  IMAD R0, R6, R7, RZ ;  /* 0x0000000706007224 */ /* 0x000fca00078e02ff */
[----:B------:R-:W-:-:S13]  /*9600*/  ISETP.NE.AND P0, PT, R0, -0x1, PT ;  /* 0xffffffff0000780c */ /* 0x000fda0003f05270 */
[----:B------:R-:W-:Y:S05]  /*9610*/  @!P0 BRA `(.L_x_1791) ;  /* 0x0000000000148947 */ /* 0x000fea0003800000 */
.L_x_1792:
[----:B---3--:R-:W3:Y:S04]  /*9620*/  LDG.E.STRONG.GPU R5, desc[UR8][R2.64] ;  /* 0x0000000802057981 */ /* 0x008ee8000c1ef900 */
[----:B---3--:R-:W-:Y:S01]  /*9630*/  CCTL.IVALL ;  /* 0x00000000ff00798f */ /* 0x008fe20002000000 */
[----:B------:R-:W-:Y:S05]  /*9640*/  YIELD ;  /* 0x0000000000007946 */ /* 0x000fea0003800000 */
[----:B------:R-:W-:-:S13]  /*9650*/  ISETP.NE.AND P0, PT, R5, R0, PT ;  /* 0x000000000500720c */ /* 0x000fda0003f05270 */
[----:B------:R-:W-:Y:S05]  /*9660*/  @P0 BRA `(.L_x_1792) ;  /* 0xfffffffc00ec0947 */ /* 0x000fea000383ffff */
.L_x_1791:
[----:B------:R-:W-:Y:S05]  /*9670*/  WARPSYNC.ALL ;  /* 0x0000000000007948 */ /* 0x000fea0003800000 */
[----:B------:R-:W4:Y:S08]  /*9680*/  LDC.64 R22, c[0x0][0x288] ;  /* 0x0000a200ff167b82 */ /* 0x000f300000000a00 */
[----:B------:R-:W-:Y:S01]  /*9690*/  BAR.SYNC.DEFER_BLOCKING 0x0 ;  /* 0x0000000000007b1d */ /* 0x000fe20000010000 */
[----:B----4-:R-:W-:-:S04]  /*96a0*/  LEA.HI R0, P0, R23, R22, RZ, 0x1 ;  /* 0x0000001617007211 */ /* 0x010fc800078108ff */
[----:B---3--:R-:W-:-:S04]  /*96b0*/  IADD3.X R3, RZ, R23, RZ, P0, !PT ;  /* 0x00000017ff037210 */ /* 0x008fc800007fe4ff */
        /* <DEDUP_REMOVED lines=14> */
[----:B--2---:R-:W1:Y:S03]  /*97a0*/  LDC.64 R16, c[0x0][0x220] ;  /* 0x00008800ff107b82 */ /* 0x004e660000000a00 */
[----:B------:R-:W-:-:S04]  /*97b0*/  IADD3.X R5, RZ, R5, RZ, P0, !PT ;  /* 0x00000005ff057210 */ /* 0x000fc800007fe4ff */
[--C-:B------:R-:W-:Y:S02]  /*97c0*/  SHF.R.S64 R27, R2, 0x1, R5.reuse ;  /* 0x00000001021b7819 */ /* 0x100fe40000001005 */
[----:B------:R-:W-:-:S04]  /*97d0*/  SHF.R.S32.HI R2, RZ, 0x1, R5 ;  /* 0x00000001ff027819 */ /* 0x000fc80000011405 */
[----:B------:R-:W-:-:S07]  /*97e0*/  SHF.L.U64.HI R29, R27, 0x2, R2 ;  /* 0x000000021b1d7819 */ /* 0x000fce0000010202 */
.L_x_1793:
        /* <DEDUP_REMOVED lines=25> */
.L_x_1794:
        /* <DEDUP_REMOVED lines=16> */
.L_x_3327:


//--------------------- .text._Z35group_norm_nhwc_bwd_one_pass_kernelI11Fp32IOFp16WLi64ELi32ELi512EEv26Group_norm_nhwc_bwd_params --------------------------
	.section	.text._Z35group_norm_nhwc_bwd_one_pass_kernelI11Fp32IOFp16WLi64ELi32ELi512EEv26Group_norm_nhwc_bwd_params,"ax",@progbits
	.align	128
        .global         _Z35group_norm_nhwc_bwd_one_pass_kernelI11Fp32IOFp16WLi64ELi32ELi512EEv26Group_norm_nhwc_bwd_params
        .type           _Z35group_norm_nhwc_bwd_one_pass_kernelI11Fp32IOFp16WLi64ELi32ELi512EEv26Group_norm_nhwc_bwd_params,@function
        .size           _Z35group_norm_nhwc_bwd_one_pass_kernelI11Fp32IOFp16WLi64ELi32ELi512EEv26Group_norm_nhwc_bwd_params,(.L_x_3328 - _Z35group_norm_nhwc_bwd_one_pass_kernelI11Fp32IOFp16WLi64ELi32ELi512EEv26Group_norm_nhwc_bwd_params)
        .other          _Z35group_norm_nhwc_bwd_one_pass_kernelI11Fp32IOFp16WLi64ELi32ELi512EEv26Group_norm_nhwc_bwd_params,@"STO_CUDA_ENTRY STV_DEFAULT"
_Z35group_norm_nhwc_bwd_one_pass_kernelI11Fp32IOFp16WLi64ELi32ELi512EEv26Group_norm_nhwc_bwd_params:
.text._Z35group_norm_nhwc_bwd_one_pass_kernelI11Fp32IOFp16WLi64ELi32ELi512EEv26Group_norm_nhwc_bwd_params:
        /* <DEDUP_REMOVED lines=52> */
.L_x_1822:
        /* <DEDUP_REMOVED lines=118> */
.L_x_1797:
[----:B------:R-:W-:Y:S05]  /*0aa0*/  BSYNC B0 ;  /* 0x0000000000007941 */ /* 0x000fea0003800000 */
.L_x_1796:
        /* <DEDUP_REMOVED lines=29> */
.L_x_1798:
        /* <DEDUP_REMOVED lines=26> */
.L_x_1799:
        /* <DEDUP_REMOVED lines=95> */
.L_x_1801:
[----:B------:R-:W-:Y:S05]  /*1410*/  BSYNC B0 ;  /* 0x0000000000007941 */ /* 0x000fea0003800000 */
.L_x_1800:
        /* <DEDUP_REMOVED lines=158> */
.L_x_1803:
[----:B------:R-:W-:Y:S05]  /*1e00*/  BSYNC B0 ;  /* 0x0000000000007941 */ /* 0x000fea0003800000 */
.L_x_1802:
        /* <DEDUP_REMOVED lines=17> */
.L_x_1805:
[----:B------:R-:W-:Y:S05]  /*1f20*/  BSYNC B0 ;  /* 0x0000000000007941 */ /* 0x000fea0003800000 */
.L_x_1804:
        /* <DEDUP_REMOVED lines=30> */
.L_x_1808:
[----:B-1----:R-:W2:Y:S04]  /*2110*/  LDG.E.STRONG.GPU R16, desc[UR8][R14.64] ;  /* 0x000000080e107981 */ /* 0x002ea8000c1ef900 */
[----:B--2---:R-:W-:Y:S01]  /*2120*/  CCTL.IVALL ;  /* 0x00000000ff00798f */ /* 0x004fe20002000000 */
[----:B------:R-:W-:Y:S05]  /*2130*/  YIELD ;  /* 0x0000000000007946 */ /* 0x000fea0003800000 */
[----:B------:R-:W-:-:S13]  /*2140*/  ISETP.NE.AND P0, PT, R16, R21, PT ;  /* 0x000000151000720c */ /* 0x000fda0003f05270 */
[----:B------:R-:W-:Y:S05]  /*2150*/  @P0 BRA `(.L_x_1808) ;  /* 0xfffffffc00ec0947 */ /* 0x000fea000383ffff */
.L_x_1807:
        /* <DEDUP_REMOVED lines=16> */
.L_x_1812:
        /* <DEDUP_REMOVED lines=115> */
.L_x_1811:
        /* <DEDUP_REMOVED lines=61> */
.L_x_1813:
[----:B------:R-:W-:-:S13]  /*2d60*/  ISETP.NE.OR P0, PT, R22, RZ, P0 ;  /* 0x000000ff1600720c */ /* 0x000fda0000705670 */
[----:B------:R-:W-:Y:S05]  /*2d70*/  @!P0 BRA `(.L_x_1809) ;  /* 0x00000000007c8947 */ /* 0x000fea0003800000 */
.L_x_1810:
        /* <DEDUP_REMOVED lines=31> */
.L_x_1809:
        /* <DEDUP_REMOVED lines=11> */
.L_x_1815:
[----:B------:R-:W-:Y:S05]  /*3020*/  BSYNC B0 ;  /* 0x0000000000007941 */ /* 0x000fea0003800000 */
.L_x_1814:
        /* <DEDUP_REMOVED lines=16> */
.L_x_1806:
        /* <DEDUP_REMOVED lines=32> */
.L_x_1816:
        /* <DEDUP_REMOVED lines=19> */
.L_x_1818:
[----:B------:R-:W-:Y:S05]  /*3460*/  BSYNC B0 ;  /* 0x0000000000007941 */ /* 0x000fea0003800000 */
.L_x_1817:
        /* <DEDUP_REMOVED lines=19> */
.L_x_1819:
        /* <DEDUP_REMOVED lines=24> */
.L_x_1821:
[----:B------:R-:W-:Y:S05]  /*3720*/  BSYNC B0 ;  /* 0x0000000000007941 */ /* 0x000fea0003800000 */
.L_x_1820:
[----:B------:R-:W-:Y:S02]  /*3730*/  IADD3 R48, R41, R48, RZ ;  /* 0x0000003029307210 */ /* 0x000fe40007ffe0ff */
[----:B------:R-:W-:Y:S02]  /*3740*/  IADD3 R49, R49, 0x1, RZ ;  /* 0x0000000131317810 */ /* 0x000fe40007ffe0ff */
[----:B------:R-:W-:-:S13]  /*3750*/  ISETP.GE.AND P0, PT, R48, UR4, PT ;  /* 0x0000000430007c0c */ /* 0x000fda000bf06270 */
[----:B------:R-:W-:Y:S05]  /*3760*/  @!P0 BRA `(.L_x_1822) ;  /* 0xffffffc800f48947 */ /* 0x000fea000383ffff */
.L_x_1795:
        /* <DEDUP_REMOVED lines=23> */
.L_x_1824:
[----:B------:R-:W-:Y:S05]  /*38e0*/  BSYNC B0 ;  /* 0x0000000000007941 */ /* 0x000fea0003800000 */
.L_x_1823:
[----:B------:R-:W-:Y:S05]  /*38f0*/  @P0 EXIT ;  /* 0x000000000000094d */ /* 0x000fea0003800000 */
[----:B------:R-:W-:Y:S05]  /*3900*/  @P2 BRA `(.L_x_1825) ;  /* 0x0000000000202947 */ /* 0x000fea0003800000 */
[----:B------:R-:W-:-:S05]  /*3910*/  IMAD R0, R4, R7, RZ ;  /* 0x0000000704007224 */ /* 0x000fca00078e02ff */
[----:B------:R-:W-:-:S13]  /*3920*/  ISETP.NE.AND P0, PT, R0, -0x1, PT ;  /* 0xffffffff0000780c */ /* 0x000fda0003f05270 */
[----:B------:R-:W-:Y:S05]  /*3930*/  @!P0 BRA `(.L_x_1825) ;  /* 0x0000000000148947 */ /* 0x000fea0003800000 */
.L_x_1826:
[----:B-1----:R-:W2:Y:S04]  /*3940*/  LDG.E.STRONG.GPU R5, desc[UR8][R2.64] ;  /* 0x0000000802057981 */ /* 0x002ea8000c1ef900 */
[----:B--2---:R-:W-:Y:S01]  /*3950*/  CCTL.IVALL ;  /* 0x00000000ff00798f */ /* 0x004fe20002000000 */
[----:B------:R-:W-:Y:S05]  /*3960*/  YIELD ;  /* 0x0000000000007946 */ /* 0x000fea0003800000 */
[----:B------:R-:W-:-:S13]  /*3970*/  ISETP.NE.AND P0, PT, R5, R0, PT ;  /* 0x000000000500720c */ /* 0x000fda0003f05270 */
[----:B------:R-:W-:Y:S05]  /*3980*/  @P0 BRA `(.L_x_1826) ;  /* 0xfffffffc00ec0947 */ /* 0x000fea000383ffff */
.L_x_1825:
        /* <DEDUP_REMOVED lines=24> */
.L_x_1827:
        /* <DEDUP_REMOVED lines=25> */
.L_x_1828:
        /* <DEDUP_REMOVED lines=14> */
.L_x_3328:


//--------------------- .text._Z35group_norm_nhwc_bwd_one_pass_kernelI11Fp32IOFp16WLi128ELi32ELi512EEv26Group_norm_nhwc_bwd_params --------------------------
	.section	.text._Z35group_norm_nhwc_bwd_one_pass_kernelI11Fp32IOFp16WLi128ELi32ELi512EEv26Group_norm_nhwc_bwd_params,"ax",@progbits
	.align	128
        .global         _Z35group_norm_nhwc_bwd_one_pass_kernelI11Fp32IOFp16WLi128ELi32ELi512EEv26Group_norm_nhwc_bwd_params
        .type           _Z35group_norm_nhwc_bwd_one_pass_kernelI11Fp32IOFp16WLi128ELi32ELi512EEv26Group_norm_nhwc_bwd_params,@function
        .size           _Z35group_norm_nhwc_bwd_one_pass_kernelI11Fp32IOFp16WLi128ELi32ELi512EEv26Group_norm_nhwc_bwd_params,(.L_x_3329 - _Z35group_norm_nhwc_bwd_one_pass_kernelI11Fp32IOFp16WLi128ELi32ELi512EEv26Group_norm_nhwc_bwd_params)
        .other          _Z35group_norm_nhwc_bwd_one_pass_kernelI11Fp32IOFp16WLi128ELi32ELi512EEv26Group_norm_nhwc_bwd_params,@"STO_CUDA_ENTRY STV_DEFAULT"
_Z35group_norm_nhwc_bwd_one_pass_kernelI11Fp32IOFp16WLi128ELi32ELi512EEv26Group_norm_nhwc_bwd_params:
.text._Z35group_norm_nhwc_bwd_one_pass_kernelI11Fp32IOFp16WLi128ELi32ELi512EEv26Group_norm_nhwc_bwd_params:
        /* <DEDUP_REMOVED lines=53> */
.L_x_1864:
        /* <DEDUP_REMOVED lines=153> */
[----:B---3--:R-:W-:Y:S02]  /*0ce0*/  HADD2.F32 R46, -RZ, R46.H0_H0 ;  /* 0x2000002eff2e7230 */ /* 0x008fe40000004100 */
[----:B----4-:R-:W-:Y:S02]  /*0cf0*/  HADD2.F32 R47, -RZ, R47.H0_H0 ;  /* 0x2000002fff2f7230 */ /* 0x010fe40000004100 */
[----:B--2---:R-:W-:Y:S02]  /*0d00*/  @P0 HADD2.F32 R41, -RZ, R30.H0_H0 ;  /* 0x2000001eff290230 */ /* 0x004fe40000004100 */
[----:B------:R-:W-:-:S07]  /*0d10*/  @P0 HADD2.F32 R40, -RZ, R25.H0_H0 ;  /* 0x20000019ff280230 */ /* 0x000fce0000004100 */
.L_x_1831:
[----:B------:R-:W-:Y:S05]  /*0d20*/  BSYNC B0 ;  /* 0x0000000000007941 */ /* 0x000fea0003800000 */
.L_x_1830:
        /* <DEDUP_REMOVED lines=29> */
.L_x_1832:
        /* <DEDUP_REMOVED lines=26> */
.L_x_1833:
        /* <DEDUP_REMOVED lines=31> */
.L_x_1834:
        /* <DEDUP_REMOVED lines=31> */
.L_x_1835:
        /* <DEDUP_REMOVED lines=102> */
.L_x_1837:
[----:B------:R-:W-:Y:S05]  /*1ae0*/  BSYNC B0 ;  /* 0x0000000000007941 */ /* 0x000fea0003800000 */
.L_x_1836:
        /* <DEDUP_REMOVED lines=158> */
.L_x_1839:
[----:B------:R-:W-:Y:S05]  /*24d0*/  BSYNC B0 ;  /* 0x0000000000007941 */ /* 0x000fea0003800000 */
.L_x_1838:
        /* <DEDUP_REMOVED lines=18> */
.L_x_1841:
[----:B------:R-:W-:Y:S05]  /*2600*/  BSYNC B0 ;  /* 0x0000000000007941 */ /* 0x000fea0003800000 */
.L_x_1840:
        /* <DEDUP_REMOVED lines=32> */
.L_x_1844:
[----:B0-----:R-:W2:Y:S04]  /*2810*/  LDG.E.STRONG.GPU R20, desc[UR8][R18.64] ;  /* 0x0000000812147981 */ /* 0x001ea8000c1ef900 */
[----:B--2---:R-:W-:Y:S01]  /*2820*/  CCTL.IVALL ;  /* 0x00000000ff00798f */ /* 0x004fe20002000000 */
[----:B------:R-:W-:Y:S05]  /*2830*/  YIELD ;  /* 0x0000000000007946 */ /* 0x000fea0003800000 */
[----:B------:R-:W-:-:S13]  /*2840*/  ISETP.NE.AND P0, PT, R20, R25, PT ;  /* 0x000000191400720c */ /* 0x000fda0003f05270 */
[----:B------:R-:W-:Y:S05]  /*2850*/  @P0 BRA `(.L_x_1844) ;  /* 0xfffffffc00ec0947 */ /* 0x000fea000383ffff */
.L_x_1843:
        /* <DEDUP_REMOVED lines=17> */
.L_x_1848:
        /* <DEDUP_REMOVED lines=115> */
.L_x_1847:
        /* <DEDUP_REMOVED lines=61> */
.L_x_1849:
[----:B------:R-:W-:-:S13]  /*3470*/  ISETP.NE.OR P0, PT, R24, RZ, P0 ;  /* 0x000000ff1800720c */ /* 0x000fda0000705670 */
[----:B------:R-:W-:Y:S05]  /*3480*/  @!P0 BRA `(.L_x_1845) ;  /* 0x00000000007c8947 */ /* 0x000fea0003800000 */
.L_x_1846:
        /* <DEDUP_REMOVED lines=31> */
.L_x_1845:
        /* <DEDUP_REMOVED lines=11> */
.L_x_1851:
[----:B------:R-:W-:Y:S05]  /*3730*/  BSYNC B0 ;  /* 0x0000000000007941 */ /* 0x000fea0003800000 */
.L_x_1850:
        /* <DEDUP_REMOVED lines=16> */
.L_x_1842:
        /* <DEDUP_REMOVED lines=35> */
.L_x_1852:
        /* <DEDUP_REMOVED lines=20> */
.L_x_1854:
[----:B------:R-:W-:Y:S05]  /*3bb0*/  BSYNC B0 ;  /* 0x0000000000007941 */ /* 0x000fea0003800000 */
.L_x_1853:
        /* <DEDUP_REMOVED lines=19> */
.L_x_1855:
        /* <DEDUP_REMOVED lines=19> */
.L_x_1857:
[----:B------:R-:W-:Y:S05]  /*3e20*/  BSYNC B0 ;  /* 0x0000000000007941 */ /* 0x000fea0003800000 */
.L_x_1856:
        /* <DEDUP_REMOVED lines=19> */
.L_x_1858:
        /* <DEDUP_REMOVED lines=19> */
.L_x_1860:
[----:B------:R-:W-:Y:S05]  /*4090*/  BSYNC B0 ;  /* 0x0000000000007941 */ /* 0x000fea0003800000 */
.L_x_1859:
        /* <DEDUP_REMOVED lines=19> */
.L_x_1861:
        /* <DEDUP_REMOVED lines=19> */
.L_x_1863:
[----:B------:R-:W-:Y:S05]  /*4300*/  BSYNC B0 ;  /* 0x0000000000007941 */ /* 0x000fea0003800000 */
.L_x_1862:
[----:B------:R-:W-:Y:S02]  /*4310*/  IADD3 R43, R38, R43, RZ ;  /* 0x0000002b262b7210 */ /* 0x000fe40007ffe0ff */
[----:B------:R-:W-:Y:S02]  /*4320*/  IADD3 R42, R42, 0x1, RZ ;  /* 0x000000012a2a7810 */ /* 0x000fe40007ffe0ff */
[----:B------:R-:W-:-:S13]  /*4330*/  ISETP.GE.AND P0, PT, R43, UR4, PT ;  /* 0x000000042b007c0c */ /* 0x000fda000bf06270 */
[----:B------:R-:W-:Y:S05]  /*4340*/  @!P0 BRA `(.L_x_1864) ;  /* 0xffffffc000008947 */ /* 0x000fea000383ffff */
.L_x_1829:
        /* <DEDUP_REMOVED lines=23> */
.L_x_1866:
[----:B------:R-:W-:Y:S05]  /*44c0*/  BSYNC B0 ;  /* 0x0000000000007941 */ /* 0x000fea0003800000 */
.L_x_1865:
[----:B------:R-:W-:Y:S05]  /*44d0*/  @P0 EXIT ;  /* 0x000000000000094d */ /* 0x000fea0003800000 */
[----:B------:R-:W-:Y:S05]  /*44e0*/  @P2 BRA `(.L_x_1867) ;  /* 0x0000000000202947 */ /* 0x000fea0003800000 */
[----:B------:R-:W-:-:S05]  /*44f0*/  IMAD R0, R6, R7, RZ ;  /* 0x0000000706007224 */ /* 0x000fca00078e02ff */
[----:B------:R-:W-:-:S13]  /*4500*/  ISETP.NE.AND P0, PT, R0, -0x1, PT ;  /* 0xffffffff0000780c */ /* 0x000fda0003f05270 */
[----:B------:R-:W-:Y:S05]  /*4510*/  @!P0 BRA `(.L_x_1867) ;  /* 0x0000000000148947 */ /* 0x000fea0003800000 */
.L_x_1868:
[----:B0-----:R-:W4:Y:S04]  /*4520*/  LDG.E.STRONG.GPU R5, desc[UR8][R2.64] ;  /* 0x0000000802057981 */ /* 0x001f28000c1ef900 */
[----:B----4-:R-:W-:Y:S01]  /*4530*/  CCTL.IVALL ;  /* 0x00000000ff00798f */ /* 0x010fe20002000000 */
[----:B------:R-:W-:Y:S05]  /*4540*/  YIELD ;  /* 0x0000000000007946 */ /* 0x000fea0003800000 */
[----:B------:R-:W-:-:S13]  /*4550*/  ISETP.NE.AND P0, PT, R5, R0, PT ;  /* 0x000000000500720c */ /* 0x000fda0003f05270 */
[----:B------:R-:W-:Y:S05]  /*4560*/  @P0 BRA `(.L_x_1868) ;  /* 0xfffffffc00ec0947 */ /* 0x000fea000383ffff */
.L_x_1867:
        /* <DEDUP_REMOVED lines=24> */
.L_x_1869:
        /* <DEDUP_REMOVED lines=25> */
.L_x_1870:
        /* <DEDUP_REMOVED lines=16> */
.L_x_3329:


//--------------------- .text._Z35group_norm_nhwc_bwd_one_pass_kernelI11Fp32IOFp16WLi256ELi32ELi512EEv26Group_norm_nhwc_bwd_params --------------------------
	.section	.text._Z35group_norm_nhwc_bwd_one_pass_kernelI11Fp32IOFp16WLi256ELi32ELi512EEv26Group_norm_nhwc_bwd_params,"ax",@progbits
	.align	128
        .global         _Z35group_norm_nhwc_bwd_one_pass_kernelI11Fp32IOFp16WLi256ELi32ELi512EEv26Group_norm_nhwc_bwd_params
        .type           _Z35group_norm_nhwc_bwd_one_pass_kernelI11Fp32IOFp16WLi256ELi32ELi512EEv26Group_norm_nhwc_bwd_params,@function
        .size           _Z35group_norm_nhwc_bwd_one_pass_kernelI11Fp32IOFp16WLi256ELi32ELi512EEv26Group_norm_nhwc_bwd_params,(.L_x_3330 - _Z35group_norm_nhwc_bwd_one_pass_kernelI11Fp32IOFp16WLi256ELi32ELi512EEv26Group_norm_nhwc_bwd_params)
        .other          _Z35group_norm_nhwc_bwd_one_pass_kernelI11Fp32IOFp16WLi256ELi32ELi512EEv26Group_norm_nhwc_bwd_params,@"STO_CUDA_ENTRY STV_DEFAULT"
_Z35group_norm_nhwc_bwd_one_pass_kernelI11Fp32IOFp16WLi256ELi32ELi512EEv26Group_norm_nhwc_bwd_params:
.text._Z35group_norm_nhwc_bwd_one_pass_kernelI11Fp32IOFp16WLi256ELi32ELi512EEv26Group_norm_nhwc_bwd_params:
        /* <DEDUP_REMOVED lines=33> */
.L_x_1923:
        /* <DEDUP_REMOVED lines=270> */
.L_x_1873:
[----:B------:R-:W-:Y:S05]  /*12f0*/  BSYNC B0 ;  /* 0x0000000000007941 */ /* 0x000fea0003800000 */
.L_x_1872:
        /* <DEDUP_REMOVED lines=31> */
.L_x_1874:
        /* <DEDUP_REMOVED lines=26> */
.L_x_1875:
        /* <DEDUP_REMOVED lines=31> */
.L_x_1876:
        /* <DEDUP_REMOVED lines=31> */
.L_x_1877:
        /* <DEDUP_REMOVED lines=31> */
.L_x_1878:
        /* <DEDUP_REMOVED lines=31> */
.L_x_1879:
        /* <DEDUP_REMOVED lines=31> */
.L_x_1880:
        /* <DEDUP_REMOVED lines=31> */
.L_x_1881:
        /* <DEDUP_REMOVED lines=122> */
.L_x_1883:
[----:B------:R-:W-:Y:S05]  /*29d0*/  BSYNC B0 ;  /* 0x0000000000007941 */ /* 0x000fea0003800000 */
.L_x_1882:
        /* <DEDUP_REMOVED lines=161> */
.L_x_1885:
[----:B------:R-:W-:Y:S05]  /*33f0*/  BSYNC B0 ;  /* 0x0000000000007941 */ /* 0x000fea0003800000 */
.L_x_1884:
        /* <DEDUP_REMOVED lines=13> */
.L_x_1887:
[----:B------:R-:W-:Y:S05]  /*34d0*/  BSYNC B0 ;  /* 0x0000000000007941 */ /* 0x000fea0003800000 */
.L_x_1886:
        /* <DEDUP_REMOVED lines=35> */
.L_x_1890:
[----:B-1----:R-:W2:Y:S04]  /*3710*/  LDG.E.STRONG.GPU R36, desc[UR8][R34.64] ;  /* 0x0000000822247981 */ /* 0x002ea8000c1ef900 */
[----:B--2---:R-:W-:Y:S01]  /*3720*/  CCTL.IVALL ;  /* 0x00000000ff00798f */ /* 0x004fe20002000000 */
[----:B------:R-:W-:Y:S05]  /*3730*/  YIELD ;  /* 0x0000000000007946 */ /* 0x000fea0003800000 */
[----:B------:R-:W-:-:S13]  /*3740*/  ISETP.NE.AND P6, PT, R36, R43, PT ;  /* 0x0000002b2400720c */ /* 0x000fda0003fc5270 */
[----:B------:R-:W-:Y:S05]  /*3750*/  @P6 BRA `(.L_x_1890) ;  /* 0xfffffffc00ec6947 */ /* 0x000fea000383ffff */
.L_x_1889:
        /* <DEDUP_REMOVED lines=24> */
.L_x_1894:
        /* <DEDUP_REMOVED lines=116> */
.L_x_1893:
        /* <DEDUP_REMOVED lines=63> */
.L_x_1895:
[----:B------:R-:W-:-:S04]  /*4410*/  LOP3.LUT P6, RZ, R106, 0x1, RZ, 0xc0, !PT ;  /* 0x000000016aff7812 */ /* 0x000fc800078cc0ff */
[----:B------:R-:W-:-:S13]  /*4420*/  ISETP.NE.OR P6, PT, R36, RZ, P6 ;  /* 0x000000ff2400720c */ /* 0x000fda00037c5670 */
[----:B------:R-:W-:Y:S05]  /*4430*/  @!P6 BRA `(.L_x_1891) ;  /* 0x000000000088e947 */ /* 0x000fea0003800000 */
.L_x_1892:
[----:B------:R-:W0:Y:S01]  /*4440*/  S2UR UR5, SR_CTAID.X ;  /* 0x00000000000579c3 */ /* 0x000e220000002500 */
[----:B------:R-:W-:Y:S01]  /*4450*/  NOP ;  /* 0x0000000000007918 */ /* 0x000fe20000000000 */
.L_x_1896:
        /* <DEDUP_REMOVED lines=32> */
.L_x_1891:
        /* <DEDUP_REMOVED lines=10> */
.L_x_1898:
[----:B------:R-:W-:Y:S05]  /*4700*/  BSYNC B0 ;  /* 0x0000000000007941 */ /* 0x000fea0003800000 */
.L_x_1897:
        /* <DEDUP_REMOVED lines=17> */
.L_x_1888:
        /* <DEDUP_REMOVED lines=34> */
.L_x_1899:
        /* <DEDUP_REMOVED lines=20> */
.L_x_1901:
[----:B------:R-:W-:Y:S05]  /*4b80*/  BSYNC B0 ;  /* 0x0000000000007941 */ /* 0x000fea0003800000 */
.L_x_1900:
        /* <DEDUP_REMOVED lines=22> */
.L_x_1902:
        /* <DEDUP_REMOVED lines=19> */
.L_x_1904:
[----:B------:R-:W-:Y:S05]  /*4e20*/  BSYNC B0 ;  /* 0x0000000000007941 */ /* 0x000fea0003800000 */
.L_x_1903:
        /* <DEDUP_REMOVED lines=26> */
.L_x_1905:
        /* <DEDUP_REMOVED lines=19> */
.L_x_1907:
[----:B------:R-:W-:Y:S05]  /*5100*/  BSYNC B0 ;  /* 0x0000000000007941 */ /* 0x000fea0003800000 */
.L_x_1906:
        /* <DEDUP_REMOVED lines=19> */
.L_x_1908:
        /* <DEDUP_REMOVED lines=19> */
.L_x_1910:
[----:B------:R-:W-:Y:S05]  /*5370*/  BSYNC B0 ;  /* 0x0000000000007941 */ /* 0x000fea0003800000 */
.L_x_1909:
        /* <DEDUP_REMOVED lines=19> */
.L_x_1911:
        /* <DEDUP_REMOVED lines=19> */
.L_x_1913:
[----:B------:R-:W-:Y:S05]  /*55e0*/  BSYNC B0 ;  /* 0x0000000000007941 */ /* 0x000fea0003800000 */
.L_x_1912:
        /* <DEDUP_REMOVED lines=19> */
.L_x_1914:
        /* <DEDUP_REMOVED lines=19> */
.L_x_1916:
[----:B------:R-:W-:Y:S05]  /*5850*/  BSYNC B0 ;  /* 0x0000000000007941 */ /* 0x000fea0003800000 */
.L_x_1915:
        /* <DEDUP_REMOVED lines=19> */
.L_x_1917:
        /* <DEDUP_REMOVED lines=19> */
.L_x_1919:
[----:B------:R-:W-:Y:S05]  /*5ac0*/  BSYNC B0 ;  /* 0x0000000000007941 */ /* 0x000fea0003800000 */
.L_x_1918:
        /* <DEDUP_REMOVED lines=19> */
.L_x_1920:
        /* <DEDUP_REMOVED lines=18> */
.L_x_1922:
[----:B------:R-:W-:Y:S05]  /*5d20*/  BSYNC B0 ;  /* 0x0000000000007941 */ /* 0x000fea0003800000 */
.L_x_1921:
[----:B--234-:R-:W2:Y:S01]  /*5d30*/  LDC R3, c[0x0][0x10] ;  /* 0x00000400ff037b82 */ /* 0x01cea20000000800 */
[----:B------:R-:W-:Y:S02]  /*5d40*/  IADD3 R103, R103, 0x1, RZ ;  /* 0x0000000167677810 */ /* 0x000fe40007ffe0ff */
[----:B--2---:R-:W-:-:S04]  /*5d50*/  IADD3 R104, R3, R104, RZ ;  /* 0x0000006803687210 */ /* 0x004fc80007ffe0ff */
[----:B------:R-:W-:-:S13]  /*5d60*/  ISETP.GE.AND P0, PT, R104, UR4, PT ;  /* 0x0000000468007c0c */ /* 0x000fda000bf06270 */
[----:B------:R-:W-:Y:S05]  /*5d70*/  @!P0 BRA `(.L_x_1923) ;  /* 0xffffffa400248947 */ /* 0x000fea000383ffff */
.L_x_1871:
        /* <DEDUP_REMOVED lines=19> */
.L_x_1925:
[----:B------:R-:W-:Y:S05]  /*5eb0*/  BSYNC B0 ;  /* 0x0000000000007941 */ /* 0x000fea0003800000 */
.L_x_1924:
        /* <DEDUP_REMOVED lines=11> */
.L_x_1927:
[----:B------:R-:W2:Y:S04]  /*5f70*/  LDG.E.STRONG.GPU R5, desc[UR8][R2.64] ;  /* 0x0000000802057981 */ /* 0x000ea8000c1ef900 */
[----:B--2---:R-:W-:Y:S01]  /*5f80*/  CCTL.IVALL ;  /* 0x00000000ff00798f */ /* 0x004fe20002000000 */
[----:B------:R-:W-:Y:S05]  /*5f90*/  YIELD ;  /* 0x0000000000007946 */ /* 0x000fea0003800000 */
[----:B------:R-:W-:-:S13]  /*5fa0*/  ISETP.NE.AND P0, PT, R5, R0, PT ;  /* 0x000000000500720c */ /* 0x000fda0003f05270 */
[----:B------:R-:W-:Y:S05]  /*5fb0*/  @P0 BRA `(.L_x_1927) ;  /* 0xfffffffc00ec0947 */ /* 0x000fea000383ffff */
.L_x_1926:
        /* <DEDUP_REMOVED lines=24> */
.L_x_1928:
        /* <DEDUP_REMOVED lines=25> */
.L_x_1929:
        /* <DEDUP_REMOVED lines=11> */
.L_x_3330:


//--------------------- .text._Z35group_norm_nhwc_bwd_one_pass_kernelI11Fp32IOFp16WLi512ELi32ELi512EEv26Group_norm_nhwc_bwd_params --------------------------
	.section	.text._Z35group_norm_nhwc_bwd_one_pass_kernelI11Fp32IOFp16WLi512ELi32ELi512EEv26Group_norm_nhwc_bwd_params,"ax",@progbits
	.align	128
        .global         _Z35group_norm_nhwc_bwd_one_pass_kernelI11Fp32IOFp16WLi512ELi32ELi512EEv26Group_norm_nhwc_bwd_params
        .type           _Z35group_norm_nhwc_bwd_one_pass_kernelI11Fp32IOFp16WLi512ELi32ELi512EEv26Group_norm_nhwc_bwd_params,@function
        .size           _Z35group_norm_nhwc_bwd_one_pass_kernelI11Fp32IOFp16WLi512ELi32ELi512EEv26Group_norm_nhwc_bwd_params,(.L_x_3331 - _Z35group_norm_nhwc_bwd_one_pass_kernelI11Fp32IOFp16WLi512ELi32ELi512EEv26Group_norm_nhwc_bwd_params)
        .other          _Z35group_norm_nhwc_bwd_one_pass_kernelI11Fp32IOFp16WLi512ELi32ELi512EEv26Group_norm_nhwc_bwd_params,@"STO_CUDA_ENTRY STV_DEFAULT"
_Z35group_norm_nhwc_bwd_one_pass_kernelI11Fp32IOFp16WLi512ELi32ELi512EEv26Group_norm_nhwc_bwd_params:
.text._Z35group_norm_nhwc_bwd_one_pass_kernelI11Fp32IOFp16WLi512ELi32ELi512EEv26Group_norm_nhwc_bwd_params:
        /* <DEDUP_REMOVED lines=112> */
.L_x_2013:
        /* <DEDUP_REMOVED lines=444> */
.L_x_1932:
[----:B------:R-:W-:Y:S05]  /*22c0*/  BSYNC B0 ;  /* 0x0000000000007941 */ /* 0x000fea0003800000 */
.L_x_1931:
        /* <DEDUP_REMOVED lines=31> */
.L_x_1933:
        /* <DEDUP_REMOVED lines=26> */
.L_x_1934:
        /* <DEDUP_REMOVED lines=31> */
.L_x_1935:
        /* <DEDUP_REMOVED lines=31> */
.L_x_1936:
        /* <DEDUP_REMOVED lines=31> */
.L_x_1937:
        /* <DEDUP_REMOVED lines=55> */
.L_x_1938:
        /* <DEDUP_REMOVED lines=35> */
.L_x_1939:
        /* <DEDUP_REMOVED lines=33> */
.L_x_1940:
        /* <DEDUP_REMOVED lines=33> */
.L_x_1941:
        /* <DEDUP_REMOVED lines=33> */
.L_x_1942:
        /* <DEDUP_REMOVED lines=33> */
.L_x_1943:
        /* <DEDUP_REMOVED lines=33> */
.L_x_1944:
        /* <DEDUP_REMOVED lines=33> */
.L_x_1945:
        /* <DEDUP_REMOVED lines=29> */
.L_x_1946:
        /* <DEDUP_REMOVED lines=29> */
.L_x_1947:
        /* <DEDUP_REMOVED lines=29> */
.L_x_1948:
        /* <DEDUP_REMOVED lines=112> */
.L_x_1950:
[----:B------:R-:W-:Y:S05]  /*4aa0*/  BSYNC B0 ;  /* 0x0000000000007941 */ /* 0x000fea0003800000 */
.L_x_1949:
        /* <DEDUP_REMOVED lines=161> */
.L_x_1952:
[----:B------:R-:W-:Y:S05]  /*54c0*/  BSYNC B0 ;  /* 0x0000000000007941 */ /* 0x000fea0003800000 */
.L_x_1951:
        /* <DEDUP_REMOVED lines=16> */
.L_x_1954:
[----:B------:R-:W-:Y:S05]  /*55d0*/  BSYNC B0 ;  /* 0x0000000000007941 */ /* 0x000fea0003800000 */
.L_x_1953:
        /* <DEDUP_REMOVED lines=33> */
.L_x_1957:
[----:B-1----:R-:W2:Y:S04]  /*57f0*/  LDG.E.STRONG.GPU R46, desc[UR8][R44.64] ;  /* 0x000000082c2e7981 */ /* 0x002ea8000c1ef900 */
[----:B--2---:R-:W-:Y:S01]  /*5800*/  CCTL.IVALL ;  /* 0x00000000ff00798f */ /* 0x004fe20002000000 */
[----:B------:R-:W-:Y:S05]  /*5810*/  YIELD ;  /* 0x0000000000007946 */ /* 0x000fea0003800000 */
[----:B------:R-:W-:-:S13]  /*5820*/  ISETP.NE.AND P6, PT, R46, R53, PT ;  /* 0x000000352e00720c */ /* 0x000fda0003fc5270 */
[----:B------:R-:W-:Y:S05]  /*5830*/  @P6 BRA `(.L_x_1957) ;  /* 0xfffffffc00ec6947 */ /* 0x000fea000383ffff */
.L_x_1956:
        /* <DEDUP_REMOVED lines=22> */
.L_x_1961:
        /* <DEDUP_REMOVED lines=115> */
.L_x_1960:
        /* <DEDUP_REMOVED lines=63> */
.L_x_1962:
[----:B------:R-:W-:-:S04]  /*64c0*/  LOP3.LUT P6, RZ, R84, 0x1, RZ, 0xc0, !PT ;  /* 0x0000000154ff7812 */ /* 0x000fc800078cc0ff */
[----:B------:R-:W-:-:S13]  /*64d0*/  ISETP.NE.OR P6, PT, R46, RZ, P6 ;  /* 0x000000ff2e00720c */ /* 0x000fda00037c5670 */
[----:B------:R-:W-:Y:S05]  /*64e0*/  @!P6 BRA `(.L_x_1958) ;  /* 0x00000000007ce947 */ /* 0x000fea0003800000 */
.L_x_1959:
        /* <DEDUP_REMOVED lines=31> */
.L_x_1958:
        /* <DEDUP_REMOVED lines=10> */
.L_x_1964:
[----:B------:R-:W-:Y:S05]  /*6780*/  BSYNC B0 ;  /* 0x0000000000007941 */ /* 0x000fea0003800000 */
.L_x_1963:
        /* <DEDUP_REMOVED lines=17> */
.L_x_1955:
        /* <DEDUP_REMOVED lines=35> */
.L_x_1965:
        /* <DEDUP_REMOVED lines=20> */
.L_x_1967:
[----:B------:R-:W-:Y:S05]  /*6c10*/  BSYNC B0 ;  /* 0x0000000000007941 */ /* 0x000fea0003800000 */
.L_x_1966:
        /* <DEDUP_REMOVED lines=20> */
.L_x_1968:
        /* <DEDUP_REMOVED lines=19> */
.L_x_1970:
[----:B------:R-:W-:Y:S05]  /*6e90*/  BSYNC B0 ;  /* 0x0000000000007941 */ /* 0x000fea0003800000 */
.L_x_1969:
        /* <DEDUP_REMOVED lines=19> */
.L_x_1971:
        /* <DEDUP_REMOVED lines=19> */
.L_x_1973:
[----:B------:R-:W-:Y:S05]  /*7100*/  BSYNC B0 ;  /* 0x0000000000007941 */ /* 0x000fea0003800000 */
.L_x_1972:
        /* <DEDUP_REMOVED lines=19> */
.L_x_1974:
        /* <DEDUP_REMOVED lines=22> */
.L_x_1976:
[----:B------:R-:W-:Y:S05]  /*73a0*/  BSYNC B0 ;  /* 0x0000000000007941 */ /* 0x000fea0003800000 */
.L_x_1975:
        /* <DEDUP_REMOVED lines=20> */
.L_x_1977:
        /* <DEDUP_REMOVED lines=21> */
.L_x_1979:
[----:B------:R-:W-:Y:S05]  /*7640*/  BSYNC B0 ;  /* 0x0000000000007941 */ /* 0x000fea0003800000 */
.L_x_1978:
        /* <DEDUP_REMOVED lines=20> */
.L_x_1980:
        /* <DEDUP_REMOVED lines=22> */
.L_x_1982:
[----:B------:R-:W-:Y:S05]  /*78f0*/  BSYNC B0 ;  /* 0x0000000000007941 */ /* 0x000fea0003800000 */
.L_x_1981:
        /* <DEDUP_REMOVED lines=20> */
.L_x_1983:
        /* <DEDUP_REMOVED lines=22> */
.L_x_1985:
[----:B------:R-:W-:Y:S05]  /*7ba0*/  BSYNC B0 ;  /* 0x0000000000007941 */ /* 0x000fea0003800000 */
.L_x_1984:
        /* <DEDUP_REMOVED lines=20> */
.L_x_1986:
        /* <DEDUP_REMOVED lines=22> */
.L_x_1988:
[----:B------:R-:W-:Y:S05]  /*7e50*/  BSYNC B0 ;  /* 0x0000000000007941 */ /* 0x000fea0003800000 */
.L_x_1987:
        /* <DEDUP_REMOVED lines=20> */
.L_x_1989:
        /* <DEDUP_REMOVED lines=22> */
.L_x_1991:
[----:B------:R-:W-:Y:S05]  /*8100*/  BSYNC B0 ;  /* 0x0000000000007941 */ /* 0x000fea0003800000 */
.L_x_1990:
        /* <DEDUP_REMOVED lines=20> */
.L_x_1992:
        /* <DEDUP_REMOVED lines=21> */
.L_x_1994:
[----:B------:R-:W-:Y:S05]  /*83a0*/  BSYNC B0 ;  /* 0x0000000000007941 */ /* 0x000fea0003800000 */
.L_x_1993:
        /* <DEDUP_REMOVED lines=19> */
.L_x_1995:
        /* <DEDUP_REMOVED lines=21> */
.L_x_1997:
[----:B------:R-:W-:Y:S05]  /*8630*/  BSYNC B0 ;  /* 0x0000000000007941 */ /* 0x000fea0003800000 */
.L_x_1996:
        /* <DEDUP_REMOVED lines=19> */
.L_x_1998:
        /* <DEDUP_REMOVED lines=21> */
.L_x_2000:
[----:B------:R-:W-:Y:S05]  /*88c0*/  BSYNC B0 ;  /* 0x0000000000007941 */ /* 0x000fea0003800000 */
.L_x_1999:
        /* <DEDUP_REMOVED lines=19> */
.L_x_2001:
        /* <DEDUP_REMOVED lines=26> */
.L_x_2003:
[----:B------:R-:W-:Y:S05]  /*8ba0*/  BSYNC B0 ;  /* 0x0000000000007941 */ /* 0x000fea0003800000 */
.L_x_2002:
        /* <DEDUP_REMOVED lines=19> */
.L_x_2004:
        /* <DEDUP_REMOVED lines=26> */
.L_x_2006:
[----:B------:R-:W-:Y:S05]  /*8e80*/  BSYNC B0 ;  /* 0x0000000000007941 */ /* 0x000fea0003800000 */
.L_x_2005:
        /* <DEDUP_REMOVED lines=19> */
.L_x_2007:
        /* <DEDUP_REMOVED lines=26> */
.L_x_2009:
[----:B------:R-:W-:Y:S05]  /*9160*/  BSYNC B0 ;  /* 0x0000000000007941 */ /* 0x000fea0003800000 */
.L_x_2008:
        /* <DEDUP_REMOVED lines=19> */
.L_x_2010:
        /* <DEDUP_REMOVED lines=22> */
.L_x_2012:
[----:B------:R-:W-:Y:S05]  /*9400*/  BSYNC B0 ;  /* 0x0000000000007941 */ /* 0x000fea0003800000 */
.L_x_2011:
[----:B------:R-:W-:Y:S02]  /*9410*/  IADD3 R79, R74, R79, RZ ;  /* 0x0000004f4a4f7210 */ /* 0x000fe40007ffe0ff */
[----:B------:R-:W-:Y:S02]  /*9420*/  IADD3 R78, R78, 0x1, RZ ;  /* 0x000000014e4e7810 */ /* 0x000fe40007ffe0ff */
[----:B------:R-:W-:-:S13]  /*9430*/  ISETP.GE.AND P5, PT, R79, UR4, PT ;  /* 0x000000044f007c0c */ /* 0x000fda000bfa6270 */
[----:B------:R-:W-:Y:S05]  /*9440*/  @!P5 BRA `(.L_x_2013) ;  /* 0xffffff7000acd947 */ /* 0x000fea000383ffff */
.L_x_1930:
        /* <DEDUP_REMOVED lines=23> */
.L_x_2015:
[----:B------:R-:W-:Y:S05]  /*95c0*/  BSYNC B0 ;  /* 0x0000000000007941 */ /* 0x000fea0003800000 */
.L_x_2014:
[----:B------:R-:W-:Y:S05]  /*95d0*/  @P0 EXIT ;  /* 0x000000000000094d */ /* 0x000fea0003800000 */
[----:B------:R-:W-:Y:S05]  /*95e0*/  @P2 BRA `(.L_x_2016) ;  /* 0x0000000000202947 */ /* 0x000fea0003800000 */
[----:B------:R-:W-:-:S05]  /*95f0*/  IMAD R0, R6, R7, RZ ;  /* 0x0000000706007224 */ /* 0x000fca00078e02ff */
[----:B------:R-:W-:-:S13]  /*9600*/  ISETP.NE.AND P0, PT, R0, -0x1, PT ;  /* 0xffffffff0000780c */ /* 0x000fda0003f05270 */
[----:B------:R-:W-:Y:S05]  /*9610*/  @!P0 BRA `(.L_x_2016) ;  /* 0x0000000000148947 */ /* 0x000fea0003800000 */
.L_x_2017:
[----:B---3--:R-:W3:Y:S04]  /*9620*/  LDG.E.STRONG.GPU R5, desc[UR8][R2.64] ;  /* 0x0000000802057981 */ /* 0x008ee8000c1ef900 */
[----:B---3--:R-:W-:Y:S01]  /*9630*/  CCTL.IVALL ;  /* 0x00000000ff00798f */ /* 0x008fe20002000000 */
[----:B------:R-:W-:Y:S05]  /*9640*/  YIELD ;  /* 0x0000000000007946 */ /* 0x000fea0003800000 */
[----:B------:R-:W-:-:S13]  /*9650*/  ISETP.NE.AND P0, PT, R5, R0, PT ;  /* 0x000000000500720c */ /* 0x000fda0003f05270 */
[----:B------:R-:W-:Y:S05]  /*9660*/  @P0 BRA `(.L_x_2017) ;  /* 0xfffffffc00ec0947 */ /* 0x000fea000383ffff */
.L_x_2016:
        /* <DEDUP_REMOVED lines=24> */
.L_x_2018:
        /* <DEDUP_REMOVED lines=25> */
.L_x_2019:
        /* <DEDUP_REMOVED lines=16> */
.L_x_3331:


//--------------------- .text._Z35group_norm_nhwc_fwd_one_pass_kernelI11Bf16IOFp32WLi64ELi32ELi512EEv26Group_norm_nhwc_fwd_params --------------------------
	.section	.text._Z35group_norm_nhwc_fwd_one_pass_kernelI11Bf16IOFp32WLi64ELi32ELi512EEv26Group_norm_nhwc_fwd_params,"ax",@progbits
	.align	128
        .global         _Z35group_norm_nhwc_fwd_one_pass_kernelI11Bf16IOFp32WLi64ELi32ELi512EEv26Group_norm_nhwc_fwd_params
        .type           _Z35group_norm_nhwc_fwd_one_pass_kernelI11Bf16IOFp32WLi64ELi32ELi512EEv26Group_norm_nhwc_fwd_params,@function
        .size           _Z35group_norm_nhwc_fwd_one_pass_kernelI11Bf16IOFp32WLi64ELi32ELi512EEv26Group_norm_nhwc_fwd_params,(.L_x_3332 - _Z35group_norm_nhwc_fwd_one_pass_kernelI11Bf16IOFp32WLi64ELi32ELi512EEv26Group_norm_nhwc_fwd_params)
        .other          _Z35group_norm_nhwc_fwd_one_pass_kernelI11Bf16IOFp32WLi64ELi32ELi512EEv26Group_norm_nhwc_fwd_params,@"STO_CUDA_ENTRY STV_DEFAULT"
_Z35group_norm_nhwc_fwd_one_pass_kernelI11Bf16IOFp32WLi64ELi32ELi512EEv26Group_norm_nhwc_fwd_params:
.text._Z35group_norm_nhwc_fwd_one_pass_kernelI11Bf16IOFp32WLi64ELi32ELi512EEv26Group_norm_nhwc_fwd_params:
[----:B------:R-:W-:Y:S01]  /*0000*/  LDC R1, c[0x0][0x28] ;  /* 0x00000a00ff017b82 */ /* 0x000fe20000000800 */
[----:B------:R-:W0:Y:S01]  /*0010*/  S2R R23, SR_CTAID.Y ;  /* 0x0000000000177919 */ /* 0x000e220000002600 */
[----:B------:R-:W-:Y:S01]  /*0020*/  ULDC UR4, c[0x0][0x288] ;  /* 0x0000a20000047ab9 */ /* 0x000fe20000000800 */
[----:B------:R-:W-:Y:S02]  /*0030*/  ULDC UR5, c[0x0][0x258] ;  /* 0x0000960000057ab9 */ /* 0x000fe40000000800 */
[----:B------:R-:W-:-:S06]  /*0040*/  UIMAD UR4, UR4, UR5, URZ ;  /* 0x00000005040472a4 */ /* 0x000fcc000f8e023f */
[----:B0-----:R-:W-:-:S13]  /*0050*/  ISETP.GE.AND P0, PT, R23, UR4, PT ;  /* 0x0000000417007c0c */ /* 0x001fda000bf06270 */
[----:B------:R-:W-:Y:S05]  /*0060*/  @P0 EXIT ;  /* 0x000000000000094d */ /* 0x000fea0003800000 */
[----:B------:R-:W0:Y:S01]  /*0070*/  S2R R0, SR_TID.X ;  /* 0x0000000000007919 */ /* 0x000e220000002100 */
[----:B------:R-:W1:Y:S01]  /*0080*/  S2UR UR6, SR_CgaCtaId ;  /* 0x00000000000679c3 */ /* 0x000e620000008800 */
[----:B------:R-:W-:Y:S01]  /*0090*/  UMOV UR5, 0x400 ;  /* 0x0000040000057882 */ /* 0x000fe20000000000 */
[----:B------:R-:W-:Y:S01]  /*00a0*/  HFMA2.MMA R21, -RZ, RZ, 0, 0 ;  /* 0x00000000ff157435 */ /* 0x000fe200000001ff */
[----:B------:R-:W2:Y:S01]  /*00b0*/  S2R R2, SR_LANEID ;  /* 0x0000000000027919 */ /* 0x000ea20000000000 */
[----:B------:R-:W-:Y:S01]  /*00c0*/  ULDC.U8 UR10, c[0x0][0x28c] ;  /* 0x0000a300000a7ab9 */ /* 0x000fe20000000000 */
[----:B------:R-:W-:Y:S01]  /*00d0*/  ULDC.64 UR8, c[0x0][0x208] ;  /* 0x0000820000087ab9 */ /* 0x000fe20000000a00 */
[----:B-1----:R-:W-:Y:S01]  /*00e0*/  ULEA UR5, UR6, UR5, 0x18 ;  /* 0x0000000506057291 */ /* 0x002fe2000f8ec03f */
[----:B0-----:R-:W-:-:S04]  /*00f0*/  SHF.R.S32.HI R3, RZ, 0x1f, R0 ;  /* 0x0000001fff037819 */ /* 0x001fc80000011400 */
[----:B------:R-:W-:-:S04]  /*0100*/  LEA.HI R3, R3, R0, RZ, 0x5 ;  /* 0x0000000003037211 */ /* 0x000fc800078f28ff */
[----:B------:R-:W-:-:S04]  /*0110*/  SHF.R.S32.HI R3, RZ, 0x5, R3 ;  /* 0x00000005ff037819 */ /* 0x000fc80000011403 */
[----:B--2---:R-:W-:-:S07]  /*0120*/  LEA R22, R3, UR5, 0x3 ;  /* 0x0000000503167c11 */ /* 0x004fce000f8e18ff */
.L_x_2035:
[----:B0-----:R-:W0:Y:S01]  /*0130*/  LDC R4, c[0x0][0x288] ;  /* 0x0000a200ff047b82 */ /* 0x001e220000000800 */
[----:B------:R-:W-:Y:S01]  /*0140*/  IABS R9, R23 ;  /* 0x0000001700097213 */ /* 0x000fe20000000000 */
[----:B------:R-:W-:Y:S01]  /*0150*/  ULDC.64 UR6, c[0x0][0x278] ;  /* 0x00009e0000067ab9 */ /* 0x000fe20000000a00 */
[----:B------:R-:W-:Y:S02]  /*0160*/  SHF.R.U32.HI R13, RZ, 0x4, R0 ;  /* 0x00000004ff0d7819 */ /* 0x000fe40000011600 */
[----:B------:R-:W-:-:S03]  /*0170*/  MOV R20, RZ ;  /* 0x000000ff00147202 */ /* 0x000fc60000000f00 */
[----:B------:R-:W1:Y:S01]  /*0180*/  S2UR UR5, SR_CTAID.X ;  /* 0x00000000000579c3 */ /* 0x000e620000002500 */
[----:B0-----:R-:W-:Y:S02]  /*0190*/  IABS R8, R4 ;  /* 0x0000000400087213 */ /* 0x001fe40000000000 */
[----:B------:R-:W-:Y:S02]  /*01a0*/  ISETP.NE.AND P3, PT, R4, RZ, PT ;  /* 0x000000ff0400720c */ /* 0x000fe40003f65270 */
        /* <DEDUP_REMOVED lines=8> */
[----:B------:R-:W-:Y:S01]  /*0230*/  MOV R5, R9 ;  /* 0x0000000900057202 */ /* 0x000fe20000000f00 */
[----:B------:R-:W1:Y:S04]  /*0240*/  LDC R6, c[0x0][0x294] ;  /* 0x0000a500ff067b82 */ /* 0x000e680000000800 */
[----:B------:R-:W-:-:S05]  /*0250*/  IMAD.HI.U32 R7, R7, R5, RZ ;  /* 0x0000000507077227 */ /* 0x000fca00078e00ff */
[----:B------:R-:W-:-:S05]  /*0260*/  IADD3 R3, -R7, RZ, RZ ;  /* 0x000000ff07037210 */ /* 0x000fca0007ffe1ff */
[----:B------:R-:W-:Y:S01]  /*0270*/  IMAD R3, R8, R3, R5 ;  /* 0x0000000308037224 */ /* 0x000fe200078e0205 */
[----:B------:R-:W-:-:S04]  /*0280*/  LOP3.LUT R5, R23, R4, RZ, 0x3c, !PT ;  /* 0x0000000417057212 */ /* 0x000fc800078e3cff */
[----:B------:R-:W-:Y:S02]  /*0290*/  ISETP.GT.U32.AND P1, PT, R8, R3, PT ;  /* 0x000000030800720c */ /* 0x000fe40003f24070 */
[----:B------:R-:W-:Y:S02]  /*02a0*/  ISETP.GE.AND P2, PT, R5, RZ, PT ;  /* 0x000000ff0500720c */ /* 0x000fe40003f46270 */
[----:B------:R-:W-:Y:S01]  /*02b0*/  SHF.L.U32 R5, R0, 0x1, RZ ;  /* 0x0000000100057819 */ /* 0x000fe200000006ff */
[----:B-1----:R-:W-:-:S03]  /*02c0*/  IMAD R13, R6, UR5, R13 ;  /* 0x00000005060d7c24 */ /* 0x002fc6000f8e020d */
[----:B------:R-:W-:Y:S02]  /*02d0*/  LOP3.LUT R5, R5, 0x1e, RZ, 0xc0, !PT ;  /* 0x0000001e05057812 */ /* 0x000fe400078ec0ff */
[----:B------:R-:W-:Y:S02]  /*02e0*/  ISETP.GE.U32.AND P0, PT, R13, UR6, PT ;  /* 0x000000060d007c0c */ /* 0x000fe4000bf06070 */
[----:B------:R-:W-:Y:S02]  /*02f0*/  SHF.R.S32.HI R17, RZ, 0x1f, R13 ;  /* 0x0000001fff117819 */ /* 0x000fe4000001140d */
[-C--:B------:R-:W-:Y:S02]  /*0300*/  @!P1 IADD3 R3, R3, -R8.reuse, RZ ;  /* 0x8000000803039210 */ /* 0x080fe40007ffe0ff */
[----:B------:R-:W-:Y:S02]  /*0310*/  @!P1 IADD3 R7, R7, 0x1, RZ ;  /* 0x0000000107079810 */ /* 0x000fe40007ffe0ff */
[----:B------:R-:W-:-:S02]  /*0320*/  ISETP.GE.U32.AND P4, PT, R3, R8, PT ;  /* 0x000000080300720c */ /* 0x000fc40003f86070 */
[----:B------:R-:W-:Y:S02]  /*0330*/  IADD3 R3, R13, 0x20, RZ ;  /* 0x000000200d037810 */ /* 0x000fe40007ffe0ff */
[----:B------:R-:W-:Y:S02]  /*0340*/  ISETP.GE.AND.EX P0, PT, R17, UR7, PT, P0 ;  /* 0x0000000711007c0c */ /* 0x000fe4000bf06300 */
[----:B------:R-:W-:Y:S02]  /*0350*/  ISETP.GE.U32.AND P1, PT, R3, UR6, PT ;  /* 0x0000000603007c0c */ /* 0x000fe4000bf26070 */
[----:B------:R-:W-:Y:S02]  /*0360*/  SHF.R.S32.HI R15, RZ, 0x1f, R3 ;  /* 0x0000001fff0f7819 */ /* 0x000fe40000011403 */
[----:B------:R-:W-:Y:S02]  /*0370*/  ISETP.GT.U32.OR P0, PT, R0, 0x1ff, P0 ;  /* 0x000001ff0000780c */ /* 0x000fe40000704470 */
[----:B------:R-:W-:Y:S01]  /*0380*/  ISETP.GE.AND.EX P1, PT, R15, UR7, PT, P1 ;  /* 0x000000070f007c0c */ /* 0x000fe2000bf26310 */
[----:B------:R-:W-:Y:S01]  /*0390*/  ULDC.64 UR6, c[0x0][0x280] ;  /* 0x0000a00000067ab9 */ /* 0x000fe20000000a00 */
[----:B------:R-:W-:-:S02]  /*03a0*/  @P4 IADD3 R7, R7, 0x1, RZ ;  /* 0x0000000107074810 */ /* 0x000fc40007ffe0ff */
[----:B------:R-:W-:Y:S02]  /*03b0*/  ISETP.GT.U32.OR P1, PT, R0, 0x1ff, P1 ;  /* 0x000001ff0000780c */ /* 0x000fe40000f24470 */
[----:B------:R-:W-:-:S04]  /*03c0*/  MOV R25, R7 ;  /* 0x0000000700197202 */ /* 0x000fc80000000f00 */
[----:B------:R-:W-:Y:S01]  /*03d0*/  @!P2 IADD3 R25, -R25, RZ, RZ ;  /* 0x000000ff1919a210 */ /* 0x000fe20007ffe1ff */
[----:B------:R-:W0:Y:S01]  /*03e0*/  @!P0 LDC.64 R10, c[0x0][0x270] ;  /* 0x00009c00ff0a8b82 */ /* 0x000e220000000a00 */
[----:B------:R-:W-:-:S04]  /*03f0*/  @!P3 LOP3.LUT R25, RZ, R4, RZ, 0x33, !PT ;  /* 0x00000004ff19b212 */ /* 0x000fc800078e33ff */
[----:B------:R-:W-:-:S03]  /*0400*/  IADD3 R6, -R25, RZ, RZ ;  /* 0x000000ff19067210 */ /* 0x000fc60007ffe1ff */
[----:B------:R-:W1:Y:S02]  /*0410*/  @!P1 LDC.64 R8, c[0x0][0x270] ;  /* 0x00009c00ff089b82 */ /* 0x000e640000000a00 */
[----:B------:R-:W-:Y:S01]  /*0420*/  IMAD R4, R4, R6, R23 ;  /* 0x0000000604047224 */ /* 0x000fe200078e0217 */
[----:B------:R-:W-:-:S04]  /*0430*/  SHF.R.S32.HI R6, RZ, 0x1f, R25 ;  /* 0x0000001fff067819 */ /* 0x000fc80000011419 */
[----:B------:R-:W-:Y:S01]  /*0440*/  LEA R28, R4, R5, 0x5 ;  /* 0x00000005041c7211 */ /* 0x000fe200078e28ff */
[----:B------:R-:W-:Y:S01]  /*0450*/  IMAD R12, R6, UR6, RZ ;  /* 0x00000006060c7c24 */ /* 0x000fe2000f8e02ff */
[----:B------:R-:W2:Y:S02]  /*0460*/  @!P0 LDC.64 R4, c[0x0][0x220] ;  /* 0x00008800ff048b82 */ /* 0x000ea40000000a00 */
[----:B------:R-:W-:Y:S01]  /*0470*/  SHF.R.S32.HI R29, RZ, 0x1f, R28 ;  /* 0x0000001fff1d7819 */ /* 0x000fe2000001141c */
[C---:B------:R-:W-:Y:S02]  /*0480*/  IMAD R27, R25.reuse, UR7, R12 ;  /* 0x00000007191b7c24 */ /* 0x040fe4000f8e020c */
[----:B------:R-:W-:-:S03]  /*0490*/  IMAD.WIDE.U32 R24, R25, UR6, R28 ;  /* 0x0000000619187c25 */ /* 0x000fc6000f8e001c */
[----:B------:R-:W3:Y:S01]  /*04a0*/  @!P1 LDC.64 R6, c[0x0][0x220] ;  /* 0x00008800ff069b82 */ /* 0x000ee20000000a00 */
[----:B0-----:R-:W-:Y:S01]  /*04b0*/  @!P0 IMAD R12, R17, R10, RZ ;  /* 0x0000000a110c8224 */ /* 0x001fe200078e02ff */
[----:B------:R-:W-:Y:S02]  /*04c0*/  IADD3 R27, R25, R27, RZ ;  /* 0x0000001b191b7210 */ /* 0x000fe40007ffe0ff */
[----:B------:R-:W-:Y:S01]  /*04d0*/  @!P0 MOV R26, R24 ;  /* 0x00000018001a8202 */ /* 0x000fe20000000f00 */
[----:B-1----:R-:W-:Y:S02]  /*04e0*/  @!P1 IMAD R14, R15, R8, RZ ;  /* 0x000000080f0e9224 */ /* 0x002fe400078e02ff */
[C---:B------:R-:W-:Y:S01]  /*04f0*/  @!P0 IMAD R15, R13.reuse, R11, R12 ;  /* 0x0000000b0d0f8224 */ /* 0x040fe200078e020c */
[----:B------:R-:W-:Y:S01]  /*0500*/  @!P1 MOV R12, R24 ;  /* 0x00000018000c9202 */ /* 0x000fe20000000f00 */
[----:B------:R-:W-:Y:S01]  /*0510*/  @!P0 IMAD.WIDE.U32 R10, R13, R10, R26 ;  /* 0x0000000a0d0a8225 */ /* 0x000fe200078e001a */
[----:B------:R-:W-:-:S03]  /*0520*/  @!P1 MOV R13, R27 ;  /* 0x0000001b000d9202 */ /* 0x000fc60000000f00 */
[----:B------:R-:W-:Y:S01]  /*0530*/  @!P1 IMAD R17, R3, R9, R14 ;  /* 0x0000000903119224 */ /* 0x000fe200078e020e */
[----:B------:R-:W-:Y:S01]  /*0540*/  @!P0 IADD3 R11, R11, R15, RZ ;  /* 0x0000000f0b0b8210 */ /* 0x000fe20007ffe0ff */
[----:B------:R-:W-:Y:S01]  /*0550*/  @!P1 IMAD.WIDE.U32 R8, R3, R8, R12 ;  /* 0x0000000803089225 */ /* 0x000fe200078e000c */
[----:B--2---:R-:W-:-:S04]  /*0560*/  @!P0 LEA R4, P2, R10, R4, 0x1 ;  /* 0x000000040a048211 */ /* 0x004fc800078408ff */
[----:B------:R-:W-:Y:S02]  /*0570*/  @!P1 IADD3 R3, R9, R17, RZ ;  /* 0x0000001109039210 */ /* 0x000fe40007ffe0ff */
[----:B---3--:R-:W-:Y:S02]  /*0580*/  @!P1 LEA R6, P3, R8, R6, 0x1 ;  /* 0x0000000608069211 */ /* 0x008fe400078608ff */
[----:B------:R-:W-:Y:S02]  /*0590*/  @!P0 LEA.HI.X R5, R10, R5, R11, 0x1, P2 ;  /* 0x000000050a058211 */ /* 0x000fe400010f0c0b */
[----:B------:R-:W-:Y:S02]  /*05a0*/  @!P1 LEA.HI.X R7, R8, R7, R3, 0x1, P3 ;  /* 0x0000000708079211 */ /* 0x000fe400018f0c03 */
[----:B------:R-:W-:Y:S01]  /*05b0*/  MOV R3, RZ ;  /* 0x000000ff00037202 */ /* 0x000fe20000000f00 */
[----:B------:R-:W2:Y:S05]  /*05c0*/  @!P0 LDG.E R20, desc[UR8][R4.64] ;  /* 0x0000000804148981 */ /* 0x000eaa000c1e1900 */
[----:B------:R-:W3:Y:S01]  /*05d0*/  @!P1 LDG.E R3, desc[UR8][R6.64] ;  /* 0x0000000806039981 */ /* 0x000ee2000c1e1900 */
[C---:B------:R-:W-:Y:S01]  /*05e0*/  ISETP.GT.AND P0, PT, R2.reuse, 0x1e, PT ;  /* 0x0000001e0200780c */ /* 0x040fe20003f04270 */
[----:B------:R-:W-:Y:S01]  /*05f0*/  BSSY B0, `(.L_x_2020) ;  /* 0x0000057000007945 */ /* 0x000fe20003800000 */
[----:B------:R-:W-:-:S02]  /*0600*/  ISETP.NE.AND P2, PT, R2, RZ, PT ;  /* 0x000000ff0200720c */ /* 0x000fc40003f45270 */
[----:B------:R-:W-:Y:S02]  /*0610*/  ISETP.NE.AND P1, PT, R0, RZ, PT ;  /* 0x000000ff0000720c */ /* 0x000fe40003f25270 */
[----:B--2---:R-:W-:-:S04]  /*0620*/  PRMT R8, R20, 0x7632, R8 ;  /* 0x0000763214087816 */ /* 0x004fc80000000008 */
[----:B------:R-:W-:Y:S02]  /*0630*/  SHF.L.U32 R9, R8, 0x10, RZ ;  /* 0x0000001008097819 */ /* 0x000fe400000006ff */
[----:B---3--:R-:W-:Y:S02]  /*0640*/  PRMT R10, R3, 0x7632, R10 ;  /* 0x00007632030a7816 */ /* 0x008fe4000000000a */
[----:B------:R-:W-:Y:S01]  /*0650*/  SHF.L.U32 R8, R20, 0x10, RZ ;  /* 0x0000001014087819 */ /* 0x000fe200000006ff */
[----:B------:R-:W-:Y:S01]  /*0660*/  FMUL.FTZ R11, R9, R9 ;  /* 0x00000009090b7220 */ /* 0x000fe20000410000 */
[----:B------:R-:W-:Y:S02]  /*0670*/  SHF.L.U32 R13, R10, 0x10, RZ ;  /* 0x000000100a0d7819 */ /* 0x000fe400000006ff */
[----:B------:R-:W-:Y:S01]  /*0680*/  SHF.L.U32 R10, R3, 0x10, RZ ;  /* 0x00000010030a7819 */ /* 0x000fe200000006ff */
[C---:B------:R-:W-:Y:S01]  /*0690*/  FADD.FTZ R9, R8.reuse, R9 ;  /* 0x0000000908097221 */ /* 0x040fe20000010000 */
[----:B------:R-:W-:Y:S01]  /*06a0*/  FFMA.FTZ R11, R8, R8, R11 ;  /* 0x00000008080b7223 */ /* 0x000fe2000001000b */
[----:B------:R-:W-:-:S02]  /*06b0*/  FMUL.FTZ R15, R13, R13 ;  /* 0x0000000d0d0f7220 */ /* 0x000fc40000410000 */
[C---:B------:R-:W-:Y:S01]  /*06c0*/  FADD.FTZ R4, R10.reuse, R13 ;  /* 0x0000000d0a047221 */ /* 0x040fe20000010000 */
[----:B------:R-:W-:Y:S01]  /*06d0*/  FADD.FTZ R9, RZ, R9 ;  /* 0x00000009ff097221 */ /* 0x000fe20000010000 */
[----:B------:R-:W-:Y:S01]  /*06e0*/  FFMA.FTZ R10, R10, R10, R15 ;  /* 0x0000000a0a0a7223 */ /* 0x000fe2000001000f */
[----:B------:R-:W-:Y:S02]  /*06f0*/  FADD.FTZ R11, RZ, R11 ;  /* 0x0000000bff0b7221 */ /* 0x000fe40000010000 */
[----:B------:R-:W-:Y:S02]  /*0700*/  FADD.FTZ R4, R9, R4 ;  /* 0x0000000409047221 */ /* 0x000fe40000010000 */
[----:B------:R-:W-:-:S03]  /*0710*/  FADD.FTZ R5, R11, R10 ;  /* 0x0000000a0b057221 */ /* 0x000fc60000010000 */
[----:B------:R-:W0:Y:S04]  /*0720*/  SHFL.DOWN PT, R7, R4, 0x1, 0x1f ;  /* 0x08201f0004077f89 */ /* 0x000e2800000e0000 */
[----:B------:R-:W1:Y:S01]  /*0730*/  SHFL.DOWN PT, R6, R5, 0x1, 0x1f ;  /* 0x08201f0005067f89 */ /* 0x000e6200000e0000 */
        /* <DEDUP_REMOVED lines=21> */
[----:B-1----:R-:W-:-:S05]  /*0890*/  @!P0 FADD.FTZ R5, R5, R6 ;  /* 0x0000000605058221 */ /* 0x002fca0000010000 */
[----:B------:R0:W-:Y:S01]  /*08a0*/  @!P2 STS.64 [R22+0x10], R4 ;  /* 0x000010041600a388 */ /* 0x0001e20000000a00 */
[----:B------:R-:W-:Y:S06]  /*08b0*/  BAR.SYNC.DEFER_BLOCKING 0x0 ;  /* 0x0000000000007b1d */ /* 0x000fec0000010000 */
[----:B------:R-:W-:Y:S05]  /*08c0*/  @P1 BRA `(.L_x_2021) ;  /* 0x0000000000a41947 */ /* 0x000fea0003800000 */
[----:B------:R-:W1:Y:S01]  /*08d0*/  S2UR UR7, SR_CgaCtaId ;  /* 0x00000000000779c3 */ /* 0x000e620000008800 */
[----:B------:R-:W-:Y:S02]  /*08e0*/  UMOV UR6, 0x400 ;  /* 0x0000040000067882 */ /* 0x000fe40000000000 */
[----:B-1----:R-:W-:-:S09]  /*08f0*/  ULEA UR6, UR7, UR6, 0x18 ;  /* 0x0000000607067291 */ /* 0x002fd2000f8ec03f */
[----:B------:R-:W1:Y:S04]  /*0900*/  LDS.64 R6, [UR6+0x18] ;  /* 0x00001806ff067984 */ /* 0x000e680008000a00 */
[----:B------:R-:W2:Y:S04]  /*0910*/  LDS.128 R12, [UR6+0x20] ;  /* 0x00002006ff0c7984 */ /* 0x000ea80008000c00 */
[----:B------:R-:W3:Y:S04]  /*0920*/  LDS.128 R16, [UR6+0x30] ;  /* 0x00003006ff107984 */ /* 0x000ee80008000c00 */
[----:B------:R-:W4:Y:S01]  /*0930*/  LDS.128 R8, [UR6+0x40] ;  /* 0x00004006ff087984 */ /* 0x000f220008000c00 */
[----:B-1----:R-:W-:Y:S01]  /*0940*/  FADD.FTZ R6, R4, R6 ;  /* 0x0000000604067221 */ /* 0x002fe20000010000 */
[----:B0-----:R-:W-:-:S03]  /*0950*/  FADD.FTZ R4, R5, R7 ;  /* 0x0000000705047221 */ /* 0x001fc60000010000 */
[----:B--2---:R-:W-:Y:S01]  /*0960*/  FADD.FTZ R5, R6, R12 ;  /* 0x0000000c06057221 */ /* 0x004fe20000010000 */
[----:B------:R-:W-:-:S03]  /*0970*/  FADD.FTZ R12, R4, R13 ;  /* 0x0000000d040c7221 */ /* 0x000fc60000010000 */
[----:B------:R-:W-:Y:S01]  /*0980*/  FADD.FTZ R13, R5, R14 ;  /* 0x0000000e050d7221 */ /* 0x000fe20000010000 */
[----:B------:R-:W-:Y:S01]  /*0990*/  FADD.FTZ R12, R12, R15 ;  /* 0x0000000f0c0c7221 */ /* 0x000fe20000010000 */
[----:B------:R-:W0:Y:S02]  /*09a0*/  LDS.128 R4, [UR6+0x50] ;  /* 0x00005006ff047984 */ /* 0x000e240008000c00 */
        /* <DEDUP_REMOVED lines=13> */
[----:B------:R-:W-:Y:S01]  /*0a80*/  FADD.FTZ R4, R4, R7 ;  /* 0x0000000704047221 */ /* 0x000fe20000010000 */
[----:B------:R-:W0:Y:S02]  /*0a90*/  LDS.128 R16, [UR6+0x80] ;  /* 0x00008006ff107984 */ /* 0x000e240008000c00 */
        /* <DEDUP_REMOVED lines=12> */
.L_x_2021:
[----:B------:R-:W-:Y:S05]  /*0b60*/  BSYNC B0 ;  /* 0x0000000000007941 */ /* 0x000fea0003800000 */
.L_x_2020:
[----:B------:R-:W1:Y:S01]  /*0b70*/  LDC R15, c[0x0][0xc] ;  /* 0x00000300ff0f7b82 */ /* 0x000e620000000800 */
[----:B------:R-:W-:Y:S02]  /*0b80*/  PRMT R12, R20, 0x7632, R12 ;  /* 0x00007632140c7816 */ /* 0x000fe4000000000c */
[----:B------:R-:W-:Y:S02]  /*0b90*/  PRMT R13, R3, 0x7632, R13 ;  /* 0x00007632030d7816 */ /* 0x000fe4000000000d */
[----:B-1----:R-:W-:-:S13]  /*0ba0*/  ISETP.GE.U32.AND P0, PT, R15, 0x2, PT ;  /* 0x000000020f00780c */ /* 0x002fda0003f06070 */
[----:B------:R-:W-:Y:S05]  /*0bb0*/  @!P0 BRA `(.L_x_2022) ;  /* 0x0000000800808947 */ /* 0x000fea0003800000 */
[----:B------:R-:W-:Y:S05]  /*0bc0*/  @P1 BRA `(.L_x_2023) ;  /* 0x00000000007c1947 */ /* 0x000fea0003800000 */
[----:B------:R-:W1:Y:S01]  /*0bd0*/  LDC R14, c[0x0][0x10] ;  /* 0x00000400ff0e7b82 */ /* 0x000e620000000800 */
[----:B------:R-:W2:Y:S01]  /*0be0*/  S2R R17, SR_CTAID.Y ;  /* 0x0000000000117919 */ /* 0x000ea20000002600 */
[C---:B------:R-:W-:Y:S02]  /*0bf0*/  LOP3.LUT R19, R21.reuse, 0x1, RZ, 0xc0, !PT ;  /* 0x0000000115137812 */ /* 0x040fe400078ec0ff */
[----:B------:R-:W-:Y:S02]  /*0c00*/  LOP3.LUT P0, RZ, R21, 0x2, RZ, 0xc0, !PT ;  /* 0x0000000215ff7812 */ /* 0x000fe4000780c0ff */
[----:B------:R-:W-:Y:S02]  /*0c10*/  MOV R18, 0x1 ;  /* 0x0000000100127802 */ /* 0x000fe40000000f00 */
[----:B------:R-:W3:Y:S02]  /*0c20*/  LDC.64 R8, c[0x0][0x248] ;  /* 0x00009200ff087b82 */ /* 0x000ee40000000a00 */
[----:B------:R-:W-:-:S06]  /*0c30*/  SEL R18, R18, 0xffffffff, !P0 ;  /* 0xffffffff12127807 */ /* 0x000fcc0004000000 */
[----:B------:R-:W4:Y:S01]  /*0c40*/  LDC.64 R6, c[0x0][0x240] ;  /* 0x00009000ff067b82 */ /* 0x000f220000000a00 */
[----:B-1----:R-:W-:-:S04]  /*0c50*/  IMAD R10, R19, R14, RZ ;  /* 0x0000000e130a7224 */ /* 0x002fc800078e02ff */
[----:B------:R-:W-:-:S05]  /*0c60*/  IMAD R11, R10, R15, RZ ;  /* 0x0000000f0a0b7224 */ /* 0x000fca00078e02ff */
[----:B------:R-:W-:Y:S02]  /*0c70*/  SHF.L.U32 R11, R11, 0x1, RZ ;  /* 0x000000010b0b7819 */ /* 0x000fe400000006ff */
[----:B--2---:R-:W-:-:S03]  /*0c80*/  IADD3 R16, R10, R17, RZ ;  /* 0x000000110a107210 */ /* 0x004fc60007ffe0ff */
[----:B---3--:R-:W-:-:S04]  /*0c90*/  IMAD.WIDE R8, R11, 0x4, R8 ;  /* 0x000000040b087825 */ /* 0x008fc800078e0208 */
[----:B------:R-:W-:-:S04]  /*0ca0*/  IMAD R11, R14, UR5, R17 ;  /* 0x000000050e0b7c24 */ /* 0x000fc8000f8e0211 */
[----:B------:R-:W-:-:S04]  /*0cb0*/  IMAD.WIDE.U32 R10, R11, 0x8, R8 ;  /* 0x000000080b0a7825 */ /* 0x000fc800078e0008 */
[----:B----4-:R-:W-:Y:S01]  /*0cc0*/  IMAD.WIDE.U32 R8, R16, 0x4, R6 ;  /* 0x0000000410087825 */ /* 0x010fe200078e0006 */
[----:B------:R-:W-:Y:S01]  /*0cd0*/  SEL R16, R15, RZ, !P0 ;  /* 0x000000ff0f107207 */ /* 0x000fe20004000000 */
[----:B------:R1:W-:Y:S03]  /*0ce0*/  STG.E.64 desc[UR8][R10.64], R4 ;  /* 0x000000040a007986 */ /* 0x0003e6000c101b08 */
[----:B------:R-:W-:Y:S01]  /*0cf0*/  ISETP.NE.AND P0, PT, R16, -0x1, PT ;  /* 0xffffffff1000780c */ /* 0x000fe20003f05270 */
[----:B------:R-:W-:Y:S06]  /*0d00*/  MEMBAR.ALL.GPU ;  /* 0x0000000000007992 */ /* 0x000fec000000a000 */
[----:B------:R-:W-:-:S00]  /*0d10*/  ERRBAR ;  /* 0x00000000000079ab */ /* 0x000fc00000000000 */
[----:B------:R-:W-:Y:S06]  /*0d20*/  CGAERRBAR ;  /* 0x00000000000075ab */ /* 0x000fec0000000000 */
[----:B------:R1:W-:Y:S01]  /*0d30*/  REDG.E.ADD.S32.STRONG.GPU desc[UR8][R8.64], R18 ;  /* 0x000000120800798e */ /* 0x0003e2000c10e388 */
[----:B------:R-:W-:Y:S05]  /*0d40*/  @!P0 BRA `(.L_x_2023) ;  /* 0x00000000001c8947 */ /* 0x000fea0003800000 */
[----:B------:R-:W-:-:S04]  /*0d50*/  IMAD R17, R19, R14, R17 ;  /* 0x0000000e13117224 */ /* 0x000fc800078e0211 */
[----:B------:R-:W-:-:S07]  /*0d60*/  IMAD.WIDE.U32 R6, R17, 0x4, R6 ;  /* 0x0000000411067825 */ /* 0x000fce00078e0006 */
.L_x_2024:
[----:B-1----:R-:W2:Y:S04]  /*0d70*/  LDG.E.STRONG.GPU R8, desc[UR8][R6.64] ;  /* 0x0000000806087981 */ /* 0x002ea8000c1ef900 */
[----:B--2---:R-:W-:Y:S01]  /*0d80*/  CCTL.IVALL ;  /* 0x00000000ff00798f */ /* 0x004fe20002000000 */
[----:B------:R-:W-:Y:S05]  /*0d90*/  YIELD ;  /* 0x0000000000007946 */ /* 0x000fea0003800000 */
[----:B------:R-:W-:-:S13]  /*0da0*/  ISETP.NE.AND P0, PT, R8, R16, PT ;  /* 0x000000100800720c */ /* 0x000fda0003f05270 */
[----:B------:R-:W-:Y:S05]  /*0db0*/  @P0 BRA `(.L_x_2024) ;  /* 0xfffffffc00ec0947 */ /* 0x000fea000383ffff */
.L_x_2023:
        /* <DEDUP_REMOVED lines=8> */
[----:B------:R-:W2:Y:S01]  /*0e40*/  S2UR UR6, SR_CTAID.X ;  /* 0x00000000000679c3 */ /* 0x000ea20000002500 */
[----:B------:R-:W-:Y:S02]  /*0e50*/  LOP3.LUT R16, R15, 0x3, RZ, 0xc0, !PT ;  /* 0x000000030f107812 */ /* 0x000fe400078ec0ff */
[----:B------:R-:W-:Y:S02]  /*0e60*/  MOV R14, RZ ;  /* 0x000000ff000e7202 */ /* 0x000fe40000000f00 */
[----:B------:R-:W-:-:S07]  /*0e70*/  IADD3 R16, -R16, R15, RZ ;  /* 0x0000000f10107210 */ /* 0x000fce0007ffe1ff */
.L_x_2026:
[----:B------:R-:W-:-:S13]  /*0e80*/  ISETP.EQ.OR P2, PT, R14, UR5, P1 ;  /* 0x000000050e007c0c */ /* 0x000fda0008f42670 */
[----:B-1----:R-:W1:Y:S01]  /*0e90*/  @!P2 LDC R8, c[0x0][0x10] ;  /* 0x00000400ff08ab82 */ /* 0x002e620000000800 */
[----:B------:R-:W3:Y:S01]  /*0ea0*/  @!P2 S2R R9, SR_CTAID.Y ;  /* 0x000000000009a919 */ /* 0x000ee20000002600 */
[----:B------:R-:W-:-:S06]  /*0eb0*/  @!P2 LOP3.LUT R11, R21, 0x1, RZ, 0xc0, !PT ;  /* 0x00000001150ba812 */ /* 0x000fcc00078ec0ff */
[----:B------:R-:W4:Y:S01]  /*0ec0*/  @!P2 LDC.64 R6, c[0x0][0x248] ;  /* 0x00009200ff06ab82 */ /* 0x000f220000000a00 */
[----:B-1----:R-:W-:-:S04]  /*0ed0*/  @!P2 IMAD R10, R8, R11, RZ ;  /* 0x0000000b080aa224 */ /* 0x002fc800078e02ff */
[----:B------:R-:W-:-:S05]  /*0ee0*/  @!P2 IMAD R10, R10, R15, RZ ;  /* 0x0000000f0a0aa224 */ /* 0x000fca00078e02ff */
[----:B------:R-:W-:Y:S01]  /*0ef0*/  @!P2 SHF.L.U32 R11, R10, 0x1, RZ ;  /* 0x000000010a0ba819 */ /* 0x000fe200000006ff */
[----:B---3--:R-:W-:-:S04]  /*0f00*/  @!P2 IMAD R9, R8, R14, R9 ;  /* 0x0000000e0809a224 */ /* 0x008fc800078e0209 */
[----:B----4-:R-:W-:-:S04]  /*0f10*/  @!P2 IMAD.WIDE R6, R11, 0x4, R6 ;  /* 0x000000040b06a825 */ /* 0x010fc800078e0206 */
[----:B------:R-:W-:-:S06]  /*0f20*/  @!P2 IMAD.WIDE.U32 R6, R9, 0x8, R6 ;  /* 0x000000080906a825 */ /* 0x000fcc00078e0006 */
[----:B------:R-:W0:Y:S01]  /*0f30*/  @!P2 LDG.E.64 R6, desc[UR8][R6.64] ;  /* 0x000000080606a981 */ /* 0x000e22000c1e1b00 */
[C---:B------:R-:W-:Y:S01]  /*0f40*/  IADD3 R11, R14.reuse, 0x1, RZ ;  /* 0x000000010e0b7810 */ /* 0x040fe20007ffe0ff */
[----:B--2---:R-:W-:Y:S01]  /*0f50*/  UMOV UR5, UR6 ;  /* 0x0000000600057c82 */ /* 0x004fe20008000000 */
[----:B------:R-:W-:Y:S02]  /*0f60*/  IADD3 R10, R14, 0x2, RZ ;  /* 0x000000020e0a7810 */ /* 0x000fe40007ffe0ff */
[----:B------:R-:W-:Y:S02]  /*0f70*/  ISETP.EQ.OR P3, PT, R11, UR5, P1 ;  /* 0x000000050b007c0c */ /* 0x000fe40008f62670 */
[----:B------:R-:W-:-:S11]  /*0f80*/  ISETP.EQ.OR P0, PT, R10, UR5, P1 ;  /* 0x000000050a007c0c */ /* 0x000fd60008f02670 */
[----:B------:R-:W1:Y:S01]  /*0f90*/  @!P3 S2R R17, SR_CTAID.Y ;  /* 0x000000000011b919 */ /* 0x000e620000002600 */
[----:B------:R-:W1:Y:S01]  /*0fa0*/  @!P3 LDC R8, c[0x0][0x10] ;  /* 0x00000400ff08bb82 */ /* 0x000e620000000800 */
[----:B------:R-:W-:Y:S01]  /*0fb0*/  @!P3 LOP3.LUT R9, R21, 0x1, RZ, 0xc0, !PT ;  /* 0x000000011509b812 */ /* 0x000fe200078ec0ff */
[----:B------:R-:W2:Y:S06]  /*0fc0*/  @!P0 S2R R19, SR_CTAID.Y ;  /* 0x0000000000138919 */ /* 0x000eac0000002600 */
[----:B------:R-:W2:Y:S01]  /*0fd0*/  @!P0 LDC R18, c[0x0][0x10] ;  /* 0x00000400ff128b82 */ /* 0x000ea20000000800 */
[----:B-1----:R-:W-:Y:S01]  /*0fe0*/  @!P3 IMAD R11, R11, R8, R17 ;  /* 0x000000080b0bb224 */ /* 0x002fe200078e0211 */
[----:B------:R-:W-:Y:S01]  /*0ff0*/  @!P0 LOP3.LUT R17, R21, 0x1, RZ, 0xc0, !PT ;  /* 0x0000000115118812 */ /* 0x000fe200078ec0ff */
[----:B--2---:R-:W-:Y:S01]  /*1000*/  @!P0 IMAD R19, R10, R18, R19 ;  /* 0x000000120a138224 */ /* 0x004fe200078e0213 */
[----:B------:R-:W-:-:S03]  /*1010*/  IADD3 R10, R14, 0x3, RZ ;  /* 0x000000030e0a7810 */ /* 0x000fc60007ffe0ff */
[----:B------:R-:W-:-:S04]  /*1020*/  @!P0 IMAD R18, R18, R17, RZ ;  /* 0x0000001112128224 */ /* 0x000fc800078e02ff */
[----:B------:R-:W-:-:S05]  /*1030*/  @!P0 IMAD R18, R18, R15, RZ ;  /* 0x0000000f12128224 */ /* 0x000fca00078e02ff */
[----:B------:R-:W-:Y:S01]  /*1040*/  @!P0 SHF.L.U32 R17, R18, 0x1, RZ ;  /* 0x0000000112118819 */ /* 0x000fe200000006ff */
[----:B0-----:R-:W-:Y:S01]  /*1050*/  @!P2 FADD.FTZ R4, R4, R6 ;  /* 0x000000060404a221 */ /* 0x001fe20000010000 */
[----:B------:R-:W-:Y:S02]  /*1060*/  @!P3 IMAD R6, R8, R9, RZ ;  /* 0x000000090806b224 */ /* 0x000fe400078e02ff */
[----:B------:R-:W-:Y:S01]  /*1070*/  @!P2 FADD.FTZ R5, R5, R7 ;  /* 0x000000070505a221 */ /* 0x000fe20000010000 */
[----:B------:R-:W0:Y:S01]  /*1080*/  @!P3 LDC.64 R8, c[0x0][0x248] ;  /* 0x00009200ff08bb82 */ /* 0x000e220000000a00 */
[----:B------:R-:W-:Y:S01]  /*1090*/  ISETP.EQ.OR P2, PT, R10, UR5, P1 ;  /* 0x000000050a007c0c */ /* 0x000fe20008f42670 */
[----:B------:R-:W-:-:S05]  /*10a0*/  @!P3 IMAD R6, R6, R15, RZ ;  /* 0x0000000f0606b224 */ /* 0x000fca00078e02ff */
[----:B------:R-:W-:-:S07]  /*10b0*/  @!P3 SHF.L.U32 R7, R6, 0x1, RZ ;  /* 0x000000010607b819 */ /* 0x000fce00000006ff */
[----:B------:R-:W-:Y:S01]  /*10c0*/  @!P2 LOP3.LUT R18, R21, 0x1, RZ, 0xc0, !PT ;  /* 0x000000011512a812 */ /* 0x000fe200078ec0ff */
[----:B0-----:R-:W-:Y:S02]  /*10d0*/  @!P3 IMAD.WIDE R6, R7, 0x4, R8 ;  /* 0x000000040706b825 */ /* 0x001fe400078e0208 */
[----:B------:R-:W0:Y:S02]  /*10e0*/  @!P0 LDC.64 R8, c[0x0][0x248] ;  /* 0x00009200ff088b82 */ /* 0x000e240000000a00 */
[----:B------:R-:W-:Y:S02]  /*10f0*/  @!P3 IMAD.WIDE.U32 R6, R11, 0x8, R6 ;  /* 0x000000080b06b825 */ /* 0x000fe400078e0006 */
[----:B------:R-:W1:Y:S04]  /*1100*/  @!P2 S2R R11, SR_CTAID.Y ;  /* 0x00000000000ba919 */ /* 0x000e680000002600 */
[----:B------:R-:W2:Y:S01]  /*1110*/  @!P3 LDG.E.64 R6, desc[UR8][R6.64] ;  /* 0x000000080606b981 */ /* 0x000ea2000c1e1b00 */
[----:B0-----:R-:W-:-:S02]  /*1120*/  @!P0 IMAD.WIDE R8, R17, 0x4, R8 ;  /* 0x0000000411088825 */ /* 0x001fc400078e0208 */
[----:B------:R-:W1:Y:S02]  /*1130*/  @!P2 LDC R17, c[0x0][0x10] ;  /* 0x00000400ff11ab82 */ /* 0x000e640000000800 */
[----:B------:R-:W-:-:S06]  /*1140*/  @!P0 IMAD.WIDE.U32 R8, R19, 0x8, R8 ;  /* 0x0000000813088825 */ /* 0x000fcc00078e0008 */
[----:B------:R-:W3:Y:S01]  /*1150*/  @!P0 LDG.E.64 R8, desc[UR8][R8.64] ;  /* 0x0000000808088981 */ /* 0x000ee2000c1e1b00 */
[----:B-1----:R-:W-:Y:S02]  /*1160*/  @!P2 IMAD R11, R10, R17, R11 ;  /* 0x000000110a0ba224 */ /* 0x002fe400078e020b */
[----:B------:R-:W-:Y:S02]  /*1170*/  @!P2 IMAD R10, R17, R18, RZ ;  /* 0x00000012110aa224 */ /* 0x000fe400078e02ff */
[----:B------:R-:W0:Y:S02]  /*1180*/  @!P2 LDC.64 R18, c[0x0][0x248] ;  /* 0x00009200ff12ab82 */ /* 0x000e240000000a00 */
[----:B------:R-:W-:-:S05]  /*1190*/  @!P2 IMAD R10, R10, R15, RZ ;  /* 0x0000000f0a0aa224 */ /* 0x000fca00078e02ff */
[----:B------:R-:W-:-:S05]  /*11a0*/  @!P2 SHF.L.U32 R17, R10, 0x1, RZ ;  /* 0x000000010a11a819 */ /* 0x000fca00000006ff */
[----:B0-----:R-:W-:-:S04]  /*11b0*/  @!P2 IMAD.WIDE R18, R17, 0x4, R18 ;  /* 0x000000041112a825 */ /* 0x001fc800078e0212 */
        /* <DEDUP_REMOVED lines=12> */
.L_x_2025:
[----:B-1----:R-:W-:-:S13]  /*1280*/  LOP3.LUT P0, R8, R15, 0x3, RZ, 0xc0, !PT ;  /* 0x000000030f087812 */ /* 0x002fda000780c0ff */
[----:B------:R-:W-:Y:S05]  /*1290*/  @!P0 BRA `(.L_x_2022) ;  /* 0x0000000000c88947 */ /* 0x000fea0003800000 */
[----:B------:R-:W-:Y:S01]  /*12a0*/  ISETP.EQ.OR P0, PT, R14, UR5, P1 ;  /* 0x000000050e007c0c */ /* 0x000fe20008f02670 */
[----:B------:R-:W-:Y:S01]  /*12b0*/  BSSY B0, `(.L_x_2027) ;  /* 0x0000010000007945 */ /* 0x000fe20003800000 */
[----:B------:R-:W-:-:S11]  /*12c0*/  ISETP.NE.AND P2, PT, R8, 0x1, PT ;  /* 0x000000010800780c */ /* 0x000fd60003f45270 */
[----:B------:R-:W-:Y:S05]  /*12d0*/  @P0 BRA `(.L_x_2028) ;  /* 0x0000000000340947 */ /* 0x000fea0003800000 */
[----:B------:R-:W1:Y:S01]  /*12e0*/  S2R R11, SR_CTAID.Y ;  /* 0x00000000000b7919 */ /* 0x000e620000002600 */
[----:B------:R-:W2:Y:S01]  /*12f0*/  LDC.64 R6, c[0x0][0x248] ;  /* 0x00009200ff067b82 */ /* 0x000ea20000000a00 */
[----:B------:R-:W-:Y:S01]  /*1300*/  LOP3.LUT R10, R21, 0x1, RZ, 0xc0, !PT ;  /* 0x00000001150a7812 */ /* 0x000fe200078ec0ff */
[----:B------:R-:W-:-:S04]  /*1310*/  ULDC UR6, c[0x0][0x10] ;  /* 0x0000040000067ab9 */ /* 0x000fc80000000800 */
[----:B------:R-:W-:-:S04]  /*1320*/  IMAD R10, R10, UR6, RZ ;  /* 0x000000060a0a7c24 */ /* 0x000fc8000f8e02ff */
[----:B------:R-:W-:-:S05]  /*1330*/  IMAD R10, R10, R15, RZ ;  /* 0x0000000f0a0a7224 */ /* 0x000fca00078e02ff */
[----:B------:R-:W-:-:S05]  /*1340*/  SHF.L.U32 R9, R10, 0x1, RZ ;  /* 0x000000010a097819 */ /* 0x000fca00000006ff */
[----:B--2---:R-:W-:-:S04]  /*1350*/  IMAD.WIDE R6, R9, 0x4, R6 ;  /* 0x0000000409067825 */ /* 0x004fc800078e0206 */
[----:B-1----:R-:W-:-:S04]  /*1360*/  IMAD R9, R14, UR6, R11 ;  /* 0x000000060e097c24 */ /* 0x002fc8000f8e020b */
[----:B------:R-:W-:-:S06]  /*1370*/  IMAD.WIDE.U32 R6, R9, 0x8, R6 ;  /* 0x0000000809067825 */ /* 0x000fcc00078e0006 */
[----:B------:R-:W0:Y:S02]  /*1380*/  LDG.E.64 R6, desc[UR8][R6.64] ;  /* 0x0000000806067981 */ /* 0x000e24000c1e1b00 */
[----:B0-----:R-:W-:Y:S01]  /*1390*/  FADD.FTZ R4, R4, R6 ;  /* 0x0000000604047221 */ /* 0x001fe20000010000 */
[----:B------:R-:W-:-:S07]  /*13a0*/  FADD.FTZ R5, R5, R7 ;  /* 0x0000000705057221 */ /* 0x000fce0000010000 */
.L_x_2028:
[----:B------:R-:W-:Y:S05]  /*13b0*/  BSYNC B0 ;  /* 0x0000000000007941 */ /* 0x000fea0003800000 */
.L_x_2027:
[----:B------:R-:W-:Y:S05]  /*13c0*/  @!P2 BRA `(.L_x_2022) ;  /* 0x00000000007ca947 */ /* 0x000fea0003800000 */
[C---:B------:R-:W-:Y:S02]  /*13d0*/  IADD3 R11, R14.reuse, 0x1, RZ ;  /* 0x000000010e0b7810 */ /* 0x040fe40007ffe0ff */
[----:B------:R-:W-:Y:S02]  /*13e0*/  IADD3 R14, R14, 0x2, RZ ;  /* 0x000000020e0e7810 */ /* 0x000fe40007ffe0ff */
[----:B------:R-:W-:Y:S02]  /*13f0*/  ISETP.EQ.OR P2, PT, R11, UR5, P1 ;  /* 0x000000050b007c0c */ /* 0x000fe40008f42670 */
[----:B------:R-:W-:-:S04]  /*1400*/  ISETP.EQ.OR P0, PT, R14, UR5, P1 ;  /* 0x000000050e007c0c */ /* 0x000fc80008f02670 */
[----:B------:R-:W-:-:S07]  /*1410*/  ISETP.EQ.OR P0, PT, R8, 0x2, P0 ;  /* 0x000000020800780c */ /* 0x000fce0000702670 */
[----:B------:R-:W1:Y:S01]  /*1420*/  @!P2 S2R R6, SR_CTAID.Y ;  /* 0x000000000006a919 */ /* 0x000e620000002600 */
[----:B------:R-:W1:Y:S01]  /*1430*/  @!P2 LDC R16, c[0x0][0x10] ;  /* 0x00000400ff10ab82 */ /* 0x000e620000000800 */
[----:B------:R-:W-:-:S04]  /*1440*/  @!P2 LOP3.LUT R19, R21, 0x1, RZ, 0xc0, !PT ;  /* 0x000000011513a812 */ /* 0x000fc800078ec0ff */
[----:B------:R-:W2:Y:S01]  /*1450*/  @!P0 S2R R10, SR_CTAID.Y ;  /* 0x00000000000a8919 */ /* 0x000ea20000002600 */
[----:B------:R-:W-:Y:S02]  /*1460*/  @!P0 LOP3.LUT R18, R21, 0x1, RZ, 0xc0, !PT ;  /* 0x0000000115128812 */ /* 0x000fe400078ec0ff */
[----:B------:R-:W3:Y:S08]  /*1470*/  @!P0 LDC R17, c[0x0][0x10] ;  /* 0x00000400ff118b82 */ /* 0x000ef00000000800 */
[----:B------:R-:W4:Y:S01]  /*1480*/  @!P2 LDC.64 R8, c[0x0][0x248] ;  /* 0x00009200ff08ab82 */ /* 0x000f220000000a00 */
[----:B-1----:R-:W-:-:S07]  /*1490*/  @!P2 IMAD R11, R11, R16, R6 ;  /* 0x000000100b0ba224 */ /* 0x002fce00078e0206 */
[----:B------:R-:W1:Y:S01]  /*14a0*/  @!P0 LDC.64 R6, c[0x0][0x248] ;  /* 0x00009200ff068b82 */ /* 0x000e620000000a00 */
[----:B------:R-:W-:Y:S02]  /*14b0*/  @!P2 IMAD R16, R16, R19, RZ ;  /* 0x000000131010a224 */ /* 0x000fe400078e02ff */
[----:B---3--:R-:W-:Y:S02]  /*14c0*/  @!P0 IMAD R18, R17, R18, RZ ;  /* 0x0000001211128224 */ /* 0x008fe400078e02ff */
[-C--:B------:R-:W-:Y:S02]  /*14d0*/  @!P2 IMAD R16, R16, R15.reuse, RZ ;  /* 0x0000000f1010a224 */ /* 0x080fe400078e02ff */
[----:B------:R-:W-:Y:S02]  /*14e0*/  @!P0 IMAD R18, R18, R15, RZ ;  /* 0x0000000f12128224 */ /* 0x000fe400078e02ff */
[----:B--2---:R-:W-:Y:S01]  /*14f0*/  @!P0 IMAD R17, R14, R17, R10 ;  /* 0x000000110e118224 */ /* 0x004fe200078e020a */
[----:B------:R-:W-:-:S02]  /*1500*/  @!P2 SHF.L.U32 R15, R16, 0x1, RZ ;  /* 0x00000001100fa819 */ /* 0x000fc400000006ff */
[----:B------:R-:W-:-:S03]  /*1510*/  @!P0 SHF.L.U32 R19, R18, 0x1, RZ ;  /* 0x0000000112138819 */ /* 0x000fc600000006ff */
[----:B----4-:R-:W-:-:S04]  /*1520*/  @!P2 IMAD.WIDE R8, R15, 0x4, R8 ;  /* 0x000000040f08a825 */ /* 0x010fc800078e0208 */
[----:B------:R-:W-:-:S04]  /*1530*/  @!P2 IMAD.WIDE.U32 R10, R11, 0x8, R8 ;  /* 0x000000080b0aa825 */ /* 0x000fc800078e0008 */
[----:B-1----:R-:W-:-:S04]  /*1540*/  @!P0 IMAD.WIDE R6, R19, 0x4, R6 ;  /* 0x0000000413068825 */ /* 0x002fc800078e0206 */
[----:B------:R-:W-:Y:S02]  /*1550*/  @!P0 IMAD.WIDE.U32 R8, R17, 0x8, R6 ;  /* 0x0000000811088825 */ /* 0x000fe400078e0006 */
[----:B------:R-:W0:Y:S04]  /*1560*/  @!P2 LDG.E.64 R6, desc[UR8][R10.64] ;  /* 0x000000080a06a981 */ /* 0x000e28000c1e1b00 */
[----:B------:R-:W2:Y:S01]  /*1570*/  @!P0 LDG.E.64 R8, desc[UR8][R8.64] ;  /* 0x0000000808088981 */ /* 0x000ea2000c1e1b00 */
[----:B0-----:R-:W-:Y:S01]  /*1580*/  @!P2 FADD.FTZ R4, R4, R6 ;  /* 0x000000060404a221 */ /* 0x001fe20000010000 */
[----:B------:R-:W-:-:S03]  /*1590*/  @!P2 FADD.FTZ R5, R5, R7 ;  /* 0x000000070505a221 */ /* 0x000fc60000010000 */
[----:B--2---:R-:W-:Y:S01]  /*15a0*/  @!P0 FADD.FTZ R4, R4, R8 ;  /* 0x0000000804048221 */ /* 0x004fe20000010000 */
[----:B------:R-:W-:-:S07]  /*15b0*/  @!P0 FADD.FTZ R5, R5, R9 ;  /* 0x0000000905058221 */ /* 0x000fce0000010000 */
.L_x_2022:
[----:B------:R-:W-:Y:S01]  /*15c0*/  ULDC.64 UR6, c[0x0][0x218] ;  /* 0x0000860000067ab9 */ /* 0x000fe20000000a00 */
[----:B------:R-:W-:Y:S01]  /*15d0*/  LOP3.LUT P0, RZ, R0, UR5, RZ, 0xfc, !PT ;  /* 0x0000000500ff7c12 */ /* 0x000fe2000f80fcff */
[----:B------:R-:W-:Y:S01]  /*15e0*/  ULDC UR11, c[0x0][0x2a4] ;  /* 0x0000a900000b7ab9 */ /* 0x000fe20000000800 */
[----:B------:R-:W-:Y:S01]  /*15f0*/  ISETP.EQ.U32.AND P2, PT, RZ, UR6, PT ;  /* 0x00000006ff007c0c */ /* 0x000fe2000bf42070 */
[----:B------:R-:W-:Y:S01]  /*1600*/  UMOV UR6, 0x400 ;  /* 0x0000040000067882 */ /* 0x000fe20000000000 */
[----:B-1----:R-:W-:Y:S01]  /*1610*/  SHF.R.S32.HI R9, RZ, 0x1f, R28 ;  /* 0x0000001fff097819 */ /* 0x002fe2000001141c */
[----:B------:R-:W-:Y:S01]  /*1620*/  ULDC.64 UR12, c[0x0][0x228] ;  /* 0x00008a00000c7ab9 */ /* 0x000fe20000000a00 */
[----:B------:R-:W-:Y:S01]  /*1630*/  ISETP.EQ.OR.EX P0, PT, RZ, UR7, P0, P2 ;  /* 0x00000007ff007c0c */ /* 0x000fe20008702720 */
[----:B------:R-:W1:Y:S01]  /*1640*/  S2UR UR7, SR_CgaCtaId ;  /* 0x00000000000779c3 */ /* 0x000e620000008800 */
[C---:B------:R-:W-:Y:S01]  /*1650*/  SHF.L.U32 R10, R28.reuse, 0x2, RZ ;  /* 0x000000021c0a7819 */ /* 0x040fe200000006ff */
[----:B------:R-:W-:Y:S01]  /*1660*/  ULDC.64 UR14, c[0x0][0x230] ;  /* 0x00008c00000e7ab9 */ /* 0x000fe20000000a00 */
[----:B------:R-:W-:-:S02]  /*1670*/  SHF.L.U64.HI R28, R28, 0x2, R9 ;  /* 0x000000021c1c7819 */ /* 0x000fc40000010209 */
[C---:B------:R-:W-:Y:S02]  /*1680*/  IADD3 R14, P2, R10.reuse, UR12, RZ ;  /* 0x0000000c0a0e7c10 */ /* 0x040fe4000ff5e0ff */
[----:B------:R-:W-:Y:S02]  /*1690*/  IADD3 R10, P3, R10, UR14, RZ ;  /* 0x0000000e0a0a7c10 */ /* 0x000fe4000ff7e0ff */
[C---:B------:R-:W-:Y:S02]  /*16a0*/  IADD3.X R15, R28.reuse, UR13, RZ, P2, !PT ;  /* 0x0000000d1c0f7c10 */ /* 0x040fe400097fe4ff */
[----:B------:R-:W-:Y:S01]  /*16b0*/  IADD3.X R11, R28, UR15, RZ, P3, !PT ;  /* 0x0000000f1c0b7c10 */ /* 0x000fe20009ffe4ff */
[----:B------:R-:W2:Y:S01]  /*16c0*/  @!P0 LDC.64 R6, c[0x0][0x218] ;  /* 0x00008600ff068b82 */ /* 0x000ea20000000a00 */
[----:B------:R-:W-:Y:S01]  /*16d0*/  @!P0 FMUL.FTZ R9, R5, UR11 ;  /* 0x0000000b05098c20 */ /* 0x000fe20008410000 */
[----:B------:R-:W-:Y:S01]  /*16e0*/  @!P0 FMUL.FTZ R8, R4, UR11 ;  /* 0x0000000b04088c20 */ /* 0x000fe20008410000 */
[----:B-1----:R-:W-:-:S09]  /*16f0*/  ULEA UR6, UR7, UR6, 0x18 ;  /* 0x0000000607067291 */ /* 0x002fd2000f8ec03f */
[----:B------:R0:W-:Y:S01]  /*1700*/  @!P1 STS.64 [UR6+0x98], R4 ;  /* 0x00009804ff009988 */ /* 0x0001e20008000a06 */
[----:B--2---:R-:W-:-:S05]  /*1710*/  @!P0 IMAD.WIDE R6, R23, 0x8, R6 ;  /* 0x0000000817068825 */ /* 0x004fca00078e0206 */
[----:B------:R1:W-:Y:S01]  /*1720*/  @!P0 STG.E.64 desc[UR8][R6.64], R8 ;  /* 0x0000000806008986 */ /* 0x0003e2000c101b08 */
[----:B0-----:R-:W0:Y:S08]  /*1730*/  LDC R5, c[0x0][0x294] ;  /* 0x0000a500ff057b82 */ /* 0x001e300000000800 */
[----:B------:R-:W-:Y:S06]  /*1740*/  BAR.SYNC.DEFER_BLOCKING 0x0 ;  /* 0x0000000000007b1d */ /* 0x000fec0000010000 */
[----:B------:R-:W2:Y:S04]  /*1750*/  LDG.E.64 R14, desc[UR8][R14.64] ;  /* 0x000000080e0e7981 */ /* 0x000ea8000c1e1b00 */
[----:B------:R-:W2:Y:S01]  /*1760*/  LDG.E.64 R10, desc[UR8][R10.64] ;  /* 0x000000080a0a7981 */ /* 0x000ea2000c1e1b00 */
[----:B-1----:R-:W-:Y:S01]  /*1770*/  HFMA2.MMA R7, -RZ, RZ, 1.875, 0 ;  /* 0x3f800000ff077435 */ /* 0x002fe200000001ff */
[----:B------:R-:W-:-:S02]  /*1780*/  SHF.R.U32.HI R8, RZ, 0x4, R0 ;  /* 0x00000004ff087819 */ /* 0x000fc40000011600 */
[----:B------:R-:W1:Y:S01]  /*1790*/  LDS.64 R16, [UR6+0x98] ;  /* 0x00009806ff107984 */ /* 0x000e620008000a00 */
[----:B------:R-:W-:Y:S01]  /*17a0*/  SHF.L.U32 R19, R20, 0x10, RZ ;  /* 0x0000001014137819 */ /* 0x000fe200000006ff */
[----:B------:R-:W-:Y:S01]  /*17b0*/  ULDC.64 UR6, c[0x0][0x278] ;  /* 0x00009e0000067ab9 */ /* 0x000fe20000000a00 */
[----:B0-----:R-:W-:Y:S01]  /*17c0*/  IMAD R8, R5, UR5, R8 ;  /* 0x0000000505087c24 */ /* 0x001fe2000f8e0208 */
[----:B------:R-:W-:Y:S02]  /*17d0*/  SHF.L.U32 R9, R12, 0x10, RZ ;  /* 0x000000100c097819 */ /* 0x000fe400000006ff */
[----:B------:R-:W-:Y:S02]  /*17e0*/  SHF.L.U32 R3, R3, 0x10, RZ ;  /* 0x0000001003037819 */ /* 0x000fe400000006ff */
[----:B------:R-:W-:Y:S02]  /*17f0*/  ISETP.NE.AND P2, PT, RZ, UR10, PT ;  /* 0x0000000aff007c0c */ /* 0x000fe4000bf45270 */
[----:B------:R-:W-:-:S02]  /*1800*/  SHF.L.U32 R13, R13, 0x10, RZ ;  /* 0x000000100d0d7819 */ /* 0x000fc400000006ff */
[----:B------:R-:W-:Y:S02]  /*1810*/  IADD3 R4, R8, 0x20, RZ ;  /* 0x0000002008047810 */ /* 0x000fe40007ffe0ff */
[----:B------:R-:W-:Y:S02]  /*1820*/  SHF.R.S32.HI R6, RZ, 0x1f, R8 ;  /* 0x0000001fff067819 */ /* 0x000fe40000011408 */
[----:B------:R-:W-:Y:S02]  /*1830*/  ISETP.GE.U32.AND P1, PT, R4, UR6, PT ;  /* 0x0000000604007c0c */ /* 0x000fe4000bf26070 */
[----:B------:R-:W-:-:S04]  /*1840*/  SHF.R.S32.HI R5, RZ, 0x1f, R4 ;  /* 0x0000001fff057819 */ /* 0x000fc80000011404 */
[----:B------:R-:W-:-:S04]  /*1850*/  ISETP.GE.AND.EX P1, PT, R5, UR7, PT, P1 ;  /* 0x0000000705007c0c */ /* 0x000fc8000bf26310 */
[----:B------:R-:W-:Y:S01]  /*1860*/  ISETP.GT.U32.OR P1, PT, R0, 0x1ff, P1 ;  /* 0x000001ff0000780c */ /* 0x000fe20000f24470 */
[----:B-1----:R-:W-:-:S04]  /*1870*/  FMUL.FTZ R16, R16, UR11 ;  /* 0x0000000b10107c20 */ /* 0x002fc80008410000 */
[----:B------:R-:W-:Y:S01]  /*1880*/  FMUL.FTZ R18, R16, R16 ;  /* 0x0000001010127220 */ /* 0x000fe20000410000 */
[--C-:B------:R-:W-:Y:S01]  /*1890*/  FADD.FTZ R12, R19, -R16.reuse ;  /* 0x80000010130c7221 */ /* 0x100fe20000010000 */
[----:B------:R-:W-:Y:S02]  /*18a0*/  FADD.FTZ R20, R3, -R16 ;  /* 0x8000001003147221 */ /* 0x000fe40000010000 */
[----:B------:R-:W-:-:S05]  /*18b0*/  FFMA.FTZ R17, R17, UR11, -R18 ;  /* 0x0000000b11117c23 */ /* 0x000fca0008010812 */
[----:B------:R-:W-:-:S13]  /*18c0*/  FSETP.GTU.FTZ.AND P0, PT, R17, RZ, PT ;  /* 0x000000ff1100720b */ /* 0x000fda0003f1c000 */
[----:B------:R-:W0:Y:S02]  /*18d0*/  @P0 LDC R18, c[0x0][0x238] ;  /* 0x00008e00ff120b82 */ /* 0x000e240000000800 */
[----:B0-----:R-:W-:Y:S01]  /*18e0*/  @P0 FADD.FTZ R17, R17, R18 ;  /* 0x0000001211110221 */ /* 0x001fe20000010000 */
[C---:B------:R-:W-:Y:S01]  /*18f0*/  FADD.FTZ R18, -R16.reuse, R9 ;  /* 0x0000000910127221 */ /* 0x040fe20000010100 */
[----:B------:R-:W-:Y:S02]  /*1900*/  FADD.FTZ R16, -R16, R13 ;  /* 0x0000000d10107221 */ /* 0x000fe40000010100 */
[----:B------:R-:W0:Y:S01]  /*1910*/  @P0 MUFU.RSQ R7, R17 ;  /* 0x0000001100070308 */ /* 0x000e220000001400 */
[----:B------:R-:W-:-:S04]  /*1920*/  ISETP.GE.U32.AND P0, PT, R8, UR6, PT ;  /* 0x0000000608007c0c */ /* 0x000fc8000bf06070 */
[----:B------:R-:W-:-:S04]  /*1930*/  ISETP.GE.AND.EX P0, PT, R6, UR7, PT, P0 ;  /* 0x0000000706007c0c */ /* 0x000fc8000bf06300 */
[----:B------:R-:W-:Y:S01]  /*1940*/  ISETP.GT.U32.OR P0, PT, R0, 0x1ff, P0 ;  /* 0x000001ff0000780c */ /* 0x000fe20000704470 */
[-C--:B0-----:R-:W-:Y:S01]  /*1950*/  FMUL.FTZ R3, R12, R7.reuse ;  /* 0x000000070c037220 */ /* 0x081fe20000410000 */
[-C--:B------:R-:W-:Y:S01]  /*1960*/  FMUL.FTZ R16, R16, R7.reuse ;  /* 0x0000000710107220 */ /* 0x080fe20000410000 */
[-C--:B------:R-:W-:Y:S01]  /*1970*/  FMUL.FTZ R9, R20, R7.reuse ;  /* 0x0000000714097220 */ /* 0x080fe20000410000 */
[----:B------:R-:W-:Y:S01]  /*1980*/  FMUL.FTZ R18, R18, R7 ;  /* 0x0000000712127220 */ /* 0x000fe20000410000 */
[C-C-:B--2---:R-:W-:Y:S01]  /*1990*/  FFMA.FTZ R12, R14.reuse, R3, R10.reuse ;  /* 0x000000030e0c7223 */ /* 0x144fe2000001000a */
[C-C-:B------:R-:W-:Y:S01]  /*19a0*/  FFMA.FTZ R3, R15.reuse, R16, R11.reuse ;  /* 0x000000100f037223 */ /* 0x140fe2000001000b */
[----:B------:R-:W-:Y:S01]  /*19b0*/  FFMA.FTZ R10, R14, R9, R10 ;  /* 0x000000090e0a7223 */ /* 0x000fe2000001000a */
[----:B------:R-:W-:Y:S01]  /*19c0*/  FFMA.FTZ R11, R15, R18, R11 ;  /* 0x000000120f0b7223 */ /* 0x000fe2000001000b */
[----:B------:R-:W-:Y:S06]  /*19d0*/  @!P2 BRA `(.L_x_2029) ;  /* 0x000000000028a947 */ /* 0x000fec0003800000 */
        /* <DEDUP_REMOVED lines=9> */
[----:B-1----:R-:W-:-:S07]  /*1a70*/  FMUL.FTZ R11, R11, R14 ;  /* 0x0000000e0b0b7220 */ /* 0x002fce0000410000 */
.L_x_2029:
[----:B------:R-:W-:Y:S04]  /*1a80*/  BSSY B0, `(.L_x_2030) ;  /* 0x000000e000007945 */ /* 0x000fe80003800000 */
[----:B------:R-:W-:Y:S05]  /*1a90*/  @P0 BRA `(.L_x_2031) ;  /* 0x0000000000300947 */ /* 0x000fea0003800000 */
[----:B------:R-:W-:Y:S01]  /*1aa0*/  ULDC.64 UR6, c[0x0][0x270] ;  /* 0x00009c0000067ab9 */ /* 0x000fe20000000a00 */
[----:B------:R-:W-:Y:S01]  /*1ab0*/  MOV R7, R27 ;  /* 0x0000001b00077202 */ /* 0x000fe20000000f00 */
[----:B------:R-:W-:Y:S01]  /*1ac0*/  IMAD R9, R6, UR6, RZ ;  /* 0x0000000606097c24 */ /* 0x000fe2000f8e02ff */
[----:B------:R-:W-:Y:S02]  /*1ad0*/  MOV R6, R24 ;  /* 0x0000001800067202 */ /* 0x000fe40000000f00 */
[----:B------:R-:W-:Y:S01]  /*1ae0*/  F2FP.BF16.F32.PACK_AB R11, R11, R12 ;  /* 0x0000000c0b0b723e */ /* 0x000fe200000010ff */
[C---:B------:R-:W-:Y:S02]  /*1af0*/  IMAD R9, R8.reuse, UR7, R9 ;  /* 0x0000000708097c24 */ /* 0x040fe4000f8e0209 */
[----:B------:R-:W-:Y:S01]  /*1b00*/  IMAD.WIDE.U32 R6, R8, UR6, R6 ;  /* 0x0000000608067c25 */ /* 0x000fe2000f8e0006 */
[----:B------:R-:W-:Y:S02]  /*1b10*/  ULDC.64 UR6, c[0x0][0x210] ;  /* 0x0000840000067ab9 */ /* 0x000fe40000000a00 */
[----:B------:R-:W-:-:S02]  /*1b20*/  LEA R8, P0, R6, UR6, 0x1 ;  /* 0x0000000606087c11 */ /* 0x000fc4000f8008ff */
[----:B------:R-:W-:-:S04]  /*1b30*/  IADD3 R9, R7, R9, RZ ;  /* 0x0000000907097210 */ /* 0x000fc80007ffe0ff */
[----:B------:R-:W-:-:S05]  /*1b40*/  LEA.HI.X R9, R6, UR7, R9, 0x1, P0 ;  /* 0x0000000706097c11 */ /* 0x000fca00080f0c09 */
[----:B------:R0:W-:Y:S02]  /*1b50*/  STG.E desc[UR8][R8.64], R11 ;  /* 0x0000000b08007986 */ /* 0x0001e4000c101908 */
.L_x_2031:
[----:B------:R-:W-:Y:S05]  /*1b60*/  BSYNC B0 ;  /* 0x0000000000007941 */ /* 0x000fea0003800000 */
.L_x_2030:
[----:B------:R-:W-:Y:S05]  /*1b70*/  @!P2 BRA `(.L_x_2032) ;  /* 0x000000000028a947 */ /* 0x000fea0003800000 */
        /* <DEDUP_REMOVED lines=10> */
.L_x_2032:
[----:B------:R-:W-:Y:S04]  /*1c20*/  BSSY B0, `(.L_x_2033) ;  /* 0x000000d000007945 */ /* 0x000fe80003800000 */
[----:B------:R-:W-:Y:S05]  /*1c30*/  @P1 BRA `(.L_x_2034) ;  /* 0x00000000002c1947 */ /* 0x000fea0003800000 */
[----:B------:R-:W-:Y:S01]  /*1c40*/  ULDC.64 UR6, c[0x0][0x270] ;  /* 0x00009c0000067ab9 */ /* 0x000fe20000000a00 */
[----:B------:R-:W-:Y:S01]  /*1c50*/  MOV R25, R27 ;  /* 0x0000001b00197202 */ /* 0x000fe20000000f00 */
[----:B------:R-:W-:Y:S01]  /*1c60*/  IMAD R5, R5, UR6, RZ ;  /* 0x0000000605057c24 */ /* 0x000fe2000f8e02ff */
[----:B------:R-:W-:Y:S01]  /*1c70*/  F2FP.BF16.F32.PACK_AB R3, R3, R10 ;  /* 0x0000000a0303723e */ /* 0x000fe200000010ff */
[----:B------:R-:W-:-:S04]  /*1c80*/  IMAD.WIDE.U32 R24, R4, UR6, R24 ;  /* 0x0000000604187c25 */ /* 0x000fc8000f8e0018 */
[----:B------:R-:W-:Y:S01]  /*1c90*/  IMAD R5, R4, UR7, R5 ;  /* 0x0000000704057c24 */ /* 0x000fe2000f8e0205 */
[----:B------:R-:W-:Y:S02]  /*1ca0*/  ULDC.64 UR6, c[0x0][0x210] ;  /* 0x0000840000067ab9 */ /* 0x000fe40000000a00 */
[----:B------:R-:W-:Y:S02]  /*1cb0*/  LEA R4, P0, R24, UR6, 0x1 ;  /* 0x0000000618047c11 */ /* 0x000fe4000f8008ff */
[----:B------:R-:W-:-:S04]  /*1cc0*/  IADD3 R5, R25, R5, RZ ;  /* 0x0000000519057210 */ /* 0x000fc80007ffe0ff */
[----:B------:R-:W-:-:S05]  /*1cd0*/  LEA.HI.X R5, R24, UR7, R5, 0x1, P0 ;  /* 0x0000000718057c11 */ /* 0x000fca00080f0c05 */
[----:B------:R1:W-:Y:S02]  /*1ce0*/  STG.E desc[UR8][R4.64], R3 ;  /* 0x0000000304007986 */ /* 0x0003e4000c101908 */
.L_x_2034:
[----:B------:R-:W-:Y:S05]  /*1cf0*/  BSYNC B0 ;  /* 0x0000000000007941 */ /* 0x000fea0003800000 */
.L_x_2033:
[----:B-1----:R-:W1:Y:S01]  /*1d00*/  LDC R4, c[0x0][0x10] ;  /* 0x00000400ff047b82 */ /* 0x002e620000000800 */
[----:B------:R-:W-:Y:S02]  /*1d10*/  IADD3 R21, R21, 0x1, RZ ;  /* 0x0000000115157810 */ /* 0x000fe40007ffe0ff */
[----:B-1----:R-:W-:-:S04]  /*1d20*/  IADD3 R23, R4, R23, RZ ;  /* 0x0000001704177210 */ /* 0x002fc80007ffe0ff */
[----:B------:R-:W-:-:S13]  /*1d30*/  ISETP.GE.AND P0, PT, R23, UR4, PT ;  /* 0x0000000417007c0c */ /* 0x000fda000bf06270 */
[----:B------:R-:W-:Y:S05]  /*1d40*/  @!P0 BRA `(.L_x_2035) ;  /* 0xffffffe000f88947 */ /* 0x000fea000383ffff */
[----:B------:R-:W-:Y:S05]  /*1d50*/  EXIT ;  /* 0x000000000000794d */ /* 0x000fea0003800000 */
.L_x_2036:
        /* <DEDUP_REMOVED lines=10> */
.L_x_3332:


//--------------------- .text._Z35group_norm_nhwc_fwd_one_pass_kernelI11Bf16IOFp32WLi128ELi32ELi512EEv26Group_norm_nhwc_fwd_params --------------------------
	.section	.text._Z35group_norm_nhwc_fwd_one_pass_kernelI11Bf16IOFp32WLi128ELi32ELi512EEv26Group_norm_nhwc_fwd_params,"ax",@progbits
	.align	128
        .global         _Z35group_norm_nhwc_fwd_one_pass_kernelI11Bf16IOFp32WLi128ELi32ELi512EEv26Group_norm_nhwc_fwd_params
        .type           _Z35group_norm_nhwc_fwd_one_pass_kernelI11Bf16IOFp32WLi128ELi32ELi512EEv26Group_norm_nhwc_fwd_params,@function
        .size           _Z35group_norm_nhwc_fwd_one_pass_kernelI11Bf16IOFp32WLi128ELi32ELi512EEv26Group_norm_nhwc_fwd_params,(.L_x_3333 - _Z35group_norm_nhwc_fwd_one_pass_kernelI11Bf16IOFp32WLi128ELi32ELi512EEv26Group_norm_nhwc_fwd_params)
        .other          _Z35group_norm_nhwc_fwd_one_pass_kernelI11Bf16IOFp32WLi128ELi32ELi512EEv26Group_norm_nhwc_fwd_params,@"STO_CUDA_ENTRY STV_DEFAULT"
_Z35group_norm_nhwc_fwd_one_pass_kernelI11Bf16IOFp32WLi128ELi32ELi512EEv26Group_norm_nhwc_fwd_params:
.text._Z35group_norm_nhwc_fwd_one_pass_kernelI11Bf16IOFp32WLi128ELi32ELi512EEv26Group_norm_nhwc_fwd_params:
        /* <DEDUP_REMOVED lines=8> */
[----:B------:R-:W0:Y:S01]  /*0080*/  S2UR UR7, SR_CTAID.X ;  /* 0x00000000000779c3 */ /* 0x000e220000002500 */
[----:B------:R-:W-:Y:S01]  /*0090*/  ULDC.64 UR8, c[0x0][0x218] ;  /* 0x0000860000087ab9 */ /* 0x000fe20000000a00 */
[----:B------:R-:W-:Y:S01]  /*00a0*/  HFMA2.MMA R26, -RZ, RZ, 0, 0 ;  /* 0x00000000ff1a7435 */ /* 0x000fe200000001ff */
[----:B------:R-:W-:Y:S01]  /*00b0*/  ISETP.NE.U32.AND P0, PT, RZ, UR8, PT ;  /* 0x00000008ff007c0c */ /* 0x000fe2000bf05070 */
[----:B------:R-:W-:Y:S01]  /*00c0*/  ULDC.U8 UR10, c[0x0][0x28c] ;  /* 0x0000a300000a7ab9 */ /* 0x000fe20000000000 */
[----:B------:R-:W-:-:S03]  /*00d0*/  MOV R21, R27 ;  /* 0x0000001b00157202 */ /* 0x000fc60000000f00 */
[----:B------:R-:W1:Y:S08]  /*00e0*/  LDC R0, c[0x0][0x10] ;  /* 0x00000400ff007b82 */ /* 0x000e700000000800 */
[----:B------:R-:W2:Y:S01]  /*00f0*/  LDC R20, c[0x0][0xc] ;  /* 0x00000300ff147b82 */ /* 0x000ea20000000800 */
[----:B0-----:R-:W-:-:S04]  /*0100*/  LOP3.LUT P1, RZ, R29, UR7, RZ, 0xfc, !PT ;  /* 0x000000071dff7c12 */ /* 0x001fc8000f82fcff */
[----:B------:R-:W-:Y:S01]  /*0110*/  ISETP.NE.AND.EX P1, PT, RZ, UR9, !P1, P0 ;  /* 0x00000009ff007c0c */ /* 0x000fe2000cf25300 */
[----:B------:R-:W-:-:S12]  /*0120*/  ULDC.64 UR8, c[0x0][0x208] ;  /* 0x0000820000087ab9 */ /* 0x000fd80000000a00 */
.L_x_2061:
[----:B0-2---:R-:W0:Y:S01]  /*0130*/  LDC R2, c[0x0][0x288] ;  /* 0x0000a200ff027b82 */ /* 0x005e220000000800 */
[----:B------:R-:W-:Y:S01]  /*0140*/  IABS R8, R21 ;  /* 0x0000001500087213 */ /* 0x000fe20000000000 */
[----:B------:R-:W-:Y:S01]  /*0150*/  ULDC.64 UR12, c[0x0][0x278] ;  /* 0x00009e00000c7ab9 */ /* 0x000fe20000000a00 */
[----:B-1----:R-:W-:Y:S01]  /*0160*/  SHF.R.U32.HI R17, RZ, 0x4, R29 ;  /* 0x00000004ff117819 */ /* 0x002fe2000001161d */
[----:B------:R-:W-:Y:S01]  /*0170*/  ULDC.64 UR14, c[0x0][0x280] ;  /* 0x0000a000000e7ab9 */ /* 0x000fe20000000a00 */
[----:B0-----:R-:W-:-:S04]  /*0180*/  IABS R6, R2 ;  /* 0x0000000200067213 */ /* 0x001fc80000000000 */
[----:B------:R-:W0:Y:S08]  /*0190*/  I2F.RP R3, R6 ;  /* 0x0000000600037306 */ /* 0x000e300000209400 */
[----:B0-----:R-:W0:Y:S02]  /*01a0*/  MUFU.RCP R3, R3 ;  /* 0x0000000300037308 */ /* 0x001e240000001000 */
[----:B0-----:R-:W-:-:S06]  /*01b0*/  IADD3 R4, R3, 0xffffffe, RZ ;  /* 0x0ffffffe03047810 */ /* 0x001fcc0007ffe0ff */
[----:B------:R0:W3:Y:S02]  /*01c0*/  F2I.FTZ.U32.TRUNC.NTZ R5, R4 ;  /* 0x0000000400057305 */ /* 0x0000e4000021f000 */
[----:B0-----:R-:W-:Y:S02]  /*01d0*/  MOV R4, RZ ;  /* 0x000000ff00047202 */ /* 0x001fe40000000f00 */
[----:B---3--:R-:W-:-:S05]  /*01e0*/  IADD3 R7, RZ, -R5, RZ ;  /* 0x80000005ff077210 */ /* 0x008fca0007ffe0ff */
[----:B------:R-:W-:-:S04]  /*01f0*/  IMAD R7, R7, R6, RZ ;  /* 0x0000000607077224 */ /* 0x000fc800078e02ff */
[----:B------:R-:W-:Y:S01]  /*0200*/  IMAD.HI.U32 R5, R5, R7, R4 ;  /* 0x0000000705057227 */ /* 0x000fe200078e0004 */
[----:B------:R-:W-:Y:S02]  /*0210*/  MOV R7, R8 ;  /* 0x0000000800077202 */ /* 0x000fe40000000f00 */
[----:B------:R-:W0:Y:S03]  /*0220*/  LDC R8, c[0x0][0x294] ;  /* 0x0000a500ff087b82 */ /* 0x000e260000000800 */
[----:B------:R-:W-:-:S05]  /*0230*/  IMAD.HI.U32 R5, R5, R7, RZ ;  /* 0x0000000705057227 */ /* 0x000fca00078e00ff */
[----:B------:R-:W-:-:S05]  /*0240*/  IADD3 R3, -R5, RZ, RZ ;  /* 0x000000ff05037210 */ /* 0x000fca0007ffe1ff */
[----:B------:R-:W-:-:S05]  /*0250*/  IMAD R3, R6, R3, R7 ;  /* 0x0000000306037224 */ /* 0x000fca00078e0207 */
[----:B------:R-:W-:Y:S01]  /*0260*/  ISETP.GT.U32.AND P4, PT, R6, R3, PT ;  /* 0x000000030600720c */ /* 0x000fe20003f84070 */
[----:B0-----:R-:W-:-:S05]  /*0270*/  IMAD R17, R8, UR7, R17 ;  /* 0x0000000708117c24 */ /* 0x001fca000f8e0211 */
[----:B------:R-:W-:-:S07]  /*0280*/  ISETP.GE.U32.AND P0, PT, R17, UR12, PT ;  /* 0x0000000c11007c0c */ /* 0x000fce000bf06070 */
[-C--:B------:R-:W-:Y:S02]  /*0290*/  @!P4 IADD3 R3, R3, -R6.reuse, RZ ;  /* 0x800000060303c210 */ /* 0x080fe40007ffe0ff */
[----:B------:R-:W-:Y:S02]  /*02a0*/  SHF.R.S32.HI R9, RZ, 0x1f, R17 ;  /* 0x0000001fff097819 */ /* 0x000fe40000011411 */
[----:B------:R-:W-:Y:S02]  /*02b0*/  ISETP.GE.U32.AND P3, PT, R3, R6, PT ;  /* 0x000000060300720c */ /* 0x000fe40003f66070 */
[----:B------:R-:W-:Y:S02]  /*02c0*/  LOP3.LUT R3, R21, R2, RZ, 0x3c, !PT ;  /* 0x0000000215037212 */ /* 0x000fe400078e3cff */
[----:B------:R-:W-:Y:S02]  /*02d0*/  ISETP.GE.AND.EX P0, PT, R9, UR13, PT, P0 ;  /* 0x0000000d09007c0c */ /* 0x000fe4000bf06300 */
[----:B------:R-:W-:-:S02]  /*02e0*/  ISETP.GE.AND P2, PT, R3, RZ, PT ;  /* 0x000000ff0300720c */ /* 0x000fc40003f46270 */
[----:B------:R-:W-:Y:S02]  /*02f0*/  @!P4 IADD3 R5, R5, 0x1, RZ ;  /* 0x000000010505c810 */ /* 0x000fe40007ffe0ff */
[----:B------:R-:W-:Y:S02]  /*0300*/  ISETP.NE.AND P4, PT, R2, RZ, PT ;  /* 0x000000ff0200720c */ /* 0x000fe40003f85270 */
[----:B------:R-:W-:Y:S02]  /*0310*/  ISETP.LT.U32.AND P0, PT, R29, 0x200, !P0 ;  /* 0x000002001d00780c */ /* 0x000fe40004701070 */
[----:B------:R-:W-:Y:S02]  /*0320*/  @P3 IADD3 R5, R5, 0x1, RZ ;  /* 0x0000000105053810 */ /* 0x000fe40007ffe0ff */
[----:B------:R-:W-:Y:S02]  /*0330*/  IADD3 R28, R17, 0x20, RZ ;  /* 0x00000020111c7810 */ /* 0x000fe40007ffe0ff */
[----:B------:R-:W-:-:S02]  /*0340*/  SHF.L.U32 R3, R29, 0x1, RZ ;  /* 0x000000011d037819 */ /* 0x000fc400000006ff */
[----:B------:R-:W-:Y:S02]  /*0350*/  @!P2 IADD3 R5, -R5, RZ, RZ ;  /* 0x000000ff0505a210 */ /* 0x000fe40007ffe1ff */
[----:B------:R-:W-:Y:S02]  /*0360*/  ISETP.GE.U32.AND P2, PT, R28, UR12, PT ;  /* 0x0000000c1c007c0c */ /* 0x000fe4000bf46070 */
[----:B------:R-:W-:Y:S01]  /*0370*/  @!P4 LOP3.LUT R5, RZ, R2, RZ, 0x33, !PT ;  /* 0x00000002ff05c212 */ /* 0x000fe200078e33ff */
[----:B------:R-:W0:Y:S01]  /*0380*/  @P0 LDC.64 R24, c[0x0][0x270] ;  /* 0x00009c00ff180b82 */ /* 0x000e220000000a00 */
[----:B------:R-:W-:Y:S02]  /*0390*/  SHF.R.S32.HI R15, RZ, 0x1f, R28 ;  /* 0x0000001fff0f7819 */ /* 0x000fe4000001141c */
[----:B------:R-:W-:Y:S02]  /*03a0*/  IADD3 R4, -R5, RZ, RZ ;  /* 0x000000ff05047210 */ /* 0x000fe40007ffe1ff */
[----:B------:R-:W-:-:S02]  /*03b0*/  LOP3.LUT R3, R3, 0x1e, RZ, 0xc0, !PT ;  /* 0x0000001e03037812 */ /* 0x000fc400078ec0ff */
[----:B------:R-:W-:Y:S01]  /*03c0*/  ISETP.GE.AND.EX P2, PT, R15, UR13, PT, P2 ;  /* 0x0000000d0f007c0c */ /* 0x000fe2000bf46320 */
[----:B------:R-:W-:Y:S01]  /*03d0*/  IMAD R2, R2, R4, R21 ;  /* 0x0000000402027224 */ /* 0x000fe200078e0215 */
[----:B------:R-:W-:Y:S02]  /*03e0*/  SHF.R.S32.HI R4, RZ, 0x1f, R5 ;  /* 0x0000001fff047819 */ /* 0x000fe40000011405 */
[----:B------:R-:W-:Y:S02]  /*03f0*/  ISETP.LT.U32.AND P2, PT, R29, 0x200, !P2 ;  /* 0x000002001d00780c */ /* 0x000fe40005741070 */
[----:B------:R-:W-:Y:S01]  /*0400*/  LEA R6, R2, R3, 0x5 ;  /* 0x0000000302067211 */ /* 0x000fe200078e28ff */
[----:B------:R-:W-:Y:S01]  /*0410*/  IMAD R4, R4, UR14, RZ ;  /* 0x0000000e04047c24 */ /* 0x000fe2000f8e02ff */
[----:B------:R-:W-:Y:S02]  /*0420*/  IADD3 R8, R17, 0x60, RZ ;  /* 0x0000006011087810 */ /* 0x000fe40007ffe0ff */
[----:B------:R-:W-:Y:S01]  /*0430*/  SHF.R.S32.HI R7, RZ, 0x1f, R6 ;  /* 0x0000001fff077819 */ /* 0x000fe20000011406 */
[----:B------:R-:W-:Y:S01]  /*0440*/  IMAD R11, R5, UR15, R4 ;  /* 0x0000000f050b7c24 */ /* 0x000fe2000f8e0204 */
[----:B------:R-:W-:-:S02]  /*0450*/  ISETP.GE.U32.AND P4, PT, R8, UR12, PT ;  /* 0x0000000c08007c0c */ /* 0x000fc4000bf86070 */
[----:B------:R-:W-:Y:S01]  /*0460*/  SHF.R.S32.HI R22, RZ, 0x1f, R8 ;  /* 0x0000001fff167819 */ /* 0x000fe20000011408 */
[----:B------:R-:W-:Y:S02]  /*0470*/  IMAD.WIDE.U32 R2, R5, UR14, R6 ;  /* 0x0000000e05027c25 */ /* 0x000fe4000f8e0006 */
[----:B------:R-:W3:Y:S01]  /*0480*/  @P2 LDC.64 R18, c[0x0][0x270] ;  /* 0x00009c00ff122b82 */ /* 0x000ee20000000a00 */
[----:B------:R-:W-:Y:S01]  /*0490*/  ISETP.GE.AND.EX P4, PT, R22, UR13, PT, P4 ;  /* 0x0000000d16007c0c */ /* 0x000fe2000bf86340 */
[----:B0-----:R-:W-:Y:S01]  /*04a0*/  @P0 IMAD R4, R9, R24, RZ ;  /* 0x0000001809040224 */ /* 0x001fe200078e02ff */
[----:B------:R-:W-:Y:S02]  /*04b0*/  IADD3 R5, R3, R11, RZ ;  /* 0x0000000b03057210 */ /* 0x000fe40007ffe0ff */
[C---:B------:R-:W-:Y:S01]  /*04c0*/  IADD3 R9, R17.reuse, 0x40, RZ ;  /* 0x0000004011097810 */ /* 0x040fe20007ffe0ff */
[----:B------:R-:W-:Y:S01]  /*04d0*/  @P0 IMAD R25, R17, R25, R4 ;  /* 0x0000001911190224 */ /* 0x000fe200078e0204 */
[----:B------:R-:W-:Y:S01]  /*04e0*/  @P0 MOV R4, R2 ;  /* 0x0000000200040202 */ /* 0x000fe20000000f00 */
[----:B------:R-:W0:Y:S01]  /*04f0*/  @P0 LDC.64 R10, c[0x0][0x220] ;  /* 0x00008800ff0a0b82 */ /* 0x000e220000000a00 */
[----:B------:R-:W-:-:S02]  /*0500*/  ISETP.GE.U32.AND P3, PT, R9, UR12, PT ;  /* 0x0000000c09007c0c */ /* 0x000fc4000bf66070 */
[----:B------:R-:W-:Y:S01]  /*0510*/  ISETP.LT.U32.AND P4, PT, R29, 0x200, !P4 ;  /* 0x000002001d00780c */ /* 0x000fe20006781070 */
[----:B------:R-:W-:Y:S01]  /*0520*/  @P0 IMAD.WIDE.U32 R12, R17, R24, R4 ;  /* 0x00000018110c0225 */ /* 0x000fe200078e0004 */
[----:B------:R-:W-:Y:S02]  /*0530*/  SHF.R.S32.HI R24, RZ, 0x1f, R9 ;  /* 0x0000001fff187819 */ /* 0x000fe40000011409 */
[----:B------:R-:W-:Y:S01]  /*0540*/  @P2 MOV R14, R2 ;  /* 0x00000002000e2202 */ /* 0x000fe20000000f00 */
[----:B------:R-:W4:Y:S01]  /*0550*/  @P2 LDC.64 R16, c[0x0][0x220] ;  /* 0x00008800ff102b82 */ /* 0x000f220000000a00 */
[----:B------:R-:W-:Y:S02]  /*0560*/  ISETP.GE.AND.EX P3, PT, R24, UR13, PT, P3 ;  /* 0x0000000d18007c0c */ /* 0x000fe4000bf66330 */
[----:B------:R-:W-:Y:S02]  /*0570*/  @P0 IADD3 R25, R13, R25, RZ ;  /* 0x000000190d190210 */ /* 0x000fe40007ffe0ff */
[----:B------:R-:W-:Y:S01]  /*0580*/  ISETP.LT.U32.AND P3, PT, R29, 0x200, !P3 ;  /* 0x000002001d00780c */ /* 0x000fe20005f61070 */
[----:B---3--:R-:W-:Y:S01]  /*0590*/  @P2 IMAD R23, R15, R18, RZ ;  /* 0x000000120f172224 */ /* 0x008fe200078e02ff */
[----:B------:R-:W-:-:S03]  /*05a0*/  @P2 MOV R15, R5 ;  /* 0x00000005000f2202 */ /* 0x000fc60000000f00 */
[C---:B------:R-:W-:Y:S02]  /*05b0*/  @P2 IMAD R23, R28.reuse, R19, R23 ;  /* 0x000000131c172224 */ /* 0x040fe400078e0217 */
[----:B------:R-:W-:Y:S01]  /*05c0*/  @P2 IMAD.WIDE.U32 R18, R28, R18, R14 ;  /* 0x000000121c122225 */ /* 0x000fe200078e000e */
[C---:B0-----:R-:W-:Y:S01]  /*05d0*/  @P0 LEA R10, P5, R12.reuse, R10, 0x1 ;  /* 0x0000000a0c0a0211 */ /* 0x041fe200078a08ff */
[----:B------:R-:W0:Y:S03]  /*05e0*/  @P4 LDC.64 R14, c[0x0][0x270] ;  /* 0x00009c00ff0e4b82 */ /* 0x000e260000000a00 */
[----:B------:R-:W-:Y:S02]  /*05f0*/  @P2 IADD3 R23, R19, R23, RZ ;  /* 0x0000001713172210 */ /* 0x000fe40007ffe0ff */
[----:B------:R-:W-:Y:S02]  /*0600*/  @P0 LEA.HI.X R11, R12, R11, R25, 0x1, P5 ;  /* 0x0000000b0c0b0211 */ /* 0x000fe400028f0c19 */
[----:B------:R-:W-:Y:S01]  /*0610*/  MOV R25, RZ ;  /* 0x000000ff00197202 */ /* 0x000fe20000000f00 */
[----:B------:R-:W3:Y:S01]  /*0620*/  @P3 LDC.64 R12, c[0x0][0x270] ;  /* 0x00009c00ff0c3b82 */ /* 0x000ee20000000a00 */
[----:B----4-:R-:W-:-:S04]  /*0630*/  @P2 LEA R16, P5, R18, R16, 0x1 ;  /* 0x0000001012102211 */ /* 0x010fc800078a08ff */
[----:B------:R4:W5:Y:S01]  /*0640*/  @P0 LDG.E R25, desc[UR8][R10.64] ;  /* 0x000000080a190981 */ /* 0x000962000c1e1900 */
[----:B------:R-:W-:Y:S02]  /*0650*/  @P2 LEA.HI.X R17, R18, R17, R23, 0x1, P5 ;  /* 0x0000001112112211 */ /* 0x000fe400028f0c17 */
[----:B------:R-:W1:Y:S01]  /*0660*/  @P3 LDC.64 R18, c[0x0][0x220] ;  /* 0x00008800ff123b82 */ /* 0x000e620000000a00 */
[----:B------:R-:W-:-:S06]  /*0670*/  MOV R23, RZ ;  /* 0x000000ff00177202 */ /* 0x000fcc0000000f00 */
[----:B------:R2:W5:Y:S01]  /*0680*/  @P2 LDG.E R23, desc[UR8][R16.64] ;  /* 0x0000000810172981 */ /* 0x000562000c1e1900 */
[----:B----4-:R-:W4:Y:S01]  /*0690*/  @P4 LDC.64 R10, c[0x0][0x220] ;  /* 0x00008800ff0a4b82 */ /* 0x010f220000000a00 */
[----:B---3--:R-:W-:Y:S01]  /*06a0*/  @P3 IMAD R28, R24, R12, RZ ;  /* 0x0000000c181c3224 */ /* 0x008fe200078e02ff */
[----:B--2---:R-:W-:Y:S02]  /*06b0*/  @P3 MOV R16, R2 ;  /* 0x0000000200103202 */ /* 0x004fe40000000f00 */
[----:B------:R-:W-:Y:S01]  /*06c0*/  @P3 MOV R17, R5 ;  /* 0x0000000500113202 */ /* 0x000fe20000000f00 */
[----:B0-----:R-:W-:Y:S02]  /*06d0*/  @P4 IMAD R24, R22, R14, RZ ;  /* 0x0000000e16184224 */ /* 0x001fe400078e02ff */
[C---:B------:R-:W-:Y:S02]  /*06e0*/  @P3 IMAD R22, R9.reuse, R13, R28 ;  /* 0x0000000d09163224 */ /* 0x040fe400078e021c */
[----:B------:R-:W-:Y:S01]  /*06f0*/  @P3 IMAD.WIDE.U32 R12, R9, R12, R16 ;  /* 0x0000000c090c3225 */ /* 0x000fe200078e0010 */
[----:B------:R-:W-:-:S02]  /*0700*/  @P4 MOV R16, R2 ;  /* 0x0000000200104202 */ /* 0x000fc40000000f00 */
[----:B------:R-:W-:Y:S01]  /*0710*/  @P4 MOV R17, R5 ;  /* 0x0000000500114202 */ /* 0x000fe20000000f00 */
[----:B------:R-:W-:Y:S01]  /*0720*/  @P4 IMAD R15, R8, R15, R24 ;  /* 0x0000000f080f4224 */ /* 0x000fe200078e0218 */
[----:B------:R-:W-:Y:S02]  /*0730*/  @P3 IADD3 R22, R13, R22, RZ ;  /* 0x000000160d163210 */ /* 0x000fe40007ffe0ff */
[----:B-1----:R-:W-:Y:S01]  /*0740*/  @P3 LEA R18, P0, R12, R18, 0x1 ;  /* 0x000000120c123211 */ /* 0x002fe200078008ff */
[----:B------:R-:W-:Y:S01]  /*0750*/  @P4 IMAD.WIDE.U32 R8, R8, R14, R16 ;  /* 0x0000000e08084225 */ /* 0x000fe200078e0010 */
[----:B------:R-:W-:Y:S02]  /*0760*/  MOV R24, RZ ;  /* 0x000000ff00187202 */ /* 0x000fe40000000f00 */
[----:B------:R-:W-:Y:S02]  /*0770*/  @P3 LEA.HI.X R19, R12, R19, R22, 0x1, P0 ;  /* 0x000000130c133211 */ /* 0x000fe400000f0c16 */
[----:B------:R-:W-:-:S02]  /*0780*/  @P4 IADD3 R15, R9, R15, RZ ;  /* 0x0000000f090f4210 */ /* 0x000fc40007ffe0ff */
[C---:B----4-:R-:W-:Y:S01]  /*0790*/  @P4 LEA R10, P2, R8.reuse, R10, 0x1 ;  /* 0x0000000a080a4211 */ /* 0x050fe200078408ff */
[----:B------:R-:W2:Y:S01]  /*07a0*/  @P3 LDG.E R24, desc[UR8][R18.64] ;  /* 0x0000000812183981 */ /* 0x000ea2000c1e1900 */
[----:B------:R-:W-:Y:S02]  /*07b0*/  MOV R22, RZ ;  /* 0x000000ff00167202 */ /* 0x000fe40000000f00 */
[----:B------:R-:W-:-:S05]  /*07c0*/  @P4 LEA.HI.X R11, R8, R11, R15, 0x1, P2 ;  /* 0x0000000b080b4211 */ /* 0x000fca00010f0c0f */
[----:B------:R2:W3:Y:S01]  /*07d0*/  @P4 LDG.E R22, desc[UR8][R10.64] ;  /* 0x000000080a164981 */ /* 0x0004e2000c1e1900 */
[----:B------:R-:W0:Y:S01]  /*07e0*/  S2UR UR6, SR_CgaCtaId ;  /* 0x00000000000679c3 */ /* 0x000e220000008800 */
[----:B------:R-:W-:Y:S02]  /*07f0*/  UMOV UR5, 0x400 ;  /* 0x0000040000057882 */ /* 0x000fe40000000000 */
[----:B0-----:R-:W-:Y:S01]  /*0800*/  ULEA UR5, UR6, UR5, 0x18 ;  /* 0x0000000506057291 */ /* 0x001fe2000f8ec03f */
[----:B------:R-:W-:Y:S01]  /*0810*/  BSSY B0, `(.L_x_2037) ;  /* 0x000006e000007945 */ /* 0x000fe20003800000 */
[----:B-----5:R-:W-:-:S04]  /*0820*/  PRMT R8, R25, 0x7632, R8 ;  /* 0x0000763219087816 */ /* 0x020fc80000000008 */
[----:B------:R-:W-:Y:S02]  /*0830*/  SHF.L.U32 R9, R8, 0x10, RZ ;  /* 0x0000001008097819 */ /* 0x000fe400000006ff */
[----:B------:R-:W-:-:S04]  /*0840*/  PRMT R12, R23, 0x7632, R12 ;  /* 0x00007632170c7816 */ /* 0x000fc8000000000c */
[----:B------:R-:W-:Y:S02]  /*0850*/  SHF.L.U32 R15, R12, 0x10, RZ ;  /* 0x000000100c0f7819 */ /* 0x000fe400000006ff */
[----:B------:R-:W-:Y:S02]  /*0860*/  SHF.L.U32 R8, R25, 0x10, RZ ;  /* 0x0000001019087819 */ /* 0x000fe400000006ff */
[----:B------:R-:W-:Y:S01]  /*0870*/  SHF.L.U32 R14, R23, 0x10, RZ ;  /* 0x00000010170e7819 */ /* 0x000fe200000006ff */
[----:B------:R-:W-:Y:S01]  /*0880*/  FMUL.FTZ R17, R15, R15 ;  /* 0x0000000f0f117220 */ /* 0x000fe20000410000 */
[----:B------:R-:W-:Y:S01]  /*0890*/  FMUL.FTZ R13, R9, R9 ;  /* 0x00000009090d7220 */ /* 0x000fe20000410000 */
[----:B------:R-:W-:Y:S02]  /*08a0*/  FADD.FTZ R12, R8, R9 ;  /* 0x00000009080c7221 */ /* 0x000fe40000010000 */
[C---:B------:R-:W-:Y:S01]  /*08b0*/  FADD.FTZ R15, R14.reuse, R15 ;  /* 0x0000000f0e0f7221 */ /* 0x040fe20000010000 */
[----:B------:R-:W-:Y:S01]  /*08c0*/  FFMA.FTZ R9, R14, R14, R17 ;  /* 0x0000000e0e097223 */ /* 0x000fe20000010011 */
[----:B------:R-:W-:Y:S01]  /*08d0*/  FFMA.FTZ R8, R8, R8, R13 ;  /* 0x0000000808087223 */ /* 0x000fe2000001000d */
[----:B------:R-:W0:Y:S01]  /*08e0*/  S2R R14, SR_LANEID ;  /* 0x00000000000e7919 */ /* 0x000e220000000000 */
[----:B------:R-:W-:-:S02]  /*08f0*/  FADD.FTZ R12, RZ, R12 ;  /* 0x0000000cff0c7221 */ /* 0x000fc40000010000 */
[----:B------:R-:W-:Y:S02]  /*0900*/  FADD.FTZ R8, RZ, R8 ;  /* 0x00000008ff087221 */ /* 0x000fe40000010000 */
[----:B------:R-:W-:Y:S01]  /*0910*/  FADD.FTZ R12, R12, R15 ;  /* 0x0000000f0c0c7221 */ /* 0x000fe20000010000 */
[----:B--2---:R-:W-:-:S04]  /*0920*/  PRMT R10, R24, 0x7632, R10 ;  /* 0x00007632180a7816 */ /* 0x004fc8000000000a */
[----:B------:R-:W-:Y:S02]  /*0930*/  SHF.L.U32 R16, R10, 0x10, RZ ;  /* 0x000000100a107819 */ /* 0x000fe400000006ff */
[----:B---3--:R-:W-:Y:S02]  /*0940*/  PRMT R11, R22, 0x7632, R11 ;  /* 0x00007632160b7816 */ /* 0x008fe4000000000b */
[----:B------:R-:W-:Y:S01]  /*0950*/  SHF.L.U32 R13, R24, 0x10, RZ ;  /* 0x00000010180d7819 */ /* 0x000fe200000006ff */
[----:B------:R-:W-:Y:S01]  /*0960*/  FMUL.FTZ R18, R16, R16 ;  /* 0x0000001010127220 */ /* 0x000fe20000410000 */
[----:B------:R-:W-:Y:S01]  /*0970*/  SHF.L.U32 R10, R11, 0x10, RZ ;  /* 0x000000100b0a7819 */ /* 0x000fe200000006ff */
[----:B------:R-:W-:Y:S01]  /*0980*/  FADD.FTZ R8, R8, R9 ;  /* 0x0000000908087221 */ /* 0x000fe20000010000 */
[----:B------:R-:W-:Y:S01]  /*0990*/  SHF.L.U32 R11, R22, 0x10, RZ ;  /* 0x00000010160b7819 */ /* 0x000fe200000006ff */
[C---:B------:R-:W-:Y:S01]  /*09a0*/  FADD.FTZ R15, R13.reuse, R16 ;  /* 0x000000100d0f7221 */ /* 0x040fe20000010000 */
[----:B------:R-:W-:Y:S01]  /*09b0*/  FFMA.FTZ R13, R13, R13, R18 ;  /* 0x0000000d0d0d7223 */ /* 0x000fe20000010012 */
[----:B------:R-:W-:-:S02]  /*09c0*/  FMUL.FTZ R16, R10, R10 ;  /* 0x0000000a0a107220 */ /* 0x000fc40000410000 */
[----:B------:R-:W-:Y:S01]  /*09d0*/  FADD.FTZ R12, R12, R15 ;  /* 0x0000000f0c0c7221 */ /* 0x000fe20000010000 */
[C---:B------:R-:W-:Y:S01]  /*09e0*/  FADD.FTZ R9, R11.reuse, R10 ;  /* 0x0000000a0b097221 */ /* 0x040fe20000010000 */
[----:B------:R-:W-:Y:S01]  /*09f0*/  FADD.FTZ R13, R8, R13 ;  /* 0x0000000d080d7221 */ /* 0x000fe20000010000 */
[----:B------:R-:W-:Y:S02]  /*0a00*/  FFMA.FTZ R16, R11, R11, R16 ;  /* 0x0000000b0b107223 */ /* 0x000fe40000010010 */
[----:B------:R-:W-:Y:S02]  /*0a10*/  FADD.FTZ R12, R12, R9 ;  /* 0x000000090c0c7221 */ /* 0x000fe40000010000 */
[----:B------:R-:W-:-:S03]  /*0a20*/  FADD.FTZ R13, R13, R16 ;  /* 0x000000100d0d7221 */ /* 0x000fc60000010000 */
[----:B------:R-:W1:Y:S04]  /*0a30*/  SHFL.DOWN PT, R9, R12, 0x1, 0x1f ;  /* 0x08201f000c097f89 */ /* 0x000e6800000e0000 */
[----:B------:R-:W2:Y:S01]  /*0a40*/  SHFL.DOWN PT, R8, R13, 0x1, 0x1f ;  /* 0x08201f000d087f89 */ /* 0x000ea200000e0000 */
[----:B0-----:R-:W-:-:S13]  /*0a50*/  ISETP.GT.AND P0, PT, R14, 0x1e, PT ;  /* 0x0000001e0e00780c */ /* 0x001fda0003f04270 */
[----:B-1----:R-:W-:Y:S01]  /*0a60*/  @!P0 FADD.FTZ R12, R12, R9 ;  /* 0x000000090c0c8221 */ /* 0x002fe20000010000 */
[----:B--2---:R-:W-:-:S04]  /*0a70*/  @!P0 FADD.FTZ R13, R13, R8 ;  /* 0x000000080d0d8221 */ /* 0x004fc80000010000 */
[----:B------:R-:W0:Y:S04]  /*0a80*/  SHFL.DOWN PT, R9, R12, 0x2, 0x1f ;  /* 0x08401f000c097f89 */ /* 0x000e2800000e0000 */
[----:B------:R-:W1:Y:S01]  /*0a90*/  SHFL.DOWN PT, R8, R13, 0x2, 0x1f ;  /* 0x08401f000d087f89 */ /* 0x000e6200000e0000 */
[----:B------:R-:W-:-:S13]  /*0aa0*/  ISETP.GT.AND P0, PT, R14, 0x1d, PT ;  /* 0x0000001d0e00780c */ /* 0x000fda0003f04270 */
[----:B0-----:R-:W-:Y:S01]  /*0ab0*/  @!P0 FADD.FTZ R12, R12, R9 ;  /* 0x000000090c0c8221 */ /* 0x001fe20000010000 */
[----:B-1----:R-:W-:-:S04]  /*0ac0*/  @!P0 FADD.FTZ R13, R13, R8 ;  /* 0x000000080d0d8221 */ /* 0x002fc80000010000 */
[----:B------:R-:W0:Y:S04]  /*0ad0*/  SHFL.DOWN PT, R9, R12, 0x4, 0x1f ;  /* 0x08801f000c097f89 */ /* 0x000e2800000e0000 */
[----:B------:R-:W1:Y:S01]  /*0ae0*/  SHFL.DOWN PT, R8, R13, 0x4, 0x1f ;  /* 0x08801f000d087f89 */ /* 0x000e6200000e0000 */
[----:B------:R-:W-:-:S13]  /*0af0*/  ISETP.GT.AND P0, PT, R14, 0x1b, PT ;  /* 0x0000001b0e00780c */ /* 0x000fda0003f04270 */
[----:B0-----:R-:W-:Y:S01]  /*0b00*/  @!P0 FADD.FTZ R12, R12, R9 ;  /* 0x000000090c0c8221 */ /* 0x001fe20000010000 */
[----:B-1----:R-:W-:-:S04]  /*0b10*/  @!P0 FADD.FTZ R13, R13, R8 ;  /* 0x000000080d0d8221 */ /* 0x002fc80000010000 */
[----:B------:R-:W0:Y:S04]  /*0b20*/  SHFL.DOWN PT, R9, R12, 0x8, 0x1f ;  /* 0x09001f000c097f89 */ /* 0x000e2800000e0000 */
[----:B------:R-:W1:Y:S01]  /*0b30*/  SHFL.DOWN PT, R8, R13, 0x8, 0x1f ;  /* 0x09001f000d087f89 */ /* 0x000e6200000e0000 */
[----:B------:R-:W-:Y:S02]  /*0b40*/  ISETP.GT.AND P0, PT, R14, 0x17, PT ;  /* 0x000000170e00780c */ /* 0x000fe40003f04270 */
[----:B------:R-:W-:-:S11]  /*0b50*/  SHF.R.S32.HI R10, RZ, 0x1f, R29 ;  /* 0x0000001fff0a7819 */ /* 0x000fd6000001141d */
[----:B0-----:R-:W-:Y:S01]  /*0b60*/  @!P0 FADD.FTZ R12, R12, R9 ;  /* 0x000000090c0c8221 */ /* 0x001fe20000010000 */
[----:B-1----:R-:W-:-:S04]  /*0b70*/  @!P0 FADD.FTZ R13, R13, R8 ;  /* 0x000000080d0d8221 */ /* 0x002fc80000010000 */
[----:B------:R-:W0:Y:S04]  /*0b80*/  SHFL.DOWN PT, R9, R12, 0x10, 0x1f ;  /* 0x0a001f000c097f89 */ /* 0x000e2800000e0000 */
[----:B------:R-:W1:Y:S01]  /*0b90*/  SHFL.DOWN PT, R8, R13, 0x10, 0x1f ;  /* 0x0a001f000d087f89 */ /* 0x000e6200000e0000 */
[----:B------:R-:W-:Y:S02]  /*0ba0*/  ISETP.GT.AND P0, PT, R14, 0xf, PT ;  /* 0x0000000f0e00780c */ /* 0x000fe40003f04270 */
[----:B------:R-:W-:Y:S02]  /*0bb0*/  LEA.HI R10, R10, R29, RZ, 0x5 ;  /* 0x0000001d0a0a7211 */ /* 0x000fe400078f28ff */
[----:B------:R-:W-:Y:S02]  /*0bc0*/  ISETP.NE.AND P2, PT, R14, RZ, PT ;  /* 0x000000ff0e00720c */ /* 0x000fe40003f45270 */
[----:B------:R-:W-:-:S04]  /*0bd0*/  SHF.R.S32.HI R10, RZ, 0x5, R10 ;  /* 0x00000005ff0a7819 */ /* 0x000fc8000001140a */
[----:B------:R-:W-:-:S03]  /*0be0*/  LEA R10, R10, UR5, 0x3 ;  /* 0x000000050a0a7c11 */ /* 0x000fc6000f8e18ff */
[----:B0-----:R-:W-:Y:S01]  /*0bf0*/  @!P0 FADD.FTZ R12, R12, R9 ;  /* 0x000000090c0c8221 */ /* 0x001fe20000010000 */
[----:B-1----:R-:W-:-:S05]  /*0c00*/  @!P0 FADD.FTZ R13, R13, R8 ;  /* 0x000000080d0d8221 */ /* 0x002fca0000010000 */
[----:B------:R0:W-:Y:S01]  /*0c10*/  @!P2 STS.64 [R10+0x10], R12 ;  /* 0x0000100c0a00a388 */ /* 0x0001e20000000a00 */
[----:B------:R-:W-:Y:S01]  /*0c20*/  BAR.SYNC.DEFER_BLOCKING 0x0 ;  /* 0x0000000000007b1d */ /* 0x000fe20000010000 */
[----:B------:R-:W-:Y:S02]  /*0c30*/  ISETP.NE.AND P2, PT, R29, RZ, PT ;  /* 0x000000ff1d00720c */ /* 0x000fe40003f45270 */
[----:B------:R-:W-:-:S11]  /*0c40*/  ISETP.GE.U32.AND P0, PT, R20, 0x2, PT ;  /* 0x000000021400780c */ /* 0x000fd60003f06070 */
[----:B0-----:R-:W-:Y:S05]  /*0c50*/  @P2 BRA `(.L_x_2038) ;  /* 0x0000000000a42947 */ /* 0x001fea0003800000 */
[----:B------:R-:W0:Y:S01]  /*0c60*/  S2UR UR6, SR_CgaCtaId ;  /* 0x00000000000679c3 */ /* 0x000e220000008800 */
[----:B------:R-:W-:Y:S02]  /*0c70*/  UMOV UR5, 0x400 ;  /* 0x0000040000057882 */ /* 0x000fe40000000000 */
[----:B0-----:R-:W-:-:S09]  /*0c80*/  ULEA UR5, UR6, UR5, 0x18 ;  /* 0x0000000506057291 */ /* 0x001fd2000f8ec03f */
[----:B------:R-:W0:Y:S04]  /*0c90*/  LDS.64 R14, [UR5+0x18] ;  /* 0x00001805ff0e7984 */ /* 0x000e280008000a00 */
[----:B------:R-:W1:Y:S04]  /*0ca0*/  LDS.128 R8, [UR5+0x20] ;  /* 0x00002005ff087984 */ /* 0x000e680008000c00 */
[----:B------:R-:W2:Y:S01]  /*0cb0*/  LDS.128 R16, [UR5+0x30] ;  /* 0x00003005ff107984 */ /* 0x000ea20008000c00 */
        /* <DEDUP_REMOVED lines=8> */
[----:B------:R-:W-:Y:S01]  /*0d40*/  FADD.FTZ R28, R28, R17 ;  /* 0x000000111c1c7221 */ /* 0x000fe20000010000 */
[----:B------:R-:W1:Y:S02]  /*0d50*/  LDS.128 R8, [UR5+0x50] ;  /* 0x00005005ff087984 */ /* 0x000e640008000c00 */
[----:B------:R-:W-:Y:S01]  /*0d60*/  FADD.FTZ R17, R16, R18 ;  /* 0x0000001210117221 */ /* 0x000fe20000010000 */
[----:B------:R-:W-:-:S03]  /*0d70*/  FADD.FTZ R28, R28, R19 ;  /* 0x000000131c1c7221 */ /* 0x000fc60000010000 */
[----:B0-----:R-:W-:Y:S01]  /*0d80*/  FADD.FTZ R12, R17, R12 ;  /* 0x0000000c110c7221 */ /* 0x001fe20000010000 */
[----:B------:R-:W-:Y:S01]  /*0d90*/  FADD.FTZ R28, R28, R13 ;  /* 0x0000000d1c1c7221 */ /* 0x000fe20000010000 */
[----:B------:R-:W0:Y:S02]  /*0da0*/  LDS.128 R16, [UR5+0x60] ;  /* 0x00006005ff107984 */ /* 0x000e240008000c00 */
[----:B------:R-:W-:Y:S01]  /*0db0*/  FADD.FTZ R13, R12, R14 ;  /* 0x0000000e0c0d7221 */ /* 0x000fe20000010000 */
[----:B------:R-:W-:-:S03]  /*0dc0*/  FADD.FTZ R28, R28, R15 ;  /* 0x0000000f1c1c7221 */ /* 0x000fc60000010000 */
[----:B-1----:R-:W-:Y:S01]  /*0dd0*/  FADD.FTZ R13, R13, R8 ;  /* 0x000000080d0d7221 */ /* 0x002fe20000010000 */
[----:B------:R-:W-:-:S03]  /*0de0*/  FADD.FTZ R28, R28, R9 ;  /* 0x000000091c1c7221 */ /* 0x000fc60000010000 */
[----:B------:R-:W-:Y:S01]  /*0df0*/  FADD.FTZ R9, R13, R10 ;  /* 0x0000000a0d097221 */ /* 0x000fe20000010000 */
[----:B------:R-:W-:Y:S01]  /*0e00*/  FADD.FTZ R28, R28, R11 ;  /* 0x0000000b1c1c7221 */ /* 0x000fe20000010000 */
[----:B------:R-:W1:Y:S02]  /*0e10*/  LDS.128 R12, [UR5+0x70] ;  /* 0x00007005ff0c7984 */ /* 0x000e640008000c00 */
        /* <DEDUP_REMOVED lines=8> */
[----:B------:R-:W-:-:S03]  /*0ea0*/  FADD.FTZ R28, R28, R15 ;  /* 0x0000000f1c1c7221 */ /* 0x000fc60000010000 */
[----:B0-----:R-:W-:Y:S01]  /*0eb0*/  FADD.FTZ R17, R17, R8 ;  /* 0x0000000811117221 */ /* 0x001fe20000010000 */
[----:B------:R-:W-:-:S03]  /*0ec0*/  FADD.FTZ R28, R28, R9 ;  /* 0x000000091c1c7221 */ /* 0x000fc60000010000 */
[----:B------:R-:W-:Y:S01]  /*0ed0*/  FADD.FTZ R12, R17, R10 ;  /* 0x0000000a110c7221 */ /* 0x000fe20000010000 */
[----:B------:R-:W-:-:S07]  /*0ee0*/  FADD.FTZ R13, R28, R11 ;  /* 0x0000000b1c0d7221 */ /* 0x000fce0000010000 */
.L_x_2038:
[----:B------:R-:W-:Y:S05]  /*0ef0*/  BSYNC B0 ;  /* 0x0000000000007941 */ /* 0x000fea0003800000 */
.L_x_2037:
[----:B------:R-:W-:Y:S05]  /*0f00*/  @!P0 BRA `(.L_x_2039) ;  /* 0x0000001000708947 */ /* 0x000fea0003800000 */
        /* <DEDUP_REMOVED lines=10> */
[----:B------:R-:W-:Y:S01]  /*0fb0*/  LOP3.LUT P0, RZ, R26, 0x2, RZ, 0xc0, !PT ;  /* 0x000000021aff7812 */ /* 0x000fe2000780c0ff */
[----:B------:R-:W-:Y:S01]  /*0fc0*/  IMAD R15, R0, UR7, R27 ;  /* 0x00000007000f7c24 */ /* 0x000fe2000f8e021b */
[----:B------:R-:W-:Y:S02]  /*0fd0*/  MOV R17, 0xffffffff ;  /* 0xffffffff00117802 */ /* 0x000fe40000000f00 */
[----:B------:R-:W-:Y:S02]  /*0fe0*/  SEL R19, R20, RZ, !P0 ;  /* 0x000000ff14137207 */ /* 0x000fe40004000000 */
[----:B------:R-:W-:Y:S02]  /*0ff0*/  SEL R17, R17, 0x1, P0 ;  /* 0x0000000111117807 */ /* 0x000fe40000000000 */
[----:B------:R-:W-:Y:S02]  /*1000*/  ISETP.NE.AND P0, PT, R19, -0x1, PT ;  /* 0xffffffff1300780c */ /* 0x000fe40003f05270 */
[----:B------:R-:W-:-:S04]  /*1010*/  LEA R14, P3, R15, R10, 0x3 ;  /* 0x0000000a0f0e7211 */ /* 0x000fc800078618ff */
[----:B------:R-:W-:-:S05]  /*1020*/  LEA.HI.X R15, R15, R11, RZ, 0x3, P3 ;  /* 0x0000000b0f0f7211 */ /* 0x000fca00018f1cff */
[----:B------:R0:W-:Y:S01]  /*1030*/  STG.E.64 desc[UR8][R14.64], R12 ;  /* 0x0000000c0e007986 */ /* 0x0001e2000c101b08 */
[----:B------:R-:W-:Y:S06]  /*1040*/  MEMBAR.ALL.GPU ;  /* 0x0000000000007992 */ /* 0x000fec000000a000 */
[----:B------:R-:W-:-:S00]  /*1050*/  ERRBAR ;  /* 0x00000000000079ab */ /* 0x000fc00000000000 */
[----:B------:R-:W-:Y:S06]  /*1060*/  CGAERRBAR ;  /* 0x00000000000075ab */ /* 0x000fec0000000000 */
[----:B------:R0:W-:Y:S01]  /*1070*/  REDG.E.ADD.S32.STRONG.GPU desc[UR8][R8.64], R17 ;  /* 0x000000110800798e */ /* 0x0001e2000c10e388 */
[----:B------:R-:W-:Y:S05]  /*1080*/  @!P0 BRA `(.L_x_2040) ;  /* 0x0000000000148947 */ /* 0x000fea0003800000 */
.L_x_2041:
[----:B0-----:R-:W2:Y:S04]  /*1090*/  LDG.E.STRONG.GPU R14, desc[UR8][R8.64] ;  /* 0x00000008080e7981 */ /* 0x001ea8000c1ef900 */
[----:B--2---:R-:W-:Y:S01]  /*10a0*/  CCTL.IVALL ;  /* 0x00000000ff00798f */ /* 0x004fe20002000000 */
[----:B------:R-:W-:Y:S05]  /*10b0*/  YIELD ;  /* 0x0000000000007946 */ /* 0x000fea0003800000 */
[----:B------:R-:W-:-:S13]  /*10c0*/  ISETP.NE.AND P0, PT, R14, R19, PT ;  /* 0x000000130e00720c */ /* 0x000fda0003f05270 */
[----:B------:R-:W-:Y:S05]  /*10d0*/  @P0 BRA `(.L_x_2041) ;  /* 0xfffffffc00ec0947 */ /* 0x000fea000383ffff */
.L_x_2040:
[----:B------:R-:W-:Y:S01]  /*10e0*/  ISETP.NE.AND P0, PT, R20, RZ, PT ;  /* 0x000000ff1400720c */ /* 0x000fe20003f05270 */
[----:B------:R-:W-:Y:S05]  /*10f0*/  WARPSYNC.ALL ;  /* 0x0000000000007948 */ /* 0x000fea0003800000 */
[----:B------:R-:W-:Y:S07]  /*1100*/  BAR.SYNC.DEFER_BLOCKING 0x0 ;  /* 0x0000000000007b1d */ /* 0x000fee0000010000 */
[----:B------:R-:W-:Y:S05]  /*1110*/  @!P0 BRA `(.L_x_2039) ;  /* 0x0000000c00ec8947 */ /* 0x000fea0003800000 */
[----:B0-----:R-:W-:Y:S01]  /*1120*/  IADD3 R8, R20, -0x1, RZ ;  /* 0xffffffff14087810 */ /* 0x001fe20007ffe0ff */
        /* <DEDUP_REMOVED lines=12> */
.L_x_2045:
[----:B------:R-:W-:-:S13]  /*11f0*/  ISETP.EQ.OR P5, PT, R9, UR7, P2 ;  /* 0x0000000709007c0c */ /* 0x000fda00097a2670 */
[----:B------:R-:W-:-:S04]  /*1200*/  @!P5 IMAD R19, R0, R9, R27 ;  /* 0x000000090013d224 */ /* 0x000fc800078e021b */
[----:B------:R-:W-:-:S06]  /*1210*/  @!P5 IMAD.WIDE.U32 R18, R19, 0x8, R10 ;  /* 0x000000081312d825 */ /* 0x000fcc00078e000a */
[----:B------:R-:W2:Y:S01]  /*1220*/  @!P5 LDG.E.64 R18, desc[UR8][R18.64] ;  /* 0x000000081212d981 */ /* 0x000ea2000c1e1b00 */
[C---:B------:R-:W-:Y:S02]  /*1230*/  IADD3 R17, R9.reuse, 0x1, RZ ;  /* 0x0000000109117810 */ /* 0x040fe40007ffe0ff */
[----:B------:R-:W-:Y:S02]  /*1240*/  IADD3 R14, R9, 0x2, RZ ;  /* 0x00000002090e7810 */ /* 0x000fe40007ffe0ff */
[----:B------:R-:W-:Y:S02]  /*1250*/  ISETP.EQ.OR P6, PT, R17, UR7, P2 ;  /* 0x0000000711007c0c */ /* 0x000fe400097c2670 */
[----:B------:R-:W-:-:S11]  /*1260*/  ISETP.EQ.OR P3, PT, R14, UR7, P2 ;  /* 0x000000070e007c0c */ /* 0x000fd60009762670 */
[----:B------:R-:W-:-:S04]  /*1270*/  @!P6 IMAD R17, R0, R17, R27 ;  /* 0x000000110011e224 */ /* 0x000fc800078e021b */
[----:B------:R-:W-:-:S06]  /*1280*/  @!P6 IMAD.WIDE.U32 R16, R17, 0x8, R10 ;  /* 0x000000081110e825 */ /* 0x000fcc00078e000a */
[----:B------:R-:W3:Y:S01]  /*1290*/  @!P6 LDG.E.64 R16, desc[UR8][R16.64] ;  /* 0x000000081010e981 */ /* 0x000ee2000c1e1b00 */
[----:B------:R-:W-:-:S04]  /*12a0*/  @!P3 IMAD R15, R0, R14, R27 ;  /* 0x0000000e000fb224 */ /* 0x000fc800078e021b */
[----:B------:R-:W-:-:S06]  /*12b0*/  @!P3 IMAD.WIDE.U32 R14, R15, 0x8, R10 ;  /* 0x000000080f0eb825 */ /* 0x000fcc00078e000a */
[----:B------:R-:W4:Y:S01]  /*12c0*/  @!P3 LDG.E.64 R14, desc[UR8][R14.64] ;  /* 0x000000080e0eb981 */ /* 0x000f22000c1e1b00 */
[----:B--2---:R-:W-:Y:S01]  /*12d0*/  @!P5 FADD.FTZ R12, R12, R18 ;  /* 0x000000120c0cd221 */ /* 0x004fe20000010000 */
[----:B------:R-:W-:-:S04]  /*12e0*/  IADD3 R18, R9, 0x3, RZ ;  /* 0x0000000309127810 */ /* 0x000fc80007ffe0ff */
[----:B------:R-:W-:Y:S01]  /*12f0*/  ISETP.EQ.OR P4, PT, R18, UR7, P2 ;  /* 0x0000000712007c0c */ /* 0x000fe20009782670 */
[----:B------:R-:W-:-:S12]  /*1300*/  @!P5 FADD.FTZ R13, R13, R19 ;  /* 0x000000130d0dd221 */ /* 0x000fd80000010000 */
[----:B------:R-:W-:-:S04]  /*1310*/  @!P4 IMAD R18, R0, R18, R27 ;  /* 0x000000120012c224 */ /* 0x000fc800078e021b */
[----:B------:R-:W-:-:S06]  /*1320*/  @!P4 IMAD.WIDE.U32 R18, R18, 0x8, R10 ;  /* 0x000000081212c825 */ /* 0x000fcc00078e000a */
[----:B------:R-:W2:Y:S01]  /*1330*/  @!P4 LDG.E.64 R18, desc[UR8][R18.64] ;  /* 0x000000081212c981 */ /* 0x000ea2000c1e1b00 */
[----:B---3--:R-:W-:Y:S01]  /*1340*/  @!P6 FADD.FTZ R12, R12, R16 ;  /* 0x000000100c0ce221 */ /* 0x008fe20000010000 */
[----:B------:R-:W-:-:S04]  /*1350*/  IADD3 R16, R9, 0x4, RZ ;  /* 0x0000000409107810 */ /* 0x000fc80007ffe0ff */
[----:B------:R-:W-:Y:S01]  /*1360*/  ISETP.EQ.OR P5, PT, R16, UR7, P2 ;  /* 0x0000000710007c0c */ /* 0x000fe200097a2670 */
[----:B------:R-:W-:Y:S01]  /*1370*/  @!P6 FADD.FTZ R13, R13, R17 ;  /* 0x000000110d0de221 */ /* 0x000fe20000010000 */
[----:B----4-:R-:W-:Y:S01]  /*1380*/  @!P3 FADD.FTZ R12, R12, R14 ;  /* 0x0000000e0c0cb221 */ /* 0x010fe20000010000 */
[----:B------:R-:W-:-:S10]  /*1390*/  IADD3 R14, R9, 0x5, RZ ;  /* 0x00000005090e7810 */ /* 0x000fd40007ffe0ff */
[----:B------:R-:W-:Y:S01]  /*13a0*/  @!P5 IMAD R17, R0, R16, R27 ;  /* 0x000000100011d224 */ /* 0x000fe200078e021b */
[----:B------:R-:W-:-:S03]  /*13b0*/  ISETP.EQ.OR P6, PT, R14, UR7, P2 ;  /* 0x000000070e007c0c */ /* 0x000fc600097c2670 */
[----:B------:R-:W-:-:S06]  /*13c0*/  @!P5 IMAD.WIDE.U32 R16, R17, 0x8, R10 ;  /* 0x000000081110d825 */ /* 0x000fcc00078e000a */
[----:B------:R-:W3:Y:S01]  /*13d0*/  @!P5 LDG.E.64 R16, desc[UR8][R16.64] ;  /* 0x000000081010d981 */ /* 0x000ee2000c1e1b00 */
[----:B------:R-:W-:-:S03]  /*13e0*/  @!P3 FADD.FTZ R13, R13, R15 ;  /* 0x0000000f0d0db221 */ /* 0x000fc60000010000 */
        /* <DEDUP_REMOVED lines=14> */
[----:B------:R-:W-:-:S03]  /*14d0*/  IADD3 R17, R9, 0x8, RZ ;  /* 0x0000000809117810 */ /* 0x000fc60007ffe0ff */
[----:B----4-:R-:W-:Y:S01]  /*14e0*/  @!P6 FADD.FTZ R13, R13, R15 ;  /* 0x0000000f0d0de221 */ /* 0x010fe20000010000 */
[----:B------:R-:W-:-:S07]  /*14f0*/  @!P6 FADD.FTZ R12, R12, R14 ;  /* 0x0000000e0c0ce221 */ /* 0x000fce0000010000 */
[----:B------:R-:W-:Y:S01]  /*1500*/  @!P4 IMAD R15, R0, R16, R27 ;  /* 0x00000010000fc224 */ /* 0x000fe200078e021b */
[----:B------:R-:W-:Y:S02]  /*1510*/  ISETP.EQ.OR P6, PT, R17, UR7, P2 ;  /* 0x0000000711007c0c */ /* 0x000fe400097c2670 */
[----:B------:R-:W-:Y:S01]  /*1520*/  IADD3 R16, R9, 0x9, RZ ;  /* 0x0000000909107810 */ /* 0x000fe20007ffe0ff */
[----:B------:R-:W-:-:S03]  /*1530*/  @!P4 IMAD.WIDE.U32 R14, R15, 0x8, R10 ;  /* 0x000000080f0ec825 */ /* 0x000fc600078e000a */
[----:B------:R-:W-:-:S03]  /*1540*/  ISETP.EQ.OR P5, PT, R16, UR7, P2 ;  /* 0x0000000710007c0c */ /* 0x000fc600097a2670 */
[----:B------:R-:W3:Y:S04]  /*1550*/  @!P4 LDG.E.64 R14, desc[UR8][R14.64] ;  /* 0x000000080e0ec981 */ /* 0x000ee8000c1e1b00 */
[----:B------:R-:W-:Y:S02]  /*1560*/  @!P6 IMAD R17, R0, R17, R27 ;  /* 0x000000110011e224 */ /* 0x000fe400078e021b */
[----:B--2---:R-:W-:Y:S01]  /*1570*/  @!P3 FADD.FTZ R12, R12, R18 ;  /* 0x000000120c0cb221 */ /* 0x004fe20000010000 */
[----:B------:R-:W-:Y:S01]  /*1580*/  @!P3 FADD.FTZ R13, R13, R19 ;  /* 0x000000130d0db221 */ /* 0x000fe20000010000 */
[----:B------:R-:W-:-:S04]  /*1590*/  @!P6 IMAD.WIDE.U32 R18, R17, 0x8, R10 ;  /* 0x000000081112e825 */ /* 0x000fc800078e000a */
[----:B------:R-:W-:Y:S02]  /*15a0*/  @!P5 IMAD R17, R0, R16, R27 ;  /* 0x000000100011d224 */ /* 0x000fe400078e021b */
[----:B------:R-:W2:Y:S02]  /*15b0*/  @!P6 LDG.E.64 R18, desc[UR8][R18.64] ;  /* 0x000000081212e981 */ /* 0x000ea4000c1e1b00 */
[----:B------:R-:W-:-:S06]  /*15c0*/  @!P5 IMAD.WIDE.U32 R16, R17, 0x8, R10 ;  /* 0x000000081110d825 */ /* 0x000fcc00078e000a */
[----:B------:R-:W4:Y:S01]  /*15d0*/  @!P5 LDG.E.64 R16, desc[UR8][R16.64] ;  /* 0x000000081010d981 */ /* 0x000f22000c1e1b00 */
[----:B---3--:R-:W-:Y:S01]  /*15e0*/  @!P4 FADD.FTZ R13, R13, R15 ;  /* 0x0000000f0d0dc221 */ /* 0x008fe20000010000 */
[C---:B------:R-:W-:Y:S01]  /*15f0*/  IADD3 R15, R9.reuse, 0xa, RZ ;  /* 0x0000000a090f7810 */ /* 0x040fe20007ffe0ff */
[----:B------:R-:W-:Y:S01]  /*1600*/  @!P4 FADD.FTZ R12, R12, R14 ;  /* 0x0000000e0c0cc221 */ /* 0x000fe20000010000 */
[----:B------:R-:W-:Y:S02]  /*1610*/  IADD3 R14, R9, 0xb, RZ ;  /* 0x0000000b090e7810 */ /* 0x000fe40007ffe0ff */
[----:B------:R-:W-:Y:S02]  /*1620*/  ISETP.EQ.OR P4, PT, R15, UR7, P2 ;  /* 0x000000070f007c0c */ /* 0x000fe40009782670 */
[----:B------:R-:W-:Y:S01]  /*1630*/  ISETP.EQ.OR P3, PT, R14, UR7, P2 ;  /* 0x000000070e007c0c */ /* 0x000fe20009762670 */
[----:B--2---:R-:W-:Y:S01]  /*1640*/  @!P6 FADD.FTZ R12, R12, R18 ;  /* 0x000000120c0ce221 */ /* 0x004fe20000010000 */
[----:B------:R-:W-:-:S09]  /*1650*/  @!P6 FADD.FTZ R13, R13, R19 ;  /* 0x000000130d0de221 */ /* 0x000fd20000010000 */
[C-C-:B------:R-:W-:Y:S02]  /*1660*/  @!P4 IMAD R19, R0.reuse, R15, R27.reuse ;  /* 0x0000000f0013c224 */ /* 0x140fe400078e021b */
[----:B------:R-:W-:Y:S02]  /*1670*/  @!P3 IMAD R15, R0, R14, R27 ;  /* 0x0000000e000fb224 */ /* 0x000fe400078e021b */
[----:B------:R-:W-:-:S04]  /*1680*/  @!P4 IMAD.WIDE.U32 R18, R19, 0x8, R10 ;  /* 0x000000081312c825 */ /* 0x000fc800078e000a */
[----:B----4-:R-:W-:Y:S01]  /*1690*/  @!P5 FADD.FTZ R12, R12, R16 ;  /* 0x000000100c0cd221 */ /* 0x010fe20000010000 */
[----:B------:R-:W-:Y:S01]  /*16a0*/  IADD3 R16, R9, 0xc, RZ ;  /* 0x0000000c09107810 */ /* 0x000fe20007ffe0ff */
[----:B------:R-:W-:Y:S01]  /*16b0*/  @!P3 IMAD.WIDE.U32 R14, R15, 0x8, R10 ;  /* 0x000000080f0eb825 */ /* 0x000fe200078e000a */
[----:B------:R-:W2:Y:S02]  /*16c0*/  @!P4 LDG.E.64 R18, desc[UR8][R18.64] ;  /* 0x000000081212c981 */ /* 0x000ea4000c1e1b00 */
[----:B------:R-:W-:-:S03]  /*16d0*/  ISETP.EQ.OR P6, PT, R16, UR7, P2 ;  /* 0x0000000710007c0c */ /* 0x000fc600097c2670 */
[----:B------:R-:W3:Y:S01]  /*16e0*/  @!P3 LDG.E.64 R14, desc[UR8][R14.64] ;  /* 0x000000080e0eb981 */ /* 0x000ee2000c1e1b00 */
[----:B------:R-:W-:-:S09]  /*16f0*/  @!P5 FADD.FTZ R13, R13, R17 ;  /* 0x000000110d0dd221 */ /* 0x000fd20000010000 */
[----:B------:R-:W-:-:S04]  /*1700*/  @!P6 IMAD R16, R0, R16, R27 ;  /* 0x000000100010e224 */ /* 0x000fc800078e021b */
[----:B------:R-:W-:-:S06]  /*1710*/  @!P6 IMAD.WIDE.U32 R16, R16, 0x8, R10 ;  /* 0x000000081010e825 */ /* 0x000fcc00078e000a */
[----:B------:R-:W4:Y:S01]  /*1720*/  @!P6 LDG.E.64 R16, desc[UR8][R16.64] ;  /* 0x000000081010e981 */ /* 0x000f22000c1e1b00 */
[----:B------:R-:W-:-:S04]  /*1730*/  IADD3 R28, R9, 0xd, RZ ;  /* 0x0000000d091c7810 */ /* 0x000fc80007ffe0ff */
[----:B------:R-:W-:Y:S01]  /*1740*/  ISETP.EQ.OR P5, PT, R28, UR7, P2 ;  /* 0x000000071c007c0c */ /* 0x000fe200097a2670 */
[----:B--2---:R-:W-:Y:S01]  /*1750*/  @!P4 FADD.FTZ R13, R13, R19 ;  /* 0x000000130d0dc221 */ /* 0x004fe20000010000 */
[C---:B------:R-:W-:Y:S01]  /*1760*/  IADD3 R19, R9.reuse, 0xe, RZ ;  /* 0x0000000e09137810 */ /* 0x040fe20007ffe0ff */
[----:B------:R-:W-:Y:S01]  /*1770*/  @!P4 FADD.FTZ R12, R12, R18 ;  /* 0x000000120c0cc221 */ /* 0x000fe20000010000 */
[----:B------:R-:W-:Y:S01]  /*1780*/  IADD3 R18, R9, 0xf, RZ ;  /* 0x0000000f09127810 */ /* 0x000fe20007ffe0ff */
[----:B---3--:R-:W-:Y:S01]  /*1790*/  @!P3 FADD.FTZ R13, R13, R15 ;  /* 0x0000000f0d0db221 */ /* 0x008fe20000010000 */
[----:B------:R-:W-:-:S07]  /*17a0*/  ISETP.EQ.OR P4, PT, R19, UR7, P2 ;  /* 0x0000000713007c0c */ /* 0x000fce0009782670 */
[----:B------:R-:W-:Y:S02]  /*17b0*/  @!P5 IMAD R15, R0, R28, R27 ;  /* 0x0000001c000fd224 */ /* 0x000fe400078e021b */
[----:B------:R-:W-:Y:S01]  /*17c0*/  @!P3 FADD.FTZ R12, R12, R14 ;  /* 0x0000000e0c0cb221 */ /* 0x000fe20000010000 */
[----:B------:R-:W-:Y:S01]  /*17d0*/  ISETP.EQ.OR P3, PT, R18, UR7, P2 ;  /* 0x0000000712007c0c */ /* 0x000fe20009762670 */
[----:B------:R-:W-:-:S06]  /*17e0*/  @!P5 IMAD.WIDE.U32 R14, R15, 0x8, R10 ;  /* 0x000000080f0ed825 */ /* 0x000fcc00078e000a */
[----:B------:R-:W2:Y:S01]  /*17f0*/  @!P5 LDG.E.64 R14, desc[UR8][R14.64] ;  /* 0x000000080e0ed981 */ /* 0x000ea2000c1e1b00 */
[----:B------:R-:W-:Y:S02]  /*1800*/  @!P4 IMAD R19, R0, R19, R27 ;  /* 0x000000130013c224 */ /* 0x000fe400078e021b */
[----:B----4-:R-:W-:Y:S01]  /*1810*/  @!P6 FADD.FTZ R12, R12, R16 ;  /* 0x000000100c0ce221 */ /* 0x010fe20000010000 */
[----:B------:R-:W-:Y:S01]  /*1820*/  @!P6 FADD.FTZ R13, R13, R17 ;  /* 0x000000110d0de221 */ /* 0x000fe20000010000 */
        /* <DEDUP_REMOVED lines=15> */
.L_x_2044:
[----:B------:R-:W-:-:S13]  /*1920*/  ISETP.GT.AND P3, PT, R8, 0x4, PT ;  /* 0x000000040800780c */ /* 0x000fda0003f64270 */
[----:B------:R-:W-:Y:S05]  /*1930*/  @!P3 BRA `(.L_x_2046) ;  /* 0x0000000000ecb947 */ /* 0x000fea0003800000 */
[C---:B------:R-:W-:Y:S02]  /*1940*/  ISETP.EQ.OR P3, PT, R9.reuse, UR7, P2 ;  /* 0x0000000709007c0c */ /* 0x040fe40009762670 */
[----:B------:R-:W-:-:S04]  /*1950*/  IADD3 R15, R9, 0x1, RZ ;  /* 0x00000001090f7810 */ /* 0x000fc80007ffe0ff */
[----:B------:R-:W-:-:S07]  /*1960*/  ISETP.EQ.OR P4, PT, R15, UR7, P2 ;  /* 0x000000070f007c0c */ /* 0x000fce0009782670 */
[----:B------:R-:W-:-:S04]  /*1970*/  @!P3 IMAD R17, R9, R0, R27 ;  /* 0x000000000911b224 */ /* 0x000fc800078e021b */
[----:B------:R-:W-:-:S06]  /*1980*/  @!P3 IMAD.WIDE.U32 R16, R17, 0x8, R10 ;  /* 0x000000081110b825 */ /* 0x000fcc00078e000a */
[----:B------:R-:W2:Y:S01]  /*1990*/  @!P3 LDG.E.64 R16, desc[UR8][R16.64] ;  /* 0x000000081010b981 */ /* 0x000ea2000c1e1b00 */
[----:B------:R-:W-:-:S04]  /*19a0*/  @!P4 IMAD R15, R0, R15, R27 ;  /* 0x0000000f000fc224 */ /* 0x000fc800078e021b */
[----:B------:R-:W-:-:S06]  /*19b0*/  @!P4 IMAD.WIDE.U32 R14, R15, 0x8, R10 ;  /* 0x000000080f0ec825 */ /* 0x000fcc00078e000a */
[----:B------:R-:W3:Y:S01]  /*19c0*/  @!P4 LDG.E.64 R14, desc[UR8][R14.64] ;  /* 0x000000080e0ec981 */ /* 0x000ee2000c1e1b00 */
[C---:B------:R-:W-:Y:S02]  /*19d0*/  IADD3 R19, R9.reuse, 0x2, RZ ;  /* 0x0000000209137810 */ /* 0x040fe40007ffe0ff */
[----:B------:R-:W-:Y:S02]  /*19e0*/  IADD3 R28, R9, 0x3, RZ ;  /* 0x00000003091c7810 */ /* 0x000fe40007ffe0ff */
[----:B------:R-:W-:Y:S02]  /*19f0*/  ISETP.EQ.OR P5, PT, R19, UR7, P2 ;  /* 0x0000000713007c0c */ /* 0x000fe400097a2670 */
[----:B------:R-:W-:Y:S02]  /*1a00*/  ISETP.EQ.OR P0, PT, R28, UR7, P2 ;  /* 0x000000071c007c0c */ /* 0x000fe40009702670 */
[----:B------:R-:W-:-:S09]  /*1a10*/  IADD3 R9, R9, 0x4, RZ ;  /* 0x0000000409097810 */ /* 0x000fd20007ffe0ff */
[----:B------:R-:W-:-:S04]  /*1a20*/  @!P5 IMAD R19, R0, R19, R27 ;  /* 0x000000130013d224 */ /* 0x000fc800078e021b */
[----:B------:R-:W-:-:S06]  /*1a30*/  @!P5 IMAD.WIDE.U32 R18, R19, 0x8, R10 ;  /* 0x000000081312d825 */ /* 0x000fcc00078e000a */
[----:B------:R-:W4:Y:S01]  /*1a40*/  @!P5 LDG.E.64 R18, desc[UR8][R18.64] ;  /* 0x000000081212d981 */ /* 0x000f22000c1e1b00 */
[----:B--2---:R-:W-:Y:S01]  /*1a50*/  @!P3 FADD.FTZ R12, R12, R16 ;  /* 0x000000100c0cb221 */ /* 0x004fe20000010000 */
[----:B------:R-:W-:Y:S01]  /*1a60*/  @!P3 FADD.FTZ R13, R13, R17 ;  /* 0x000000110d0db221 */ /* 0x000fe20000010000 */
[----:B------:R-:W-:Y:S01]  /*1a70*/  ISETP.EQ.OR P3, PT, R9, UR7, P2 ;  /* 0x0000000709007c0c */ /* 0x000fe20009762670 */
[----:B------:R-:W-:-:S04]  /*1a80*/  @!P0 IMAD R17, R0, R28, R27 ;  /* 0x0000001c00118224 */ /* 0x000fc800078e021b */
[----:B------:R-:W-:-:S04]  /*1a90*/  @!P0 IMAD.WIDE.U32 R16, R17, 0x8, R10 ;  /* 0x0000000811108825 */ /* 0x000fc800078e000a */
[----:B---3--:R-:W-:Y:S01]  /*1aa0*/  @!P4 FADD.FTZ R13, R13, R15 ;  /* 0x0000000f0d0dc221 */ /* 0x008fe20000010000 */
[----:B------:R-:W-:Y:S01]  /*1ab0*/  @!P4 FADD.FTZ R12, R12, R14 ;  /* 0x0000000e0c0cc221 */ /* 0x000fe20000010000 */
[----:B------:R-:W2:Y:S02]  /*1ac0*/  @!P0 LDG.E.64 R16, desc[UR8][R16.64] ;  /* 0x0000000810108981 */ /* 0x000ea4000c1e1b00 */
[----:B------:R-:W-:-:S04]  /*1ad0*/  @!P3 IMAD R15, R0, R9, R27 ;  /* 0x00000009000fb224 */ /* 0x000fc800078e021b */
[----:B------:R-:W-:-:S06]  /*1ae0*/  @!P3 IMAD.WIDE.U32 R14, R15, 0x8, R10 ;  /* 0x000000080f0eb825 */ /* 0x000fcc00078e000a */
[----:B------:R-:W3:Y:S01]  /*1af0*/  @!P3 LDG.E.64 R14, desc[UR8][R14.64] ;  /* 0x000000080e0eb981 */ /* 0x000ee2000c1e1b00 */
[----:B------:R-:W-:Y:S01]  /*1b00*/  IADD3 R28, R9, 0x1, RZ ;  /* 0x00000001091c7810 */ /* 0x000fe20007ffe0ff */
[----:B----4-:R-:W-:Y:S01]  /*1b10*/  @!P5 FADD.FTZ R12, R12, R18 ;  /* 0x000000120c0cd221 */ /* 0x010fe20000010000 */
[----:B------:R-:W-:Y:S01]  /*1b20*/  @!P5 FADD.FTZ R13, R13, R19 ;  /* 0x000000130d0dd221 */ /* 0x000fe20000010000 */
[----:B------:R-:W-:Y:S02]  /*1b30*/  IADD3 R19, R9, 0x2, RZ ;  /* 0x0000000209137810 */ /* 0x000fe40007ffe0ff */
[----:B------:R-:W-:Y:S02]  /*1b40*/  ISETP.EQ.OR P5, PT, R28, UR7, P2 ;  /* 0x000000071c007c0c */ /* 0x000fe400097a2670 */
[----:B------:R-:W-:Y:S02]  /*1b50*/  ISETP.EQ.OR P6, PT, R19, UR7, P2 ;  /* 0x0000000713007c0c */ /* 0x000fe400097c2670 */
[----:B------:R-:W-:-:S04]  /*1b60*/  IADD3 R18, R9, 0x3, RZ ;  /* 0x0000000309127810 */ /* 0x000fc80007ffe0ff */
[----:B------:R-:W-:-:S07]  /*1b70*/  ISETP.EQ.OR P4, PT, R18, UR7, P2 ;  /* 0x0000000712007c0c */ /* 0x000fce0009782670 */
[----:B------:R-:W-:-:S06]  /*1b80*/  @!P6 IMAD R19, R0, R19, R27 ;  /* 0x000000130013e224 */ /* 0x000fcc00078e021b */
[C---:B------:R-:W-:Y:S02]  /*1b90*/  @!P4 IMAD R18, R0.reuse, R18, R27 ;  /* 0x000000120012c224 */ /* 0x040fe400078e021b */
[----:B--2---:R-:W-:Y:S01]  /*1ba0*/  @!P0 FADD.FTZ R13, R13, R17 ;  /* 0x000000110d0d8221 */ /* 0x004fe20000010000 */
[----:B------:R-:W-:Y:S02]  /*1bb0*/  @!P5 IMAD R17, R0, R28, R27 ;  /* 0x0000001c0011d224 */ /* 0x000fe400078e021b */
[----:B------:R-:W-:Y:S02]  /*1bc0*/  @!P0 FADD.FTZ R12, R12, R16 ;  /* 0x000000100c0c8221 */ /* 0x000fe40000010000 */
[----:B------:R-:W-:-:S06]  /*1bd0*/  @!P5 IMAD.WIDE.U32 R16, R17, 0x8, R10 ;  /* 0x000000081110d825 */ /* 0x000fcc00078e000a */
[----:B------:R-:W2:Y:S01]  /*1be0*/  @!P5 LDG.E.64 R16, desc[UR8][R16.64] ;  /* 0x000000081010d981 */ /* 0x000ea2000c1e1b00 */
[----:B---3--:R-:W-:Y:S01]  /*1bf0*/  @!P3 FADD.FTZ R12, R12, R14 ;  /* 0x0000000e0c0cb221 */ /* 0x008fe20000010000 */
[----:B------:R-:W-:Y:S01]  /*1c00*/  @!P3 FADD.FTZ R13, R13, R15 ;  /* 0x0000000f0d0db221 */ /* 0x000fe20000010000 */
[----:B------:R-:W-:-:S04]  /*1c10*/  @!P6 IMAD.WIDE.U32 R14, R19, 0x8, R10 ;  /* 0x00000008130ee825 */ /* 0x000fc800078e000a */
[----:B------:R-:W-:Y:S02]  /*1c20*/  @!P4 IMAD.WIDE.U32 R18, R18, 0x8, R10 ;  /* 0x000000081212c825 */ /* 0x000fe400078e000a */
[----:B------:R-:W3:Y:S04]  /*1c30*/  @!P6 LDG.E.64 R14, desc[UR8][R14.64] ;  /* 0x000000080e0ee981 */ /* 0x000ee8000c1e1b00 */
[----:B------:R-:W4:Y:S01]  /*1c40*/  @!P4 LDG.E.64 R18, desc[UR8][R18.64] ;  /* 0x000000081212c981 */ /* 0x000f22000c1e1b00 */
[----:B------:R-:W-:Y:S02]  /*1c50*/  IADD3 R8, R8, -0x4, RZ ;  /* 0xfffffffc08087810 */ /* 0x000fe40007ffe0ff */
[----:B------:R-:W-:Y:S02]  /*1c60*/  PLOP3.LUT P0, PT, PT, PT, PT, 0x8, 0x0 ;  /* 0x000000000000781c */ /* 0x000fe40003f0e170 */
[----:B------:R-:W-:-:S02]  /*1c70*/  IADD3 R8, R8, -0x4, RZ ;  /* 0xfffffffc08087810 */ /* 0x000fc40007ffe0ff */
[----:B------:R-:W-:Y:S01]  /*1c80*/  IADD3 R9, R9, 0x4, RZ ;  /* 0x0000000409097810 */ /* 0x000fe20007ffe0ff */
[----:B--2---:R-:W-:Y:S01]  /*1c90*/  @!P5 FADD.FTZ R12, R12, R16 ;  /* 0x000000100c0cd221 */ /* 0x004fe20000010000 */
[----:B------:R-:W-:-:S03]  /*1ca0*/  @!P5 FADD.FTZ R13, R13, R17 ;  /* 0x000000110d0dd221 */ /* 0x000fc60000010000 */
[----:B---3--:R-:W-:Y:S01]  /*1cb0*/  @!P6 FADD.FTZ R12, R12, R14 ;  /* 0x0000000e0c0ce221 */ /* 0x008fe20000010000 */
[----:B------:R-:W-:-:S03]  /*1cc0*/  @!P6 FADD.FTZ R13, R13, R15 ;  /* 0x0000000f0d0de221 */ /* 0x000fc60000010000 */
[----:B----4-:R-:W-:Y:S01]  /*1cd0*/  @!P4 FADD.FTZ R12, R12, R18 ;  /* 0x000000120c0cc221 */ /* 0x010fe20000010000 */
[----:B------:R-:W-:-:S07]  /*1ce0*/  @!P4 FADD.FTZ R13, R13, R19 ;  /* 0x000000130d0dc221 */ /* 0x000fce0000010000 */
.L_x_2046:
[----:B------:R-:W-:-:S13]  /*1cf0*/  ISETP.NE.OR P0, PT, R8, RZ, P0 ;  /* 0x000000ff0800720c */ /* 0x000fda0000705670 */
[----:B------:R-:W-:Y:S05]  /*1d00*/  @!P0 BRA `(.L_x_2042) ;  /* 0x00000000007c8947 */ /* 0x000fea0003800000 */
.L_x_2043:
        /* <DEDUP_REMOVED lines=8> */
[----:B------:R-:W-:-:S04]  /*1d90*/  IADD3 R18, R9, 0x3, RZ ;  /* 0x0000000309127810 */ /* 0x000fc80007ffe0ff */
[----:B------:R-:W-:-:S05]  /*1da0*/  ISETP.EQ.OR P5, PT, R18, UR7, P2 ;  /* 0x0000000712007c0c */ /* 0x000fca00097a2670 */
[C-C-:B------:R-:W-:Y:S02]  /*1db0*/  @!P3 IMAD R17, R0.reuse, R17, R27.reuse ;  /* 0x000000110011b224 */ /* 0x140fe400078e021b */
[----:B------:R-:W-:Y:S02]  /*1dc0*/  @!P4 IMAD R19, R0, R19, R27 ;  /* 0x000000130013c224 */ /* 0x000fe400078e021b */
[----:B------:R-:W-:-:S06]  /*1dd0*/  @!P3 IMAD.WIDE.U32 R16, R17, 0x8, R10 ;  /* 0x000000081110b825 */ /* 0x000fcc00078e000a */
[----:B------:R-:W3:Y:S01]  /*1de0*/  @!P3 LDG.E.64 R16, desc[UR8][R16.64] ;  /* 0x000000081010b981 */ /* 0x000ee2000c1e1b00 */
[----:B--2---:R-:W-:Y:S01]  /*1df0*/  @!P0 FADD.FTZ R12, R12, R14 ;  /* 0x0000000e0c0c8221 */ /* 0x004fe20000010000 */
[----:B------:R-:W-:Y:S01]  /*1e00*/  @!P0 FADD.FTZ R13, R13, R15 ;  /* 0x0000000f0d0d8221 */ /* 0x000fe20000010000 */
[----:B------:R-:W-:-:S04]  /*1e10*/  @!P4 IMAD.WIDE.U32 R14, R19, 0x8, R10 ;  /* 0x00000008130ec825 */ /* 0x000fc800078e000a */
[----:B------:R-:W-:Y:S02]  /*1e20*/  @!P5 IMAD R19, R0, R18, R27 ;  /* 0x000000120013d224 */ /* 0x000fe400078e021b */
[----:B------:R-:W2:Y:S02]  /*1e30*/  @!P4 LDG.E.64 R14, desc[UR8][R14.64] ;  /* 0x000000080e0ec981 */ /* 0x000ea4000c1e1b00 */
[----:B------:R-:W-:-:S06]  /*1e40*/  @!P5 IMAD.WIDE.U32 R18, R19, 0x8, R10 ;  /* 0x000000081312d825 */ /* 0x000fcc00078e000a */
[----:B------:R-:W4:Y:S01]  /*1e50*/  @!P5 LDG.E.64 R18, desc[UR8][R18.64] ;  /* 0x000000081212d981 */ /* 0x000f22000c1e1b00 */
[----:B------:R-:W-:-:S04]  /*1e60*/  IADD3 R8, R8, -0x4, RZ ;  /* 0xfffffffc08087810 */ /* 0x000fc80007ffe0ff */
[----:B------:R-:W-:Y:S01]  /*1e70*/  ISETP.NE.AND P0, PT, R8, RZ, PT ;  /* 0x000000ff0800720c */ /* 0x000fe20003f05270 */
[----:B---3--:R-:W-:Y:S01]  /*1e80*/  @!P3 FADD.FTZ R12, R12, R16 ;  /* 0x000000100c0cb221 */ /* 0x008fe20000010000 */
[----:B------:R-:W-:Y:S01]  /*1e90*/  @!P3 FADD.FTZ R13, R13, R17 ;  /* 0x000000110d0db221 */ /* 0x000fe20000010000 */
[----:B------:R-:W-:Y:S02]  /*1ea0*/  IADD3 R9, R9, 0x4, RZ ;  /* 0x0000000409097810 */ /* 0x000fe40007ffe0ff */
[----:B--2---:R-:W-:Y:S01]  /*1eb0*/  @!P4 FADD.FTZ R12, R12, R14 ;  /* 0x0000000e0c0cc221 */ /* 0x004fe20000010000 */
[----:B------:R-:W-:-:S03]  /*1ec0*/  @!P4 FADD.FTZ R13, R13, R15 ;  /* 0x0000000f0d0dc221 */ /* 0x000fc60000010000 */
[----:B----4-:R-:W-:Y:S01]  /*1ed0*/  @!P5 FADD.FTZ R12, R12, R18 ;  /* 0x000000120c0cd221 */ /* 0x010fe20000010000 */
[----:B------:R-:W-:-:S03]  /*1ee0*/  @!P5 FADD.FTZ R13, R13, R19 ;  /* 0x000000130d0dd221 */ /* 0x000fc60000010000 */
[----:B------:R-:W-:Y:S05]  /*1ef0*/  @P0 BRA `(.L_x_2043) ;  /* 0xfffffffc00840947 */ /* 0x000fea000383ffff */
.L_x_2042:
[----:B------:R-:W-:-:S04]  /*1f00*/  LOP3.LUT R8, R20, 0x3, RZ, 0xc0, !PT ;  /* 0x0000000314087812 */ /* 0x000fc800078ec0ff */
        /* <DEDUP_REMOVED lines=11> */
.L_x_2048:
[----:B------:R-:W-:Y:S05]  /*1fc0*/  BSYNC B0 ;  /* 0x0000000000007941 */ /* 0x000fea0003800000 */
.L_x_2047:
        /* <DEDUP_REMOVED lines=16> */
.L_x_2039:
[----:B------:R-:W1:Y:S01]  /*20d0*/  S2UR UR6, SR_CgaCtaId ;  /* 0x00000000000679c3 */ /* 0x000e620000008800 */
[----:B------:R-:W-:Y:S01]  /*20e0*/  UMOV UR5, 0x400 ;  /* 0x0000040000057882 */ /* 0x000fe20000000000 */
[----:B------:R-:W-:Y:S01]  /*20f0*/  ULDC UR11, c[0x0][0x2a4] ;  /* 0x0000a900000b7ab9 */ /* 0x000fe20000000800 */
[----:B------:R-:W-:Y:S01]  /*2100*/  SHF.R.S32.HI R11, RZ, 0x1f, R6 ;  /* 0x0000001fff0b7819 */ /* 0x000fe20000011406 */
[----:B0-----:R-:W-:Y:S01]  /*2110*/  @P1 FMUL.FTZ R15, R13, UR11 ;  /* 0x0000000b0d0f1c20 */ /* 0x001fe20008410000 */
[----:B------:R-:W-:Y:S01]  /*2120*/  @P1 FMUL.FTZ R14, R12, UR11 ;  /* 0x0000000b0c0e1c20 */ /* 0x000fe20008410000 */
[C---:B------:R-:W-:Y:S01]  /*2130*/  SHF.L.U32 R7, R6.reuse, 0x2, RZ ;  /* 0x0000000206077819 */ /* 0x040fe200000006ff */
[----:B------:R-:W-:Y:S01]  /*2140*/  ULDC.64 UR12, c[0x0][0x228] ;  /* 0x00008a00000c7ab9 */ /* 0x000fe20000000a00 */
[----:B------:R-:W0:Y:S01]  /*2150*/  @P1 LDC.64 R8, c[0x0][0x218] ;  /* 0x00008600ff081b82 */ /* 0x000e220000000a00 */
[----:B------:R-:W-:Y:S01]  /*2160*/  ULDC.64 UR14, c[0x0][0x230] ;  /* 0x00008c00000e7ab9 */ /* 0x000fe20000000a00 */
[----:B------:R-:W-:-:S02]  /*2170*/  SHF.L.U64.HI R16, R6, 0x2, R11 ;  /* 0x0000000206107819 */ /* 0x000fc4000001020b */
[C---:B------:R-:W-:Y:S02]  /*2180*/  IADD3 R10, P0, R7.reuse, UR12, RZ ;  /* 0x0000000c070a7c10 */ /* 0x040fe4000ff1e0ff */
[----:B------:R-:W-:Y:S02]  /*2190*/  IADD3 R6, P3, R7, UR14, RZ ;  /* 0x0000000e07067c10 */ /* 0x000fe4000ff7e0ff */
[C---:B------:R-:W-:Y:S02]  /*21a0*/  IADD3.X R11, R16.reuse, UR13, RZ, P0, !PT ;  /* 0x0000000d100b7c10 */ /* 0x040fe400087fe4ff */
[----:B------:R-:W-:Y:S01]  /*21b0*/  IADD3.X R7, R16, UR15, RZ, P3, !PT ;  /* 0x0000000f10077c10 */ /* 0x000fe20009ffe4ff */
[----:B------:R-:W-:Y:S01]  /*21c0*/  ULDC.64 UR14, c[0x0][0x278] ;  /* 0x00009e00000e7ab9 */ /* 0x000fe20000000a00 */
[----:B-1----:R-:W-:Y:S01]  /*21d0*/  ULEA UR5, UR6, UR5, 0x18 ;  /* 0x0000000506057291 */ /* 0x002fe2000f8ec03f */
[----:B0-----:R-:W-:-:S08]  /*21e0*/  @P1 IMAD.WIDE R8, R21, 0x8, R8 ;  /* 0x0000000815081825 */ /* 0x001fd000078e0208 */
[----:B------:R0:W-:Y:S04]  /*21f0*/  @!P2 STS.64 [UR5+0x98], R12 ;  /* 0x0000980cff00a988 */ /* 0x0001e80008000a05 */
[----:B------:R1:W-:Y:S01]  /*2200*/  @P1 STG.E.64 desc[UR8][R8.64], R14 ;  /* 0x0000000e08001986 */ /* 0x0003e2000c101b08 */
[----:B------:R-:W-:Y:S08]  /*2210*/  BAR.SYNC.DEFER_BLOCKING 0x0 ;  /* 0x0000000000007b1d */ /* 0x000ff00000010000 */
[----:B0-----:R-:W0:Y:S01]  /*2220*/  LDC R12, c[0x0][0x294] ;  /* 0x0000a500ff0c7b82 */ /* 0x001e220000000800 */
[----:B------:R-:W2:Y:S04]  /*2230*/  LDG.E.64 R10, desc[UR8][R10.64] ;  /* 0x000000080a0a7981 */ /* 0x000ea8000c1e1b00 */
[----:B-1----:R1:W2:Y:S01]  /*2240*/  LDG.E.64 R8, desc[UR8][R6.64] ;  /* 0x0000000806087981 */ /* 0x0022a2000c1e1b00 */
[----:B------:R-:W-:-:S02]  /*2250*/  SHF.R.U32.HI R19, RZ, 0x4, R29 ;  /* 0x00000004ff137819 */ /* 0x000fc4000001161d */
[----:B------:R-:W-:Y:S02]  /*2260*/  ISETP.NE.AND P2, PT, RZ, UR10, PT ;  /* 0x0000000aff007c0c */ /* 0x000fe4000bf45270 */
[----:B------:R-:W-:Y:S01]  /*2270*/  PRMT R13, R24, 0x7632, R13 ;  /* 0x00007632180d7816 */ /* 0x000fe2000000000d */
[----:B0-----:R-:W-:Y:S01]  /*2280*/  IMAD R19, R12, UR7, R19 ;  /* 0x000000070c137c24 */ /* 0x001fe2000f8e0213 */
[----:B------:R-:W-:Y:S02]  /*2290*/  PRMT R12, R23, 0x7632, R12 ;  /* 0x00007632170c7816 */ /* 0x000fe4000000000c */
[----:B------:R-:W-:Y:S01]  /*22a0*/  PRMT R15, R22, 0x7632, R15 ;  /* 0x00007632160f7816 */ /* 0x000fe2000000000f */
[----:B-1----:R-:W0:Y:S01]  /*22b0*/  LDS.64 R6, [UR5+0x98] ;  /* 0x00009805ff067984 */ /* 0x002e220008000a00 */
[----:B------:R-:W-:Y:S02]  /*22c0*/  SHF.L.U32 R12, R12, 0x10, RZ ;  /* 0x000000100c0c7819 */ /* 0x000fe400000006ff */
[----:B------:R-:W-:-:S02]  /*22d0*/  SHF.L.U32 R22, R22, 0x10, RZ ;  /* 0x0000001016167819 */ /* 0x000fc400000006ff */
[----:B------:R-:W-:Y:S02]  /*22e0*/  SHF.L.U32 R13, R13, 0x10, RZ ;  /* 0x000000100d0d7819 */ /* 0x000fe400000006ff */
[----:B------:R-:W-:Y:S01]  /*22f0*/  SHF.L.U32 R15, R15, 0x10, RZ ;  /* 0x000000100f0f7819 */ /* 0x000fe200000006ff */
[----:B0-----:R-:W-:Y:S01]  /*2300*/  FMUL.FTZ R18, R6, UR11 ;  /* 0x0000000b06127c20 */ /* 0x001fe20008410000 */
[----:B------:R-:W-:-:S03]  /*2310*/  HFMA2.MMA R6, -RZ, RZ, 1.875, 0 ;  /* 0x3f800000ff067435 */ /* 0x000fc600000001ff */
[----:B------:R-:W-:Y:S01]  /*2320*/  FMUL.FTZ R16, R18, R18 ;  /* 0x0000001212107220 */ /* 0x000fe20000410000 */
[----:B------:R-:W-:-:S03]  /*2330*/  FADD.FTZ R22, R22, -R18 ;  /* 0x8000001216167221 */ /* 0x000fc60000010000 */
[----:B------:R-:W-:Y:S01]  /*2340*/  FFMA.FTZ R16, R7, UR11, -R16 ;  /* 0x0000000b07107c23 */ /* 0x000fe20008010810 */
[C---:B------:R-:W-:Y:S02]  /*2350*/  PRMT R7, R25.reuse, 0x7632, R7 ;  /* 0x0000763219077816 */ /* 0x040fe40000000007 */
[----:B------:R-:W-:Y:S02]  /*2360*/  SHF.L.U32 R25, R25, 0x10, RZ ;  /* 0x0000001019197819 */ /* 0x000fe400000006ff */
[----:B------:R-:W-:Y:S02]  /*2370*/  FSETP.GTU.FTZ.AND P0, PT, R16, RZ, PT ;  /* 0x000000ff1000720b */ /* 0x000fe40003f1c000 */
[----:B------:R-:W-:Y:S01]  /*2380*/  SHF.L.U32 R7, R7, 0x10, RZ ;  /* 0x0000001007077819 */ /* 0x000fe200000006ff */
[----:B------:R-:W-:-:S04]  /*2390*/  FADD.FTZ R25, R25, -R18 ;  /* 0x8000001219197221 */ /* 0x000fc80000010000 */
[----:B------:R-:W-:-:S06]  /*23a0*/  FADD.FTZ R7, -R18, R7 ;  /* 0x0000000712077221 */ /* 0x000fcc0000010100 */
[----:B------:R-:W0:Y:S02]  /*23b0*/  @P0 LDC R17, c[0x0][0x238] ;  /* 0x00008e00ff110b82 */ /* 0x000e240000000800 */
[----:B0-----:R-:W-:Y:S01]  /*23c0*/  @P0 FADD.FTZ R14, R16, R17 ;  /* 0x00000011100e0221 */ /* 0x001fe20000010000 */
[----:B------:R-:W-:Y:S01]  /*23d0*/  SHF.L.U32 R16, R23, 0x10, RZ ;  /* 0x0000001017107819 */ /* 0x000fe200000006ff */
[----:B------:R-:W-:Y:S01]  /*23e0*/  FADD.FTZ R17, -R18, R13 ;  /* 0x0000000d12117221 */ /* 0x000fe20000010100 */
[----:B------:R-:W-:Y:S01]  /*23f0*/  SHF.L.U32 R23, R24, 0x10, RZ ;  /* 0x0000001018177819 */ /* 0x000fe200000006ff */
[----:B------:R0:W1:Y:S01]  /*2400*/  @P0 MUFU.RSQ R6, R14 ;  /* 0x0000000e00060308 */ /* 0x0000620000001400 */
[----:B------:R-:W-:Y:S01]  /*2410*/  ISETP.GE.U32.AND P0, PT, R19, UR14, PT ;  /* 0x0000000e13007c0c */ /* 0x000fe2000bf06070 */
[----:B------:R-:W-:Y:S01]  /*2420*/  FADD.FTZ R24, R16, -R18 ;  /* 0x8000001210187221 */ /* 0x000fe20000010000 */
[C---:B------:R-:W-:Y:S01]  /*2430*/  FADD.FTZ R16, -R18.reuse, R12 ;  /* 0x0000000c12107221 */ /* 0x040fe20000010100 */
[----:B------:R-:W-:Y:S01]  /*2440*/  FADD.FTZ R23, R23, -R18 ;  /* 0x8000001217177221 */ /* 0x000fe20000010000 */
[----:B------:R-:W-:Y:S01]  /*2450*/  FADD.FTZ R18, -R18, R15 ;  /* 0x0000000f12127221 */ /* 0x000fe20000010100 */
[----:B0-----:R-:W-:-:S04]  /*2460*/  SHF.R.S32.HI R14, RZ, 0x1f, R19 ;  /* 0x0000001fff0e7819 */ /* 0x001fc80000011413 */
[----:B------:R-:W-:Y:S01]  /*2470*/  ISETP.GE.AND.EX P0, PT, R14, UR15, PT, P0 ;  /* 0x0000000f0e007c0c */ /* 0x000fe2000bf06300 */
[-C--:B-1----:R-:W-:Y:S01]  /*2480*/  FMUL.FTZ R25, R25, R6.reuse ;  /* 0x0000000619197220 */ /* 0x082fe20000410000 */
[----:B------:R-:W-:Y:S02]  /*2490*/  FMUL.FTZ R12, R7, R6 ;  /* 0x00000006070c7220 */ /* 0x000fe40000410000 */
[----:B------:R-:W-:Y:S01]  /*24a0*/  ISETP.LT.U32.AND P0, PT, R29, 0x200, !P0 ;  /* 0x000002001d00780c */ /* 0x000fe20004701070 */
[----:B--2---:R-:W-:Y:S01]  /*24b0*/  FFMA.FTZ R7, R10, R25, R8 ;  /* 0x000000190a077223 */ /* 0x004fe20000010008 */
[----:B------:R-:W-:Y:S01]  /*24c0*/  FFMA.FTZ R25, R11, R12, R9 ;  /* 0x0000000c0b197223 */ /* 0x000fe20000010009 */
[----:B------:R-:W-:Y:S10]  /*24d0*/  @!P2 BRA `(.L_x_2049) ;  /* 0x000000000028a947 */ /* 0x000ff40003800000 */
        /* <DEDUP_REMOVED lines=10> */
.L_x_2049:
[----:B------:R-:W-:Y:S04]  /*2580*/  BSSY B0, `(.L_x_2050) ;  /* 0x000000e000007945 */ /* 0x000fe80003800000 */
[----:B------:R-:W-:Y:S05]  /*2590*/  @!P0 BRA `(.L_x_2051) ;  /* 0x0000000000308947 */ /* 0x000fea0003800000 */
[----:B------:R-:W-:Y:S01]  /*25a0*/  ULDC.64 UR12, c[0x0][0x270] ;  /* 0x00009c00000c7ab9 */ /* 0x000fe20000000a00 */
[----:B------:R-:W-:Y:S01]  /*25b0*/  MOV R12, R2 ;  /* 0x00000002000c7202 */ /* 0x000fe20000000f00 */
[----:B------:R-:W-:Y:S01]  /*25c0*/  IMAD R14, R14, UR12, RZ ;  /* 0x0000000c0e0e7c24 */ /* 0x000fe2000f8e02ff */
[----:B------:R-:W-:Y:S02]  /*25d0*/  MOV R13, R5 ;  /* 0x00000005000d7202 */ /* 0x000fe40000000f00 */
[----:B------:R-:W-:Y:S01]  /*25e0*/  F2FP.BF16.F32.PACK_AB R7, R25, R7 ;  /* 0x000000071907723e */ /* 0x000fe200000010ff */
[C---:B------:R-:W-:Y:S02]  /*25f0*/  IMAD R15, R19.reuse, UR13, R14 ;  /* 0x0000000d130f7c24 */ /* 0x040fe4000f8e020e */
[----:B------:R-:W-:Y:S01]  /*2600*/  IMAD.WIDE.U32 R12, R19, UR12, R12 ;  /* 0x0000000c130c7c25 */ /* 0x000fe2000f8e000c */
[----:B------:R-:W-:-:S04]  /*2610*/  ULDC.64 UR12, c[0x0][0x210] ;  /* 0x00008400000c7ab9 */ /* 0x000fc80000000a00 */
[----:B------:R-:W-:Y:S02]  /*2620*/  IADD3 R15, R13, R15, RZ ;  /* 0x0000000f0d0f7210 */ /* 0x000fe40007ffe0ff */
[----:B------:R-:W-:-:S04]  /*2630*/  LEA R14, P0, R12, UR12, 0x1 ;  /* 0x0000000c0c0e7c11 */ /* 0x000fc8000f8008ff */
[----:B------:R-:W-:-:S05]  /*2640*/  LEA.HI.X R15, R12, UR13, R15, 0x1, P0 ;  /* 0x0000000d0c0f7c11 */ /* 0x000fca00080f0c0f */
[----:B------:R0:W-:Y:S04]  /*2650*/  STG.E desc[UR8][R14.64], R7 ;  /* 0x000000070e007986 */ /* 0x0001e8000c101908 */
.L_x_2051:
[----:B------:R-:W-:Y:S05]  /*2660*/  BSYNC B0 ;  /* 0x0000000000007941 */ /* 0x000fea0003800000 */
.L_x_2050:
[-C--:B------:R-:W-:Y:S01]  /*2670*/  FMUL.FTZ R13, R24, R6.reuse ;  /* 0x00000006180d7220 */ /* 0x080fe20000410000 */
[-C--:B------:R-:W-:Y:S01]  /*2680*/  FMUL.FTZ R23, R23, R6.reuse ;  /* 0x0000000617177220 */ /* 0x080fe20000410000 */
[-C--:B------:R-:W-:Y:S01]  /*2690*/  FMUL.FTZ R25, R22, R6.reuse ;  /* 0x0000000616197220 */ /* 0x080fe20000410000 */
[C---:B0-----:R-:W-:Y:S01]  /*26a0*/  IADD3 R15, R19.reuse, 0x20, RZ ;  /* 0x00000020130f7810 */ /* 0x041fe20007ffe0ff */
[C-C-:B------:R-:W-:Y:S01]  /*26b0*/  FFMA.FTZ R13, R10.reuse, R13, R8.reuse ;  /* 0x0000000d0a0d7223 */ /* 0x140fe20000010008 */
[C---:B------:R-:W-:Y:S01]  /*26c0*/  IADD3 R7, R19.reuse, 0x40, RZ ;  /* 0x0000004013077810 */ /* 0x040fe20007ffe0ff */
[C-C-:B------:R-:W-:Y:S01]  /*26d0*/  FFMA.FTZ R14, R10.reuse, R23, R8.reuse ;  /* 0x000000170a0e7223 */ /* 0x140fe20000010008 */
[----:B------:R-:W-:Y:S01]  /*26e0*/  IADD3 R12, R19, 0x60, RZ ;  /* 0x00000060130c7810 */ /* 0x000fe20007ffe0ff */
[----:B------:R-:W-:Y:S01]  /*26f0*/  FFMA.FTZ R22, R10, R25, R8 ;  /* 0x000000190a167223 */ /* 0x000fe20000010008 */
[----:B------:R-:W-:Y:S01]  /*2700*/  ISETP.GE.U32.AND P0, PT, R15, UR14, PT ;  /* 0x0000000e0f007c0c */ /* 0x000fe2000bf06070 */
[-C--:B------:R-:W-:Y:S01]  /*2710*/  FMUL.FTZ R24, R17, R6.reuse ;  /* 0x0000000611187220 */ /* 0x080fe20000410000 */
[----:B------:R-:W-:Y:S01]  /*2720*/  ISETP.GE.U32.AND P3, PT, R7, UR14, PT ;  /* 0x0000000e07007c0c */ /* 0x000fe2000bf66070 */
[-C--:B------:R-:W-:Y:S01]  /*2730*/  FMUL.FTZ R18, R18, R6.reuse ;  /* 0x0000000612127220 */ /* 0x080fe20000410000 */
[----:B------:R-:W-:Y:S01]  /*2740*/  ISETP.GE.U32.AND P4, PT, R12, UR14, PT ;  /* 0x0000000e0c007c0c */ /* 0x000fe2000bf86070 */
[----:B------:R-:W-:Y:S01]  /*2750*/  FMUL.FTZ R16, R16, R6 ;  /* 0x0000000610107220 */ /* 0x000fe20000410000 */
[----:B------:R-:W-:Y:S01]  /*2760*/  SHF.R.S32.HI R19, RZ, 0x1f, R15 ;  /* 0x0000001fff137819 */ /* 0x000fe2000001140f */
[C---:B------:R-:W-:Y:S01]  /*2770*/  FFMA.FTZ R23, R11.reuse, R24, R9 ;  /* 0x000000180b177223 */ /* 0x040fe20000010009 */
[----:B------:R-:W-:Y:S01]  /*2780*/  SHF.R.S32.HI R10, RZ, 0x1f, R7 ;  /* 0x0000001fff0a7819 */ /* 0x000fe20000011407 */
[C-C-:B------:R-:W-:Y:S01]  /*2790*/  FFMA.FTZ R6, R11.reuse, R18, R9.reuse ;  /* 0x000000120b067223 */ /* 0x140fe20000010009 */
[----:B------:R-:W-:Y:S01]  /*27a0*/  SHF.R.S32.HI R8, RZ, 0x1f, R12 ;  /* 0x0000001fff087819 */ /* 0x000fe2000001140c */
[----:B------:R-:W-:Y:S01]  /*27b0*/  FFMA.FTZ R24, R11, R16, R9 ;  /* 0x000000100b187223 */ /* 0x000fe20000010009 */
[----:B------:R-:W-:-:S02]  /*27c0*/  ISETP.GE.AND.EX P0, PT, R19, UR15, PT, P0 ;  /* 0x0000000f13007c0c */ /* 0x000fc4000bf06300 */
[----:B------:R-:W-:Y:S02]  /*27d0*/  ISETP.GE.AND.EX P3, PT, R10, UR15, PT, P3 ;  /* 0x0000000f0a007c0c */ /* 0x000fe4000bf66330 */
[----:B------:R-:W-:Y:S02]  /*27e0*/  ISETP.GE.AND.EX P4, PT, R8, UR15, PT, P4 ;  /* 0x0000000f08007c0c */ /* 0x000fe4000bf86340 */
[C---:B------:R-:W-:Y:S02]  /*27f0*/  ISETP.LT.U32.AND P0, PT, R29.reuse, 0x200, !P0 ;  /* 0x000002001d00780c */ /* 0x040fe40004701070 */
[C---:B------:R-:W-:Y:S02]  /*2800*/  ISETP.LT.U32.AND P3, PT, R29.reuse, 0x200, !P3 ;  /* 0x000002001d00780c */ /* 0x040fe40005f61070 */
[----:B------:R-:W-:Y:S01]  /*2810*/  ISETP.LT.U32.AND P4, PT, R29, 0x200, !P4 ;  /* 0x000002001d00780c */ /* 0x000fe20006781070 */
[----:B------:R-:W-:-:S12]  /*2820*/  @!P2 BRA `(.L_x_2052) ;  /* 0x000000000028a947 */ /* 0x000fd80003800000 */
        /* <DEDUP_REMOVED lines=10> */
.L_x_2052:
[----:B------:R-:W-:Y:S04]  /*28d0*/  BSSY B0, `(.L_x_2053) ;  /* 0x000000e000007945 */ /* 0x000fe80003800000 */
[----:B------:R-:W-:Y:S05]  /*28e0*/  @!P0 BRA `(.L_x_2054) ;  /* 0x0000000000308947 */ /* 0x000fea0003800000 */
[----:B------:R-:W-:Y:S01]  /*28f0*/  ULDC.64 UR12, c[0x0][0x270] ;  /* 0x00009c00000c7ab9 */ /* 0x000fe20000000a00 */
[----:B------:R-:W-:Y:S01]  /*2900*/  MOV R16, R2 ;  /* 0x0000000200107202 */ /* 0x000fe20000000f00 */
[----:B------:R-:W-:Y:S01]  /*2910*/  IMAD R18, R19, UR12, RZ ;  /* 0x0000000c13127c24 */ /* 0x000fe2000f8e02ff */
[----:B------:R-:W-:Y:S02]  /*2920*/  MOV R17, R5 ;  /* 0x0000000500117202 */ /* 0x000fe40000000f00 */
        /* <DEDUP_REMOVED lines=8> */
.L_x_2054:
[----:B------:R-:W-:Y:S05]  /*29b0*/  BSYNC B0 ;  /* 0x0000000000007941 */ /* 0x000fea0003800000 */
.L_x_2053:
        /* <DEDUP_REMOVED lines=11> */
.L_x_2055:
[----:B------:R-:W-:Y:S04]  /*2a70*/  BSSY B0, `(.L_x_2056) ;  /* 0x000000e000007945 */ /* 0x000fe80003800000 */
[----:B------:R-:W-:Y:S05]  /*2a80*/  @!P3 BRA `(.L_x_2057) ;  /* 0x000000000030b947 */ /* 0x000fea0003800000 */
[----:B------:R-:W-:Y:S01]  /*2a90*/  ULDC.64 UR12, c[0x0][0x270] ;  /* 0x00009c00000c7ab9 */ /* 0x000fe20000000a00 */
[----:B------:R-:W-:Y:S01]  /*2aa0*/  MOV R11, R5 ;  /* 0x00000005000b7202 */ /* 0x000fe20000000f00 */
[----:B------:R-:W-:Y:S01]  /*2ab0*/  IMAD R16, R10, UR12, RZ ;  /* 0x0000000c0a107c24 */ /* 0x000fe2000f8e02ff */
[----:B------:R-:W-:Y:S02]  /*2ac0*/  MOV R10, R2 ;  /* 0x00000002000a7202 */ /* 0x000fe40000000f00 */
[----:B------:R-:W-:-:S03]  /*2ad0*/  F2FP.BF16.F32.PACK_AB R23, R23, R14 ;  /* 0x0000000e1717723e */ /* 0x000fc600000010ff */
[----:B------:R-:W-:-:S04]  /*2ae0*/  IMAD.WIDE.U32 R10, R7, UR12, R10 ;  /* 0x0000000c070a7c25 */ /* 0x000fc8000f8e000a */
[----:B------:R-:W-:Y:S01]  /*2af0*/  IMAD R7, R7, UR13, R16 ;  /* 0x0000000d07077c24 */ /* 0x000fe2000f8e0210 */
[----:B------:R-:W-:Y:S02]  /*2b00*/  ULDC.64 UR12, c[0x0][0x210] ;  /* 0x00008400000c7ab9 */ /* 0x000fe40000000a00 */
[----:B------:R-:W-:Y:S02]  /*2b10*/  LEA R16, P0, R10, UR12, 0x1 ;  /* 0x0000000c0a107c11 */ /* 0x000fe4000f8008ff */
[----:B------:R-:W-:-:S04]  /*2b20*/  IADD3 R7, R11, R7, RZ ;  /* 0x000000070b077210 */ /* 0x000fc80007ffe0ff */
[----:B------:R-:W-:-:S05]  /*2b30*/  LEA.HI.X R17, R10, UR13, R7, 0x1, P0 ;  /* 0x0000000d0a117c11 */ /* 0x000fca00080f0c07 */
[----:B------:R1:W-:Y:S02]  /*2b40*/  STG.E desc[UR8][R16.64], R23 ;  /* 0x0000001710007986 */ /* 0x0003e4000c101908 */
.L_x_2057:
[----:B------:R-:W-:Y:S05]  /*2b50*/  BSYNC B0 ;  /* 0x0000000000007941 */ /* 0x000fea0003800000 */
.L_x_2056:
[----:B------:R-:W-:Y:S05]  /*2b60*/  @!P2 BRA `(.L_x_2058) ;  /* 0x000000000028a947 */ /* 0x000fea0003800000 */
[----:B------:R-:W-:Y:S01]  /*2b70*/  FMUL.FTZ R7, R22, -1.4426950216293334961 ;  /* 0xbfb8aa3b16077820 */ /* 0x000fe20000410000 */
[----:B------:R-:W-:-:S05]  /*2b80*/  FMUL.FTZ R10, R6, -1.4426950216293334961 ;  /* 0xbfb8aa3b060a7820 */ /* 0x000fca0000410000 */
[----:B------:R-:W2:Y:S08]  /*2b90*/  MUFU.EX2 R7, R7 ;  /* 0x0000000700077308 */ /* 0x000eb00000000800 */
[----:B------:R-:W3:Y:S01]  /*2ba0*/  MUFU.EX2 R10, R10 ;  /* 0x0000000a000a7308 */ /* 0x000ee20000000800 */
[----:B--2---:R-:W-:-:S07]  /*2bb0*/  FADD.FTZ R9, R7, 1 ;  /* 0x3f80000007097421 */ /* 0x004fce0000010000 */
[----:B------:R-:W2:Y:S01]  /*2bc0*/  MUFU.RCP R9, R9 ;  /* 0x0000000900097308 */ /* 0x000ea20000001000 */
[----:B---3--:R-:W-:-:S07]  /*2bd0*/  FADD.FTZ R11, R10, 1 ;  /* 0x3f8000000a0b7421 */ /* 0x008fce0000010000 */
[----:B------:R-:W3:Y:S01]  /*2be0*/  MUFU.RCP R11, R11 ;  /* 0x0000000b000b7308 */ /* 0x000ee20000001000 */
[----:B--2---:R-:W-:Y:S01]  /*2bf0*/  FMUL.FTZ R22, R22, R9 ;  /* 0x0000000916167220 */ /* 0x004fe20000410000 */
[----:B---3--:R-:W-:-:S07]  /*2c00*/  FMUL.FTZ R6, R6, R11 ;  /* 0x0000000b06067220 */ /* 0x008fce0000410000 */
.L_x_2058:
[----:B------:R-:W-:Y:S04]  /*2c10*/  BSSY B0, `(.L_x_2059) ;  /* 0x000000d000007945 */ /* 0x000fe80003800000 */
[----:B------:R-:W-:Y:S05]  /*2c20*/  @!P4 BRA `(.L_x_2060) ;  /* 0x00000000002cc947 */ /* 0x000fea0003800000 */
[----:B------:R-:W-:Y:S01]  /*2c30*/  ULDC.64 UR12, c[0x0][0x270] ;  /* 0x00009c00000c7ab9 */ /* 0x000fe20000000a00 */
[----:B------:R-:W-:Y:S01]  /*2c40*/  MOV R3, R5 ;  /* 0x0000000500037202 */ /* 0x000fe20000000f00 */
[----:B------:R-:W-:Y:S02]  /*2c50*/  IMAD R7, R8, UR12, RZ ;  /* 0x0000000c08077c24 */ /* 0x000fe4000f8e02ff */
[----:B------:R-:W-:-:S04]  /*2c60*/  IMAD.WIDE.U32 R4, R12, UR12, R2 ;  /* 0x0000000c0c047c25 */ /* 0x000fc8000f8e0002 */
[----:B------:R-:W-:Y:S01]  /*2c70*/  IMAD R7, R12, UR13, R7 ;  /* 0x0000000d0c077c24 */ /* 0x000fe2000f8e0207 */
[----:B------:R-:W-:Y:S02]  /*2c80*/  ULDC.64 UR12, c[0x0][0x210] ;  /* 0x00008400000c7ab9 */ /* 0x000fe40000000a00 */
[----:B------:R-:W-:Y:S02]  /*2c90*/  LEA R2, P0, R4, UR12, 0x1 ;  /* 0x0000000c04027c11 */ /* 0x000fe4000f8008ff */
[----:B------:R-:W-:Y:S02]  /*2ca0*/  IADD3 R7, R5, R7, RZ ;  /* 0x0000000705077210 */ /* 0x000fe40007ffe0ff */
[----:B------:R-:W-:Y:S02]  /*2cb0*/  F2FP.BF16.F32.PACK_AB R5, R6, R22 ;  /* 0x000000160605723e */ /* 0x000fe400000010ff */
[----:B------:R-:W-:-:S05]  /*2cc0*/  LEA.HI.X R3, R4, UR13, R7, 0x1, P0 ;  /* 0x0000000d04037c11 */ /* 0x000fca00080f0c07 */
[----:B------:R2:W-:Y:S02]  /*2cd0*/  STG.E desc[UR8][R2.64], R5 ;  /* 0x0000000502007986 */ /* 0x0005e4000c101908 */
.L_x_2060:
[----:B------:R-:W-:Y:S05]  /*2ce0*/  BSYNC B0 ;  /* 0x0000000000007941 */ /* 0x000fea0003800000 */
.L_x_2059:
[----:B------:R-:W-:Y:S02]  /*2cf0*/  IADD3 R21, R0, R21, RZ ;  /* 0x0000001500157210 */ /* 0x000fe40007ffe0ff */
[----:B------:R-:W-:Y:S02]  /*2d00*/  IADD3 R26, R26, 0x1, RZ ;  /* 0x000000011a1a7810 */ /* 0x000fe40007ffe0ff */
[----:B------:R-:W-:-:S13]  /*2d10*/  ISETP.GE.AND P0, PT, R21, UR4, PT ;  /* 0x0000000415007c0c */ /* 0x000fda000bf06270 */
[----:B------:R-:W-:Y:S05]  /*2d20*/  @!P0 BRA `(.L_x_2061) ;  /* 0xffffffd400008947 */ /* 0x000fea000383ffff */
[----:B------:R-:W-:Y:S05]  /*2d30*/  EXIT ;  /* 0x000000000000794d */ /* 0x000fea0003800000 */
.L_x_2062:
        /* <DEDUP_REMOVED lines=12> */
.L_x_3333:


//--------------------- .text._Z35group_norm_nhwc_fwd_one_pass_kernelI11Bf16IOFp32WLi256ELi32ELi512EEv26Group_norm_nhwc_fwd_params --------------------------
	.section	.text._Z35group_norm_nhwc_fwd_one_pass_kernelI11Bf16IOFp32WLi256ELi32ELi512EEv26Group_norm_nhwc_fwd_params,"ax",@progbits
	.align	128
        .global         _Z35group_norm_nhwc_fwd_one_pass_kernelI11Bf16IOFp32WLi256ELi32ELi512EEv26Group_norm_nhwc_fwd_params
        .type           _Z35group_norm_nhwc_fwd_one_pass_kernelI11Bf16IOFp32WLi256ELi32ELi512EEv26Group_norm_nhwc_fwd_params,@function
        .size           _Z35group_norm_nhwc_fwd_one_pass_kernelI11Bf16IOFp32WLi256ELi32ELi512EEv26Group_norm_nhwc_fwd_params,(.L_x_3334 - _Z35group_norm_nhwc_fwd_one_pass_kernelI11Bf16IOFp32WLi256ELi32ELi512EEv26Group_norm_nhwc_fwd_params)
        .other          _Z35group_norm_nhwc_fwd_one_pass_kernelI11Bf16IOFp32WLi256ELi32ELi512EEv26Group_norm_nhwc_fwd_params,@"STO_CUDA_ENTRY STV_DEFAULT"
_Z35group_norm_nhwc_fwd_one_pass_kernelI11Bf16IOFp32WLi256ELi32ELi512EEv26Group_norm_nhwc_fwd_params:
.text._Z35group_norm_nhwc_fwd_one_pass_kernelI11Bf16IOFp32WLi256ELi32ELi512EEv26Group_norm_nhwc_fwd_params:
[----:B------:R-:W-:Y:S08]  /*0000*/  LDC R1, c[0x0][0x28] ;  /* 0x00000a00ff017b82 */ /* 0x000ff00000000800 */
[----:B------:R-:W0:Y:S01]  /*0010*/  S2UR UR6, SR_CTAID.Y ;  /* 0x00000000000679c3 */ /* 0x000e220000002600 */
[----:B------:R-:W-:Y:S01]  /*0020*/  ULDC UR4, c[0x0][0x288] ;  /* 0x0000a20000047ab9 */ /* 0x000fe20000000800 */
[----:B------:R-:W-:-:S02]  /*0030*/  ULDC UR5, c[0x0][0x258] ;  /* 0x0000960000057ab9 */ /* 0x000fc40000000800 */
[----:B------:R-:W-:Y:S01]  /*0040*/  UIMAD UR4, UR4, UR5, URZ ;  /* 0x00000005040472a4 */ /* 0x000fe2000f8e023f */
[----:B0-----:R-:W-:-:S05]  /*0050*/  MOV R4, UR6 ;  /* 0x0000000600047c02 */ /* 0x001fca0008000f00 */
[----:B------:R-:W-:-:S13]  /*0060*/  ISETP.GE.AND P0, PT, R4, UR4, PT ;  /* 0x0000000404007c0c */ /* 0x000fda000bf06270 */
[----:B------:R-:W-:Y:S05]  /*0070*/  @P0 EXIT ;  /* 0x000000000000094d */ /* 0x000fea0003800000 */
[----:B------:R-:W0:Y:S01]  /*0080*/  S2R R5, SR_TID.X ;  /* 0x0000000000057919 */ /* 0x000e220000002100 */
[----:B------:R-:W1:Y:S01]  /*0090*/  S2UR UR7, SR_CTAID.X ;  /* 0x00000000000779c3 */ /* 0x000e620000002500 */
[----:B------:R-:W-:Y:S01]  /*00a0*/  UMOV UR5, 0x400 ;  /* 0x0000040000057882 */ /* 0x000fe20000000000 */
[----:B------:R-:W-:Y:S01]  /*00b0*/  ULDC.64 UR8, c[0x0][0x278] ;  /* 0x00009e0000087ab9 */ /* 0x000fe20000000a00 */
[----:B------:R-:W2:Y:S01]  /*00c0*/  S2R R6, SR_LANEID ;  /* 0x0000000000067919 */ /* 0x000ea20000000000 */
[----:B------:R-:W-:Y:S01]  /*00d0*/  HFMA2.MMA R10, -RZ, RZ, 0, 0 ;  /* 0x00000000ff0a7435 */ /* 0x000fe200000001ff */
[----:B------:R-:W-:Y:S01]  /*00e0*/  MOV R32, R4 ;  /* 0x0000000400207202 */ /* 0x000fe20000000f00 */
[----:B------:R-:W-:Y:S02]  /*00f0*/  ULDC.U8 UR10, c[0x0][0x28c] ;  /* 0x0000a300000a7ab9 */ /* 0x000fe40000000000 */
[----:B------:R-:W1:Y:S08]  /*0100*/  LDC R3, c[0x0][0x294] ;  /* 0x0000a500ff037b82 */ /* 0x000e700000000800 */
[----:B------:R-:W3:Y:S08]  /*0110*/  S2UR UR6, SR_CgaCtaId ;  /* 0x00000000000679c3 */ /* 0x000ef00000008800 */
[----:B------:R-:W4:Y:S01]  /*0120*/  LDC R7, c[0x0][0x10] ;  /* 0x00000400ff077b82 */ /* 0x000f220000000800 */
[----:B0-----:R-:W-:-:S02]  /*0130*/  SHF.R.U32.HI R46, RZ, 0x4, R5 ;  /* 0x00000004ff2e7819 */ /* 0x001fc40000011605 */
[----:B------:R-:W-:Y:S02]  /*0140*/  SHF.R.S32.HI R0, RZ, 0x1f, R5 ;  /* 0x0000001fff007819 */ /* 0x000fe40000011405 */
[----:B------:R-:W-:Y:S01]  /*0150*/  ISETP.GE.U32.AND P1, PT, R5, 0x200, PT ;  /* 0x000002000500780c */ /* 0x000fe20003f26070 */
[----:B-1----:R-:W-:Y:S01]  /*0160*/  IMAD R46, R3, UR7, R46 ;  /* 0x00000007032e7c24 */ /* 0x002fe2000f8e022e */
[----:B------:R-:W-:Y:S01]  /*0170*/  LEA.HI R0, R0, R5, RZ, 0x5 ;  /* 0x0000000500007211 */ /* 0x000fe200078f28ff */
[----:B---3--:R-:W-:-:S03]  /*0180*/  ULEA UR5, UR6, UR5, 0x18 ;  /* 0x0000000506057291 */ /* 0x008fc6000f8ec03f */
[C---:B------:R-:W-:Y:S02]  /*0190*/  IADD3 R44, R46.reuse, 0x20, RZ ;  /* 0x000000202e2c7810 */ /* 0x040fe40007ffe0ff */
[C---:B------:R-:W-:Y:S02]  /*01a0*/  IADD3 R8, R46.reuse, 0x40, RZ ;  /* 0x000000402e087810 */ /* 0x040fe40007ffe0ff */
[C---:B------:R-:W-:Y:S02]  /*01b0*/  IADD3 R9, R46.reuse, 0x60, RZ ;  /* 0x000000602e097810 */ /* 0x040fe40007ffe0ff */
[----:B------:R-:W-:Y:S02]  /*01c0*/  SHF.R.S32.HI R0, RZ, 0x5, R0 ;  /* 0x00000005ff007819 */ /* 0x000fe40000011400 */
[C---:B------:R-:W-:Y:S02]  /*01d0*/  IADD3 R34, R46.reuse, 0x80, RZ ;  /* 0x000000802e227810 */ /* 0x040fe40007ffe0ff */
[----:B------:R-:W-:-:S02]  /*01e0*/  IADD3 R36, R46, 0xa0, RZ ;  /* 0x000000a02e247810 */ /* 0x000fc40007ffe0ff */
[C---:B------:R-:W-:Y:S02]  /*01f0*/  IADD3 R37, R46.reuse, 0xc0, RZ ;  /* 0x000000c02e257810 */ /* 0x040fe40007ffe0ff */
[----:B------:R-:W-:Y:S02]  /*0200*/  IADD3 R38, R46, 0xe0, RZ ;  /* 0x000000e02e267810 */ /* 0x000fe40007ffe0ff */
[----:B------:R-:W-:Y:S02]  /*0210*/  ISETP.LT.U32.AND P3, PT, R44, UR8, PT ;  /* 0x000000082c007c0c */ /* 0x000fe4000bf61070 */
[----:B------:R-:W-:Y:S02]  /*0220*/  ISETP.LT.U32.AND P2, PT, R8, UR8, PT ;  /* 0x0000000808007c0c */ /* 0x000fe4000bf41070 */
[----:B------:R-:W-:Y:S02]  /*0230*/  SHF.R.S32.HI R11, RZ, 0x1f, R44 ;  /* 0x0000001fff0b7819 */ /* 0x000fe4000001142c */
[----:B------:R-:W-:-:S02]  /*0240*/  SHF.R.S32.HI R33, RZ, 0x1f, R8 ;  /* 0x0000001fff217819 */ /* 0x000fc40000011408 */
[----:B------:R-:W-:Y:S02]  /*0250*/  ISETP.LT.U32.AND P0, PT, R9, UR8, PT ;  /* 0x0000000809007c0c */ /* 0x000fe4000bf01070 */
[----:B------:R-:W-:Y:S02]  /*0260*/  SHF.R.S32.HI R35, RZ, 0x1f, R9 ;  /* 0x0000001fff237819 */ /* 0x000fe40000011409 */
[----:B------:R-:W-:Y:S02]  /*0270*/  LEA R39, R0, UR5, 0x3 ;  /* 0x0000000500277c11 */ /* 0x000fe4000f8e18ff */
[----:B------:R-:W-:Y:S02]  /*0280*/  SHF.R.S32.HI R41, RZ, 0x1f, R34 ;  /* 0x0000001fff297819 */ /* 0x000fe40000011422 */
[----:B------:R-:W-:Y:S02]  /*0290*/  SHF.R.S32.HI R43, RZ, 0x1f, R36 ;  /* 0x0000001fff2b7819 */ /* 0x000fe40000011424 */
[----:B------:R-:W-:-:S02]  /*02a0*/  SHF.R.S32.HI R45, RZ, 0x1f, R37 ;  /* 0x0000001fff2d7819 */ /* 0x000fc40000011425 */
[----:B------:R-:W-:Y:S02]  /*02b0*/  SHF.R.S32.HI R47, RZ, 0x1f, R38 ;  /* 0x0000001fff2f7819 */ /* 0x000fe40000011426 */
[----:B------:R-:W-:Y:S02]  /*02c0*/  ISETP.LT.AND.EX P3, PT, R11, UR9, !P1, P3 ;  /* 0x000000090b007c0c */ /* 0x000fe4000cf61330 */
[----:B------:R-:W-:Y:S02]  /*02d0*/  ISETP.LT.AND.EX P2, PT, R33, UR9, !P1, P2 ;  /* 0x0000000921007c0c */ /* 0x000fe4000cf41320 */
[----:B------:R-:W-:Y:S01]  /*02e0*/  ISETP.LT.AND.EX P1, PT, R35, UR9, !P1, P0 ;  /* 0x0000000923007c0c */ /* 0x000fe2000cf21300 */
[----:B--2-4-:R-:W-:-:S12]  /*02f0*/  ULDC.64 UR8, c[0x0][0x208] ;  /* 0x0000820000087ab9 */ /* 0x014fd80000000a00 */
.L_x_2099:
[----:B0-2---:R-:W0:Y:S01]  /*0300*/  LDC R17, c[0x0][0x288] ;  /* 0x0000a200ff117b82 */ /* 0x005e220000000800 */
[----:B------:R-:W-:Y:S01]  /*0310*/  ULDC.64 UR14, c[0x0][0x278] ;  /* 0x00009e00000e7ab9 */ /* 0x000fe20000000a00 */
[----:B------:R-:W-:Y:S01]  /*0320*/  SHF.R.S32.HI R49, RZ, 0x1f, R46 ;  /* 0x0000001fff317819 */ /* 0x000fe2000001142e */
[----:B------:R-:W-:Y:S01]  /*0330*/  ULDC.64 UR12, c[0x0][0x280] ;  /* 0x0000a000000c7ab9 */ /* 0x000fe20000000a00 */
[----:B------:R-:W-:-:S04]  /*0340*/  MOV R40, RZ ;  /* 0x000000ff00287202 */ /* 0x000fc80000000f00 */
        /* <DEDUP_REMOVED lines=11> */
[----:B------:R-:W-:Y:S02]  /*0400*/  IMAD.HI.U32 R3, R3, R15, R2 ;  /* 0x0000000f03037227 */ /* 0x000fe400078e0002 */
[----:B------:R-:W0:Y:S04]  /*0410*/  @P2 LDC.64 R14, c[0x0][0x220] ;  /* 0x00008800ff0e2b82 */ /* 0x000e280000000a00 */
[----:B------:R-:W-:-:S05]  /*0420*/  IMAD.HI.U32 R3, R3, R12, RZ ;  /* 0x0000000c03037227 */ /* 0x000fca00078e00ff */
[----:B------:R-:W-:-:S05]  /*0430*/  IADD3 R0, -R3, RZ, RZ ;  /* 0x000000ff03007210 */ /* 0x000fca0007ffe1ff */
[----:B------:R-:W-:-:S05]  /*0440*/  IMAD R0, R13, R0, R12 ;  /* 0x000000000d007224 */ /* 0x000fca00078e020c */
[----:B------:R-:W-:-:S13]  /*0450*/  ISETP.GT.U32.AND P4, PT, R13, R0, PT ;  /* 0x000000000d00720c */ /* 0x000fda0003f84070 */
[-C--:B------:R-:W-:Y:S02]  /*0460*/  @!P4 IADD3 R0, R0, -R13.reuse, RZ ;  /* 0x8000000d0000c210 */ /* 0x080fe40007ffe0ff */
[----:B------:R-:W-:Y:S02]  /*0470*/  @!P4 IADD3 R3, R3, 0x1, RZ ;  /* 0x000000010303c810 */ /* 0x000fe40007ffe0ff */
[----:B------:R-:W-:Y:S02]  /*0480*/  ISETP.GE.U32.AND P0, PT, R0, R13, PT ;  /* 0x0000000d0000720c */ /* 0x000fe40003f06070 */
[----:B------:R-:W-:Y:S01]  /*0490*/  LOP3.LUT R0, R32, R17, RZ, 0x3c, !PT ;  /* 0x0000001120007212 */ /* 0x000fe200078e3cff */
[----:B------:R-:W3:Y:S01]  /*04a0*/  @P3 LDC.64 R12, c[0x0][0x270] ;  /* 0x00009c00ff0c3b82 */ /* 0x000ee20000000a00 */
[----:B------:R-:W-:Y:S02]  /*04b0*/  ISETP.NE.AND P4, PT, R17, RZ, PT ;  /* 0x000000ff1100720c */ /* 0x000fe40003f85270 */
[----:B------:R-:W-:-:S02]  /*04c0*/  ISETP.GE.AND P5, PT, R0, RZ, PT ;  /* 0x000000ff0000720c */ /* 0x000fc40003fa6270 */
[----:B------:R-:W-:-:S04]  /*04d0*/  SHF.L.U32 R0, R5, 0x1, RZ ;  /* 0x0000000105007819 */ /* 0x000fc800000006ff */
[----:B------:R-:W-:Y:S02]  /*04e0*/  LOP3.LUT R59, R0, 0x1e, RZ, 0xc0, !PT ;  /* 0x0000001e003b7812 */ /* 0x000fe400078ec0ff */
[----:B------:R-:W-:Y:S02]  /*04f0*/  @P0 IADD3 R3, R3, 0x1, RZ ;  /* 0x0000000103030810 */ /* 0x000fe40007ffe0ff */
[----:B------:R-:W-:Y:S02]  /*0500*/  ISETP.GE.U32.AND P0, PT, R36, UR14, PT ;  /* 0x0000000e24007c0c */ /* 0x000fe4000bf06070 */
[----:B------:R-:W-:Y:S02]  /*0510*/  MOV R57, R3 ;  /* 0x0000000300397202 */ /* 0x000fe40000000f00 */
[----:B------:R-:W-:Y:S02]  /*0520*/  ISETP.GE.AND.EX P0, PT, R43, UR15, PT, P0 ;  /* 0x0000000f2b007c0c */ /* 0x000fe4000bf06300 */
[----:B------:R-:W-:-:S02]  /*0530*/  @!P5 IADD3 R57, -R57, RZ, RZ ;  /* 0x000000ff3939d210 */ /* 0x000fc40007ffe1ff */
[----:B------:R-:W-:Y:S02]  /*0540*/  @!P4 LOP3.LUT R57, RZ, R17, RZ, 0x33, !PT ;  /* 0x00000011ff39c212 */ /* 0x000fe400078e33ff */
[----:B------:R-:W-:Y:S02]  /*0550*/  ISETP.GE.U32.AND P4, PT, R46, UR14, PT ;  /* 0x0000000e2e007c0c */ /* 0x000fe4000bf86070 */
[----:B------:R-:W-:Y:S02]  /*0560*/  IADD3 R3, -R57, RZ, RZ ;  /* 0x000000ff39037210 */ /* 0x000fe40007ffe1ff */
[----:B------:R-:W-:Y:S02]  /*0570*/  SHF.R.S32.HI R0, RZ, 0x1f, R57 ;  /* 0x0000001fff007819 */ /* 0x000fe40000011439 */
[----:B------:R-:W-:Y:S01]  /*0580*/  ISETP.GE.AND.EX P4, PT, R49, UR15, PT, P4 ;  /* 0x0000000f31007c0c */ /* 0x000fe2000bf86340 */
[----:B------:R-:W-:Y:S01]  /*0590*/  IMAD R58, R17, R3, R32 ;  /* 0x00000003113a7224 */ /* 0x000fe200078e0220 */
[----:B------:R-:W-:Y:S01]  /*05a0*/  ISETP.GE.U32.AND P5, PT, R34, UR14, PT ;  /* 0x0000000e22007c0c */ /* 0x000fe2000bfa6070 */
[----:B------:R-:W-:Y:S01]  /*05b0*/  IMAD R0, R0, UR12, RZ ;  /* 0x0000000c00007c24 */ /* 0x000fe2000f8e02ff */
[----:B------:R-:W-:Y:S01]  /*05c0*/  ISETP.GT.U32.OR P4, PT, R5, 0x1ff, P4 ;  /* 0x000001ff0500780c */ /* 0x000fe20002784470 */
[----:B------:R-:W4:Y:S01]  /*05d0*/  @P1 LDC.64 R2, c[0x0][0x270] ;  /* 0x00009c00ff021b82 */ /* 0x000f220000000a00 */
[----:B------:R-:W-:Y:S01]  /*05e0*/  LEA R58, R58, R59, 0x5 ;  /* 0x0000003b3a3a7211 */ /* 0x000fe200078e28ff */
[----:B------:R-:W-:Y:S01]  /*05f0*/  IMAD R55, R57, UR13, R0 ;  /* 0x0000000d39377c24 */ /* 0x000fe2000f8e0200 */
[----:B------:R-:W-:Y:S01]  /*0600*/  ISETP.GE.AND.EX P5, PT, R41, UR15, PT, P5 ;  /* 0x0000000f29007c0c */ /* 0x000fe2000bfa6350 */
[----:B---3--:R-:W-:Y:S01]  /*0610*/  @P3 IMAD R0, R11, R12, RZ ;  /* 0x0000000c0b003224 */ /* 0x008fe200078e02ff */
[----:B------:R-:W-:-:S02]  /*0620*/  SHF.R.S32.HI R59, RZ, 0x1f, R58 ;  /* 0x0000001fff3b7819 */ /* 0x000fc4000001143a */
[C---:B------:R-:W-:Y:S01]  /*0630*/  ISETP.LT.U32.AND P5, PT, R5.reuse, 0x200, !P5 ;  /* 0x000002000500780c */ /* 0x040fe20006fa1070 */
[----:B------:R-:W-:Y:S01]  /*0640*/  @P3 IMAD R13, R44, R13, R0 ;  /* 0x0000000d2c0d3224 */ /* 0x000fe200078e0200 */
[----:B------:R-:W-:Y:S01]  /*0650*/  ISETP.LT.U32.AND P0, PT, R5, 0x200, !P0 ;  /* 0x000002000500780c */ /* 0x000fe20004701070 */
[----:B------:R-:W-:Y:S01]  /*0660*/  IMAD.WIDE.U32 R56, R57, UR12, R58 ;  /* 0x0000000c39387c25 */ /* 0x000fe2000f8e003a */
[----:B------:R-:W3:Y:S04]  /*0670*/  @P1 LDC.64 R16, c[0x0][0x220] ;  /* 0x00008800ff101b82 */ /* 0x000ee80000000a00 */
[----:B------:R-:W-:Y:S02]  /*0680*/  IADD3 R55, R57, R55, RZ ;  /* 0x0000003739377210 */ /* 0x000fe40007ffe0ff */
[----:B------:R-:W-:-:S02]  /*0690*/  @P3 MOV R54, R56 ;  /* 0x0000003800363202 */ /* 0x000fc40000000f00 */
[----:B------:R-:W5:Y:S01]  /*06a0*/  @!P4 LDC.64 R18, c[0x0][0x270] ;  /* 0x00009c00ff12cb82 */ /* 0x000f620000000a00 */
[----:B------:R-:W-:Y:S02]  /*06b0*/  @P1 MOV R30, R56 ;  /* 0x00000038001e1202 */ /* 0x000fe40000000f00 */
[----:B------:R-:W-:Y:S01]  /*06c0*/  @P3 IMAD.WIDE.U32 R24, R44, R12, R54 ;  /* 0x0000000c2c183225 */ /* 0x000fe200078e0036 */
[----:B------:R-:W-:-:S04]  /*06d0*/  @P1 MOV R31, R55 ;  /* 0x00000037001f1202 */ /* 0x000fc80000000f00 */
[----:B------:R-:W-:Y:S01]  /*06e0*/  @P3 IADD3 R0, R25, R13, RZ ;  /* 0x0000000d19003210 */ /* 0x000fe20007ffe0ff */
[----:B----4-:R-:W-:Y:S01]  /*06f0*/  @P1 IMAD.WIDE.U32 R30, R9, R2, R30 ;  /* 0x00000002091e1225 */ /* 0x010fe200078e001e */
[C---:B-1----:R-:W-:Y:S01]  /*0700*/  @P3 LEA R28, P6, R24.reuse, R20, 0x1 ;  /* 0x00000014181c3211 */ /* 0x042fe200078c08ff */
[----:B------:R-:W1:Y:S01]  /*0710*/  @P5 LDC.64 R12, c[0x0][0x270] ;  /* 0x00009c00ff0c5b82 */ /* 0x000e620000000a00 */
[----:B------:R-:W-:Y:S01]  /*0720*/  @P2 MOV R25, R55 ;  /* 0x0000003700192202 */ /* 0x000fe20000000f00 */
[----:B--2---:R-:W-:Y:S01]  /*0730*/  @P2 IMAD R20, R33, R22, RZ ;  /* 0x0000001621142224 */ /* 0x004fe200078e02ff */
[----:B------:R-:W-:Y:S01]  /*0740*/  @P3 LEA.HI.X R29, R24, R21, R0, 0x1, P6 ;  /* 0x00000015181d3211 */ /* 0x000fe200030f0c00 */
[----:B------:R-:W-:Y:S01]  /*0750*/  @P1 IMAD R0, R35, R2, RZ ;  /* 0x0000000223001224 */ /* 0x000fe200078e02ff */
[----:B------:R-:W-:Y:S01]  /*0760*/  @P2 MOV R24, R56 ;  /* 0x0000003800182202 */ /* 0x000fe20000000f00 */
[C---:B------:R-:W-:Y:S02]  /*0770*/  @P2 IMAD R23, R8.reuse, R23, R20 ;  /* 0x0000001708172224 */ /* 0x040fe400078e0214 */
[----:B------:R-:W-:Y:S01]  /*0780*/  @P1 IMAD R51, R9, R3, R0 ;  /* 0x0000000309331224 */ /* 0x000fe200078e0200 */
[----:B------:R-:W2:Y:S01]  /*0790*/  @!P4 LDC.64 R20, c[0x0][0x220] ;  /* 0x00008800ff14cb82 */ /* 0x000ea20000000a00 */
[----:B------:R-:W-:-:S05]  /*07a0*/  @P2 IMAD.WIDE.U32 R24, R8, R22, R24 ;  /* 0x0000001608182225 */ /* 0x000fca00078e0018 */
[----:B------:R-:W-:Y:S02]  /*07b0*/  @P2 IADD3 R0, R25, R23, RZ ;  /* 0x0000001719002210 */ /* 0x000fe40007ffe0ff */
[----:B------:R-:W4:Y:S01]  /*07c0*/  @P0 LDC.64 R2, c[0x0][0x270] ;  /* 0x00009c00ff020b82 */ /* 0x000f220000000a00 */
[----:B0-----:R-:W-:Y:S01]  /*07d0*/  @P2 LEA R26, P6, R24, R14, 0x1 ;  /* 0x0000000e181a2211 */ /* 0x001fe200078c08ff */
[----:B-----5:R-:W-:-:S03]  /*07e0*/  @!P4 IMAD R14, R49, R18, RZ ;  /* 0x00000012310ec224 */ /* 0x020fc600078e02ff */
[----:B------:R-:W-:Y:S02]  /*07f0*/  @P2 LEA.HI.X R27, R24, R15, R0, 0x1, P6 ;  /* 0x0000000f181b2211 */ /* 0x000fe400030f0c00 */
[----:B------:R-:W-:Y:S01]  /*0800*/  @P1 IADD3 R0, R31, R51, RZ ;  /* 0x000000331f001210 */ /* 0x000fe20007ffe0ff */
[----:B------:R-:W0:Y:S01]  /*0810*/  @P5 LDC.64 R22, c[0x0][0x220] ;  /* 0x00008800ff165b82 */ /* 0x000e220000000a00 */
[----:B------:R-:W-:Y:S01]  /*0820*/  @!P4 IMAD R31, R46, R19, R14 ;  /* 0x000000132e1fc224 */ /* 0x000fe200078e020e */
[----:B------:R-:W-:Y:S02]  /*0830*/  @!P4 MOV R14, R56 ;  /* 0x00000038000ec202 */ /* 0x000fe40000000f00 */
[----:B------:R-:W-:Y:S02]  /*0840*/  @!P4 MOV R15, R55 ;  /* 0x00000037000fc202 */ /* 0x000fe40000000f00 */
[----:B---3--:R-:W-:Y:S02]  /*0850*/  @P1 LEA R24, P6, R30, R16, 0x1 ;  /* 0x000000101e181211 */ /* 0x008fe400078c08ff */
[----:B------:R-:W-:Y:S01]  /*0860*/  @P5 MOV R16, R56 ;  /* 0x0000003800105202 */ /* 0x000fe20000000f00 */
[----:B------:R-:W-:Y:S01]  /*0870*/  @!P4 IMAD.WIDE.U32 R18, R46, R18, R14 ;  /* 0x000000122e12c225 */ /* 0x000fe200078e000e */
[----:B------:R-:W-:Y:S01]  /*0880*/  @P1 LEA.HI.X R25, R30, R17, R0, 0x1, P6 ;  /* 0x000000111e191211 */ /* 0x000fe200030f0c00 */
[----:B------:R-:W3:Y:S01]  /*0890*/  @P0 LDC.64 R14, c[0x0][0x220] ;  /* 0x00008800ff0e0b82 */ /* 0x000ee20000000a00 */
[----:B------:R-:W-:Y:S01]  /*08a0*/  @P5 MOV R17, R55 ;  /* 0x0000003700115202 */ /* 0x000fe20000000f00 */
[----:B-1----:R-:W-:Y:S01]  /*08b0*/  @P5 IMAD R0, R41, R12, RZ ;  /* 0x0000000c29005224 */ /* 0x002fe200078e02ff */
[----:B--2---:R-:W-:-:S03]  /*08c0*/  @!P4 LEA R30, P6, R18, R20, 0x1 ;  /* 0x00000014121ec211 */ /* 0x004fc600078c08ff */
[C---:B------:R-:W-:Y:S01]  /*08d0*/  @P5 IMAD R13, R34.reuse, R13, R0 ;  /* 0x0000000d220d5224 */ /* 0x040fe200078e0200 */
[----:B------:R-:W-:Y:S01]  /*08e0*/  @!P4 IADD3 R0, R19, R31, RZ ;  /* 0x0000001f1300c210 */ /* 0x000fe20007ffe0ff */
[----:B------:R-:W-:-:S03]  /*08f0*/  @P5 IMAD.WIDE.U32 R16, R34, R12, R16 ;  /* 0x0000000c22105225 */ /* 0x000fc600078e0010 */
[----:B------:R-:W-:Y:S01]  /*0900*/  @!P4 LEA.HI.X R31, R18, R21, R0, 0x1, P6 ;  /* 0x00000015121fc211 */ /* 0x000fe200030f0c00 */
[----:B----4-:R-:W-:Y:S01]  /*0910*/  @P0 IMAD R12, R43, R2, RZ ;  /* 0x000000022b0c0224 */ /* 0x010fe200078e02ff */
[----:B------:R-:W-:Y:S02]  /*0920*/  @P5 IADD3 R0, R17, R13, RZ ;  /* 0x0000000d11005210 */ /* 0x000fe40007ffe0ff */
[----:B0-----:R-:W-:Y:S01]  /*0930*/  @P5 LEA R22, P6, R16, R22, 0x1 ;  /* 0x0000001610165211 */ /* 0x001fe200078c08ff */
[----:B------:R-:W-:Y:S01]  /*0940*/  @P0 IMAD R3, R36, R3, R12 ;  /* 0x0000000324030224 */ /* 0x000fe200078e020c */
[----:B------:R-:W-:Y:S02]  /*0950*/  @P0 MOV R12, R56 ;  /* 0x00000038000c0202 */ /* 0x000fe40000000f00 */
[----:B------:R-:W-:Y:S02]  /*0960*/  @P0 MOV R13, R55 ;  /* 0x00000037000d0202 */ /* 0x000fe40000000f00 */
[----:B------:R-:W-:-:S02]  /*0970*/  @P5 LEA.HI.X R23, R16, R23, R0, 0x1, P6 ;  /* 0x0000001710175211 */ /* 0x000fc400030f0c00 */
[----:B------:R-:W-:Y:S01]  /*0980*/  ISETP.GE.U32.AND P6, PT, R37, UR14, PT ;  /* 0x0000000e25007c0c */ /* 0x000fe2000bfc6070 */
[----:B------:R-:W-:Y:S02]  /*0990*/  @P0 IMAD.WIDE.U32 R12, R36, R2, R12 ;  /* 0x00000002240c0225 */ /* 0x000fe400078e000c */
[----:B------:R0:W2:Y:S01]  /*09a0*/  @P5 LDG.E R40, desc[UR8][R22.64] ;  /* 0x0000000816285981 */ /* 0x0000a2000c1e1900 */
[----:B------:R-:W-:Y:S02]  /*09b0*/  ISETP.GE.AND.EX P6, PT, R45, UR15, PT, P6 ;  /* 0x0000000f2d007c0c */ /* 0x000fe4000bfc6360 */
[----:B------:R-:W-:Y:S02]  /*09c0*/  @P0 IADD3 R0, R13, R3, RZ ;  /* 0x000000030d000210 */ /* 0x000fe40007ffe0ff */
[----:B---3--:R-:W-:Y:S02]  /*09d0*/  @P0 LEA R20, P5, R12, R14, 0x1 ;  /* 0x0000000e0c140211 */ /* 0x008fe400078a08ff */
[----:B------:R-:W-:-:S02]  /*09e0*/  ISETP.LT.U32.AND P6, PT, R5, 0x200, !P6 ;  /* 0x000002000500780c */ /* 0x000fc400077c1070 */
[----:B------:R-:W-:Y:S02]  /*09f0*/  @P0 LEA.HI.X R21, R12, R15, R0, 0x1, P5 ;  /* 0x0000000f0c150211 */ /* 0x000fe400028f0c00 */
[----:B------:R-:W-:Y:S02]  /*0a00*/  ISETP.GE.U32.AND P5, PT, R38, UR14, PT ;  /* 0x0000000e26007c0c */ /* 0x000fe4000bfa6070 */
[----:B------:R-:W-:Y:S02]  /*0a10*/  MOV R42, RZ ;  /* 0x000000ff002a7202 */ /* 0x000fe40000000f00 */
[----:B------:R-:W-:-:S04]  /*0a20*/  ISETP.GE.AND.EX P5, PT, R47, UR15, PT, P5 ;  /* 0x0000000f2f007c0c */ /* 0x000fc8000bfa6350 */
[----:B------:R-:W-:Y:S01]  /*0a30*/  ISETP.LT.U32.AND P5, PT, R5, 0x200, !P5 ;  /* 0x000002000500780c */ /* 0x000fe20006fa1070 */
[----:B------:R-:W1:Y:S01]  /*0a40*/  @P6 LDC.64 R12, c[0x0][0x270] ;  /* 0x00009c00ff0c6b82 */ /* 0x000e620000000a00 */
[----:B------:R-:W-:Y:S01]  /*0a50*/  MOV R3, RZ ;  /* 0x000000ff00037202 */ /* 0x000fe20000000f00 */
[----:B------:R3:W4:Y:S01]  /*0a60*/  @P3 LDG.E R42, desc[UR8][R28.64] ;  /* 0x000000081c2a3981 */ /* 0x000722000c1e1900 */
[----:B------:R-:W-:-:S04]  /*0a70*/  MOV R2, RZ ;  /* 0x000000ff00027202 */ /* 0x000fc80000000f00 */
[----:B------:R-:W5:Y:S01]  /*0a80*/  @!P4 LDG.E R3, desc[UR8][R30.64] ;  /* 0x000000081e03c981 */ /* 0x000f62000c1e1900 */
[----:B------:R-:W3:Y:S01]  /*0a90*/  @P6 LDC.64 R16, c[0x0][0x220] ;  /* 0x00008800ff106b82 */ /* 0x000ee20000000a00 */
[----:B------:R-:W-:Y:S02]  /*0aa0*/  MOV R0, RZ ;  /* 0x000000ff00007202 */ /* 0x000fe40000000f00 */
[----:B------:R-:W2:Y:S01]  /*0ab0*/  @P2 LDG.E R2, desc[UR8][R26.64] ;  /* 0x000000081a022981 */ /* 0x000ea2000c1e1900 */
[----:B------:R-:W-:Y:S02]  /*0ac0*/  MOV R48, RZ ;  /* 0x000000ff00307202 */ /* 0x000fe40000000f00 */
[----:B0-----:R-:W-:Y:S01]  /*0ad0*/  @P6 MOV R23, R55 ;  /* 0x0000003700176202 */ /* 0x001fe20000000f00 */
[----:B------:R-:W2:Y:S01]  /*0ae0*/  @P1 LDG.E R0, desc[UR8][R24.64] ;  /* 0x0000000818001981 */ /* 0x000ea2000c1e1900 */
[----:B------:R-:W0:Y:S03]  /*0af0*/  @P5 LDC.64 R14, c[0x0][0x270] ;  /* 0x00009c00ff0e5b82 */ /* 0x000e260000000a00 */
[----:B------:R3:W2:Y:S05]  /*0b00*/  @P0 LDG.E R48, desc[UR8][R20.64] ;  /* 0x0000000814300981 */ /* 0x0006aa000c1e1900 */
[----:B------:R-:W0:Y:S01]  /*0b10*/  @P5 LDC.64 R18, c[0x0][0x220] ;  /* 0x00008800ff125b82 */ /* 0x000e220000000a00 */
[----:B-1----:R-:W-:-:S04]  /*0b20*/  @P6 IMAD R22, R45, R12, RZ ;  /* 0x0000000c2d166224 */ /* 0x002fc800078e02ff */
[C---:B---3--:R-:W-:Y:S01]  /*0b30*/  @P6 IMAD R29, R37.reuse, R13, R22 ;  /* 0x0000000d251d6224 */ /* 0x048fe200078e0216 */
[-C--:B------:R-:W-:Y:S02]  /*0b40*/  @P6 MOV R22, R56.reuse ;  /* 0x0000003800166202 */ /* 0x080fe40000000f00 */
[----:B------:R-:W-:Y:S02]  /*0b50*/  @P5 MOV R20, R56 ;  /* 0x0000003800145202 */ /* 0x000fe40000000f00 */
[----:B------:R-:W-:Y:S01]  /*0b60*/  @P5 MOV R21, R55 ;  /* 0x0000003700155202 */ /* 0x000fe20000000f00 */
[----:B------:R-:W-:-:S04]  /*0b70*/  @P6 IMAD.WIDE.U32 R12, R37, R12, R22 ;  /* 0x0000000c250c6225 */ /* 0x000fc800078e0016 */
[----:B0-----:R-:W-:Y:S01]  /*0b80*/  @P5 IMAD R22, R47, R14, RZ ;  /* 0x0000000e2f165224 */ /* 0x001fe200078e02ff */
[----:B------:R-:W-:Y:S02]  /*0b90*/  @P6 IADD3 R13, R13, R29, RZ ;  /* 0x0000001d0d0d6210 */ /* 0x000fe40007ffe0ff */
[----:B------:R-:W-:Y:S01]  /*0ba0*/  @P6 LEA R16, P0, R12, R16, 0x1 ;  /* 0x000000100c106211 */ /* 0x000fe200078008ff */
[C---:B------:R-:W-:Y:S02]  /*0bb0*/  @P5 IMAD R23, R38.reuse, R15, R22 ;  /* 0x0000000f26175224 */ /* 0x040fe400078e0216 */
[----:B------:R-:W-:Y:S01]  /*0bc0*/  @P5 IMAD.WIDE.U32 R14, R38, R14, R20 ;  /* 0x0000000e260e5225 */ /* 0x000fe200078e0014 */
[----:B------:R-:W-:Y:S02]  /*0bd0*/  CS2R R50, SRZ ;  /* 0x0000000000327805 */ /* 0x000fe4000001ff00 */
[----:B------:R-:W-:Y:S02]  /*0be0*/  @P6 LEA.HI.X R17, R12, R17, R13, 0x1, P0 ;  /* 0x000000110c116211 */ /* 0x000fe400000f0c0d */
[----:B------:R-:W-:-:S02]  /*0bf0*/  @P5 IADD3 R12, R15, R23, RZ ;  /* 0x000000170f0c5210 */ /* 0x000fc40007ffe0ff */
[C---:B------:R-:W-:Y:S01]  /*0c00*/  @P5 LEA R18, P0, R14.reuse, R18, 0x1 ;  /* 0x000000120e125211 */ /* 0x040fe200078008ff */
[----:B------:R0:W3:Y:S03]  /*0c10*/  @P6 LDG.E R50, desc[UR8][R16.64] ;  /* 0x0000000810326981 */ /* 0x0000e6000c1e1900 */
[----:B------:R-:W-:-:S05]  /*0c20*/  @P5 LEA.HI.X R19, R14, R19, R12, 0x1, P0 ;  /* 0x000000130e135211 */ /* 0x000fca00000f0c0c */
[----:B------:R1:W3:Y:S01]  /*0c30*/  @P5 LDG.E R51, desc[UR8][R18.64] ;  /* 0x0000000812335981 */ /* 0x0002e2000c1e1900 */
[C---:B------:R-:W-:Y:S02]  /*0c40*/  ISETP.GT.AND P0, PT, R6.reuse, 0x1e, PT ;  /* 0x0000001e0600780c */ /* 0x040fe40003f04270 */
[----:B------:R-:W-:Y:S01]  /*0c50*/  ISETP.GT.AND P5, PT, R6, 0xf, PT ;  /* 0x0000000f0600780c */ /* 0x000fe20003fa4270 */
[----:B------:R-:W3:Y:S01]  /*0c60*/  LDC R52, c[0x0][0xc] ;  /* 0x00000300ff347b82 */ /* 0x000ee20000000800 */
[----:B------:R-:W-:Y:S01]  /*0c70*/  BSSY B0, `(.L_x_2063) ;  /* 0x0000089000007945 */ /* 0x000fe20003800000 */
[----:B----4-:R-:W-:-:S04]  /*0c80*/  PRMT R12, R42, 0x7632, R12 ;  /* 0x000076322a0c7816 */ /* 0x010fc8000000000c */
[----:B------:R-:W-:Y:S02]  /*0c90*/  SHF.L.U32 R15, R12, 0x10, RZ ;  /* 0x000000100c0f7819 */ /* 0x000fe400000006ff */
[----:B-----5:R-:W-:Y:S02]  /*0ca0*/  PRMT R12, R3, 0x7632, R12 ;  /* 0x00007632030c7816 */ /* 0x020fe4000000000c */
[----:B------:R-:W-:Y:S02]  /*0cb0*/  SHF.L.U32 R14, R42, 0x10, RZ ;  /* 0x000000102a0e7819 */ /* 0x000fe400000006ff */
[----:B------:R-:W-:Y:S01]  /*0cc0*/  SHF.L.U32 R13, R12, 0x10, RZ ;  /* 0x000000100c0d7819 */ /* 0x000fe200000006ff */
[----:B------:R-:W-:Y:S01]  /*0cd0*/  FMUL.FTZ R21, R15, R15 ;  /* 0x0000000f0f157220 */ /* 0x000fe20000410000 */
[----:B------:R-:W-:Y:S01]  /*0ce0*/  SHF.L.U32 R12, R3, 0x10, RZ ;  /* 0x00000010030c7819 */ /* 0x000fe200000006ff */
[----:B0-----:R-:W-:Y:S01]  /*0cf0*/  FADD.FTZ R16, R14, R15 ;  /* 0x0000000f0e107221 */ /* 0x001fe20000010000 */
[----:B--2---:R-:W-:Y:S01]  /*0d00*/  PRMT R20, R2, 0x7632, R20 ;  /* 0x0000763202147816 */ /* 0x004fe20000000014 */
[----:B------:R-:W-:Y:S01]  /*0d10*/  FMUL.FTZ R15, R13, R13 ;  /* 0x0000000d0d0f7220 */ /* 0x000fe20000410000 */
[----:B-1----:R-:W-:-:S02]  /*0d20*/  PRMT R18, R0, 0x7632, R18 ;  /* 0x0000763200127816 */ /* 0x002fc40000000012 */
[----:B------:R-:W-:Y:S01]  /*0d30*/  SHF.L.U32 R20, R20, 0x10, RZ ;  /* 0x0000001014147819 */ /* 0x000fe200000006ff */
[----:B------:R-:W-:Y:S01]  /*0d40*/  FFMA.FTZ R15, R12, R12, R15 ;  /* 0x0000000c0c0f7223 */ /* 0x000fe2000001000f */
[----:B------:R-:W-:Y:S01]  /*0d50*/  FFMA.FTZ R14, R14, R14, R21 ;  /* 0x0000000e0e0e7223 */ /* 0x000fe20000010015 */
[----:B------:R-:W-:Y:S01]  /*0d60*/  SHF.L.U32 R17, R2, 0x10, RZ ;  /* 0x0000001002117819 */ /* 0x000fe200000006ff */
[----:B------:R-:W-:Y:S01]  /*0d70*/  FADD.FTZ R13, R12, R13 ;  /* 0x0000000d0c0d7221 */ /* 0x000fe20000010000 */
[----:B------:R-:W-:Y:S01]  /*0d80*/  FADD.FTZ R15, RZ, R15 ;  /* 0x0000000fff0f7221 */ /* 0x000fe20000010000 */
[----:B------:R-:W-:Y:S01]  /*0d90*/  FMUL.FTZ R12, R20, R20 ;  /* 0x00000014140c7220 */ /* 0x000fe20000410000 */
[----:B------:R-:W-:Y:S01]  /*0da0*/  SHF.L.U32 R19, R18, 0x10, RZ ;  /* 0x0000001012137819 */ /* 0x000fe200000006ff */
[----:B------:R-:W-:Y:S01]  /*0db0*/  FADD.FTZ R20, R17, R20 ;  /* 0x0000001411147221 */ /* 0x000fe20000010000 */
[----:B------:R-:W-:Y:S01]  /*0dc0*/  FADD.FTZ R14, R15, R14 ;  /* 0x0000000e0f0e7221 */ /* 0x000fe20000010000 */
[----:B------:R-:W-:Y:S01]  /*0dd0*/  FADD.FTZ R13, RZ, R13 ;  /* 0x0000000dff0d7221 */ /* 0x000fe20000010000 */
[----:B------:R-:W-:Y:S01]  /*0de0*/  PRMT R15, R40, 0x7632, R15 ;  /* 0x00007632280f7816 */ /* 0x000fe2000000000f */
[----:B------:R-:W-:Y:S01]  /*0df0*/  FFMA.FTZ R17, R17, R17, R12 ;  /* 0x0000001111117223 */ /* 0x000fe2000001000c */
[----:B------:R-:W-:Y:S01]  /*0e00*/  SHF.L.U32 R12, R0, 0x10, RZ ;  /* 0x00000010000c7819 */ /* 0x000fe200000006ff */
[----:B------:R-:W-:Y:S01]  /*0e10*/  FMUL.FTZ R21, R19, R19 ;  /* 0x0000001313157220 */ /* 0x000fe20000410000 */
[----:B------:R-:W-:Y:S01]  /*0e20*/  FADD.FTZ R13, R13, R16 ;  /* 0x000000100d0d7221 */ /* 0x000fe20000010000 */
[----:B------:R-:W-:-:S02]  /*0e30*/  SHF.L.U32 R15, R15, 0x10, RZ ;  /* 0x000000100f0f7819 */ /* 0x000fc400000006ff */
[----:B------:R-:W-:Y:S01]  /*0e40*/  PRMT R18, R48, 0x7632, R18 ;  /* 0x0000763230127816 */ /* 0x000fe20000000012 */
[C---:B------:R-:W-:Y:S01]  /*0e50*/  FADD.FTZ R16, R12.reuse, R19 ;  /* 0x000000130c107221 */ /* 0x040fe20000010000 */
[----:B------:R-:W-:Y:S01]  /*0e60*/  FFMA.FTZ R21, R12, R12, R21 ;  /* 0x0000000c0c157223 */ /* 0x000fe20000010015 */
[----:B------:R-:W-:Y:S01]  /*0e70*/  FADD.FTZ R13, R13, R20 ;  /* 0x000000140d0d7221 */ /* 0x000fe20000010000 */
[----:B------:R-:W-:Y:S01]  /*0e80*/  FADD.FTZ R14, R14, R17 ;  /* 0x000000110e0e7221 */ /* 0x000fe20000010000 */
[----:B------:R-:W-:Y:S01]  /*0e90*/  SHF.L.U32 R12, R40, 0x10, RZ ;  /* 0x00000010280c7819 */ /* 0x000fe200000006ff */
[----:B------:R-:W-:Y:S01]  /*0ea0*/  FMUL.FTZ R17, R15, R15 ;  /* 0x0000000f0f117220 */ /* 0x000fe20000410000 */
[----:B------:R-:W-:Y:S01]  /*0eb0*/  SHF.L.U32 R19, R18, 0x10, RZ ;  /* 0x0000001012137819 */ /* 0x000fe200000006ff */
[----:B------:R-:W-:Y:S01]  /*0ec0*/  FADD.FTZ R13, R13, R16 ;  /* 0x000000100d0d7221 */ /* 0x000fe20000010000 */
[----:B------:R-:W-:Y:S01]  /*0ed0*/  FADD.FTZ R14, R14, R21 ;  /* 0x000000150e0e7221 */ /* 0x000fe20000010000 */
[C---:B------:R-:W-:Y:S01]  /*0ee0*/  FADD.FTZ R16, R12.reuse, R15 ;  /* 0x0000000f0c107221 */ /* 0x040fe20000010000 */
[----:B------:R-:W-:Y:S01]  /*0ef0*/  FFMA.FTZ R17, R12, R12, R17 ;  /* 0x0000000c0c117223 */ /* 0x000fe20000010011 */
[----:B------:R-:W-:Y:S01]  /*0f00*/  SHF.L.U32 R12, R48, 0x10, RZ ;  /* 0x00000010300c7819 */ /* 0x000fe200000006ff */
[----:B------:R-:W-:Y:S01]  /*0f10*/  FMUL.FTZ R15, R19, R19 ;  /* 0x00000013130f7220 */ /* 0x000fe20000410000 */
[----:B---3--:R-:W-:Y:S01]  /*0f20*/  PRMT R18, R50, 0x7632, R18 ;  /* 0x0000763232127816 */ /* 0x008fe20000000012 */
[----:B------:R-:W-:-:S02]  /*0f30*/  FADD.FTZ R14, R14, R17 ;  /* 0x000000110e0e7221 */ /* 0x000fc40000010000 */
[----:B------:R-:W-:Y:S01]  /*0f40*/  FFMA.FTZ R15, R12, R12, R15 ;  /* 0x0000000c0c0f7223 */ /* 0x000fe2000001000f */
[----:B------:R-:W-:Y:S01]  /*0f50*/  SHF.L.U32 R17, R18, 0x10, RZ ;  /* 0x0000001012117819 */ /* 0x000fe200000006ff */
[----:B------:R-:W-:Y:S01]  /*0f60*/  FADD.FTZ R13, R13, R16 ;  /* 0x000000100d0d7221 */ /* 0x000fe20000010000 */
[----:B------:R-:W-:Y:S01]  /*0f70*/  FADD.FTZ R16, R12, R19 ;  /* 0x000000130c107221 */ /* 0x000fe20000010000 */
[----:B------:R-:W-:Y:S02]  /*0f80*/  PRMT R18, R51, 0x7632, R18 ;  /* 0x0000763233127816 */ /* 0x000fe40000000012 */
[----:B------:R-:W-:Y:S01]  /*0f90*/  FMUL.FTZ R19, R17, R17 ;  /* 0x0000001111137220 */ /* 0x000fe20000410000 */
[----:B------:R-:W-:Y:S01]  /*0fa0*/  SHF.L.U32 R12, R50, 0x10, RZ ;  /* 0x00000010320c7819 */ /* 0x000fe200000006ff */
[----:B------:R-:W-:Y:S01]  /*0fb0*/  FADD.FTZ R14, R14, R15 ;  /* 0x0000000f0e0e7221 */ /* 0x000fe20000010000 */
[----:B------:R-:W-:Y:S01]  /*0fc0*/  SHF.L.U32 R15, R18, 0x10, RZ ;  /* 0x00000010120f7819 */ /* 0x000fe200000006ff */
[----:B------:R-:W-:-:S02]  /*0fd0*/  FADD.FTZ R13, R13, R16 ;  /* 0x000000100d0d7221 */ /* 0x000fc40000010000 */
[C---:B------:R-:W-:Y:S01]  /*0fe0*/  FADD.FTZ R16, R12.reuse, R17 ;  /* 0x000000110c107221 */ /* 0x040fe20000010000 */
[----:B------:R-:W-:Y:S01]  /*0ff0*/  FFMA.FTZ R19, R12, R12, R19 ;  /* 0x0000000c0c137223 */ /* 0x000fe20000010013 */
[----:B------:R-:W-:Y:S01]  /*1000*/  SHF.L.U32 R12, R51, 0x10, RZ ;  /* 0x00000010330c7819 */ /* 0x000fe200000006ff */
[----:B------:R-:W-:Y:S01]  /*1010*/  FMUL.FTZ R17, R15, R15 ;  /* 0x0000000f0f117220 */ /* 0x000fe20000410000 */
[----:B------:R-:W-:Y:S01]  /*1020*/  FADD.FTZ R13, R13, R16 ;  /* 0x000000100d0d7221 */ /* 0x000fe20000010000 */
[----:B------:R-:W-:Y:S02]  /*1030*/  FADD.FTZ R14, R14, R19 ;  /* 0x000000130e0e7221 */ /* 0x000fe40000010000 */
[C---:B------:R-:W-:Y:S01]  /*1040*/  FADD.FTZ R16, R12.reuse, R15 ;  /* 0x0000000f0c107221 */ /* 0x040fe20000010000 */
[----:B------:R-:W-:-:S03]  /*1050*/  FFMA.FTZ R17, R12, R12, R17 ;  /* 0x0000000c0c117223 */ /* 0x000fc60000010011 */
[----:B------:R-:W-:Y:S01]  /*1060*/  FADD.FTZ R13, R13, R16 ;  /* 0x000000100d0d7221 */ /* 0x000fe20000010000 */
[----:B------:R-:W-:-:S04]  /*1070*/  FADD.FTZ R14, R14, R17 ;  /* 0x000000110e0e7221 */ /* 0x000fc80000010000 */
[----:B------:R-:W0:Y:S04]  /*1080*/  SHFL.DOWN PT, R12, R13, 0x1, 0x1f ;  /* 0x08201f000d0c7f89 */ /* 0x000e2800000e0000 */
[----:B------:R-:W1:Y:S01]  /*1090*/  SHFL.DOWN PT, R15, R14, 0x1, 0x1f ;  /* 0x08201f000e0f7f89 */ /* 0x000e6200000e0000 */
        /* <DEDUP_REMOVED lines=19> */
[----:B------:R-:W-:Y:S02]  /*11d0*/  ISETP.NE.AND P0, PT, R6, RZ, PT ;  /* 0x000000ff0600720c */ /* 0x000fe40003f05270 */
[----:B------:R-:W-:Y:S01]  /*11e0*/  ISETP.GE.U32.AND P6, PT, R52, 0x2, PT ;  /* 0x000000023400780c */ /* 0x000fe20003fc6070 */
[----:B0-----:R-:W-:Y:S01]  /*11f0*/  @!P5 FADD.FTZ R13, R13, R12 ;  /* 0x0000000c0d0dd221 */ /* 0x001fe20000010000 */
[----:B-1----:R-:W-:Y:S01]  /*1200*/  @!P5 FADD.FTZ R14, R14, R15 ;  /* 0x0000000f0e0ed221 */ /* 0x002fe20000010000 */
[----:B------:R-:W-:-:S03]  /*1210*/  ISETP.NE.AND P5, PT, R5, RZ, PT ;  /* 0x000000ff0500720c */ /* 0x000fc60003fa5270 */
[----:B------:R-:W-:Y:S02]  /*1220*/  MOV R20, R13 ;  /* 0x0000000d00147202 */ /* 0x000fe40000000f00 */
[----:B------:R-:W-:-:S05]  /*1230*/  MOV R21, R14 ;  /* 0x0000000e00157202 */ /* 0x000fca0000000f00 */
        /* <DEDUP_REMOVED lines=9> */
[----:B------:R-:W4:Y:S04]  /*12d0*/  LDS.128 R12, [UR5+0x40] ;  /* 0x00004005ff0c7984 */ /* 0x000f280008000c00 */
[----:B------:R-:W5:Y:S01]  /*12e0*/  LDS.128 R24, [UR5+0x50] ;  /* 0x00005005ff187984 */ /* 0x000f620008000c00 */
[----:B-1----:R-:W-:Y:S01]  /*12f0*/  FADD.FTZ R53, R20, R22 ;  /* 0x0000001614357221 */ /* 0x002fe20000010000 */
[----:B0-----:R-:W-:-:S03]  /*1300*/  FADD.FTZ R20, R21, R23 ;  /* 0x0000001715147221 */ /* 0x001fc60000010000 */
[----:B--2---:R-:W-:Y:S01]  /*1310*/  FADD.FTZ R53, R53, R16 ;  /* 0x0000001035357221 */ /* 0x004fe20000010000 */
[----:B------:R-:W-:-:S03]  /*1320*/  FADD.FTZ R20, R20, R17 ;  /* 0x0000001114147221 */ /* 0x000fc60000010000 */
[----:B------:R-:W-:Y:S01]  /*1330*/  FADD.FTZ R53, R53, R18 ;  /* 0x0000001235357221 */ /* 0x000fe20000010000 */
[----:B------:R-:W-:Y:S02]  /*1340*/  FADD.FTZ R16, R20, R19 ;  /* 0x0000001314107221 */ /* 0x000fe40000010000 */
[----:B------:R-:W0:Y:S01]  /*1350*/  LDS.128 R20, [UR5+0x60] ;  /* 0x00006005ff147984 */ /* 0x000e220008000c00 */
        /* <DEDUP_REMOVED lines=26> */
.L_x_2064:
[----:B------:R-:W-:Y:S05]  /*1500*/  BSYNC B0 ;  /* 0x0000000000007941 */ /* 0x000fea0003800000 */
.L_x_2063:
[----:B------:R-:W-:Y:S02]  /*1510*/  PRMT R28, R42, 0x7632, R28 ;  /* 0x000076322a1c7816 */ /* 0x000fe4000000001c */
[----:B------:R-:W-:Y:S02]  /*1520*/  PRMT R27, R2, 0x7632, R27 ;  /* 0x00007632021b7816 */ /* 0x000fe4000000001b */
[----:B------:R-:W-:Y:S02]  /*1530*/  PRMT R26, R0, 0x7632, R26 ;  /* 0x00007632001a7816 */ /* 0x000fe4000000001a */
[----:B------:R-:W-:Y:S02]  /*1540*/  PRMT R29, R3, 0x7632, R29 ;  /* 0x00007632031d7816 */ /* 0x000fe4000000001d */
[----:B------:R-:W-:Y:S02]  /*1550*/  PRMT R25, R40, 0x7632, R25 ;  /* 0x0000763228197816 */ /* 0x000fe40000000019 */
[----:B------:R-:W-:-:S02]  /*1560*/  PRMT R24, R48, 0x7632, R24 ;  /* 0x0000763230187816 */ /* 0x000fc40000000018 */
[----:B------:R-:W-:Y:S02]  /*1570*/  PRMT R23, R50, 0x7632, R23 ;  /* 0x0000763232177816 */ /* 0x000fe40000000017 */
[----:B------:R-:W-:Y:S01]  /*1580*/  PRMT R22, R51, 0x7632, R22 ;  /* 0x0000763233167816 */ /* 0x000fe20000000016 */
[----:B------:R-:W-:Y:S06]  /*1590*/  @!P6 BRA `(.L_x_2065) ;  /* 0x000000100070e947 */ /* 0x000fec0003800000 */
[----:B------:R-:W1:Y:S01]  /*15a0*/  LDC.64 R12, c[0x0][0x240] ;  /* 0x00009000ff0c7b82 */ /* 0x000e620000000a00 */
[----:B------:R-:W-:-:S05]  /*15b0*/  LOP3.LUT R14, R10, 0x1, RZ, 0xc0, !PT ;  /* 0x000000010a0e7812 */ /* 0x000fca00078ec0ff */
        /* <DEDUP_REMOVED lines=8> */
[----:B------:R-:W1:Y:S01]  /*1640*/  S2UR UR5, SR_CTAID.Y ;  /* 0x00000000000579c3 */ /* 0x000e620000002600 */
[----:B------:R-:W-:Y:S02]  /*1650*/  LOP3.LUT P0, RZ, R10, 0x2, RZ, 0xc0, !PT ;  /* 0x000000020aff7812 */ /* 0x000fe4000780c0ff */
[----:B------:R-:W-:Y:S02]  /*1660*/  MOV R17, 0xffffffff ;  /* 0xffffffff00117802 */ /* 0x000fe40000000f00 */
[----:B------:R-:W-:Y:S02]  /*1670*/  SEL R31, R52, RZ, !P0 ;  /* 0x000000ff341f7207 */ /* 0x000fe40004000000 */
[----:B------:R-:W-:Y:S02]  /*1680*/  SEL R17, R17, 0x1, P0 ;  /* 0x0000000111117807 */ /* 0x000fe40000000000 */
[----:B------:R-:W-:Y:S02]  /*1690*/  ISETP.NE.AND P0, PT, R31, -0x1, PT ;  /* 0xffffffff1f00780c */ /* 0x000fe40003f05270 */
[----:B-1----:R-:W-:-:S05]  /*16a0*/  MOV R4, UR5 ;  /* 0x0000000500047c02 */ /* 0x002fca0008000f00 */
[----:B------:R-:W-:-:S04]  /*16b0*/  IMAD R15, R7, UR7, R4 ;  /* 0x00000007070f7c24 */ /* 0x000fc8000f8e0204 */
[----:B------:R-:W-:-:S05]  /*16c0*/  IMAD.WIDE.U32 R14, R15, 0x8, R18 ;  /* 0x000000080f0e7825 */ /* 0x000fca00078e0012 */
[----:B------:R1:W-:Y:S01]  /*16d0*/  STG.E.64 desc[UR8][R14.64], R20 ;  /* 0x000000140e007986 */ /* 0x0003e2000c101b08 */
[----:B------:R-:W-:Y:S06]  /*16e0*/  MEMBAR.ALL.GPU ;  /* 0x0000000000007992 */ /* 0x000fec000000a000 */
[----:B------:R-:W-:-:S00]  /*16f0*/  ERRBAR ;  /* 0x00000000000079ab */ /* 0x000fc00000000000 */
[----:B------:R-:W-:Y:S06]  /*1700*/  CGAERRBAR ;  /* 0x00000000000075ab */ /* 0x000fec0000000000 */
[----:B------:R1:W-:Y:S01]  /*1710*/  REDG.E.ADD.S32.STRONG.GPU desc[UR8][R12.64], R17 ;  /* 0x000000110c00798e */ /* 0x0003e2000c10e388 */
[----:B------:R-:W-:Y:S05]  /*1720*/  @!P0 BRA `(.L_x_2066) ;  /* 0x0000000000148947 */ /* 0x000fea0003800000 */
.L_x_2067:
[----:B-1----:R-:W2:Y:S04]  /*1730*/  LDG.E.STRONG.GPU R14, desc[UR8][R12.64] ;  /* 0x000000080c0e7981 */ /* 0x002ea8000c1ef900 */
[----:B--2---:R-:W-:Y:S01]  /*1740*/  CCTL.IVALL ;  /* 0x00000000ff00798f */ /* 0x004fe20002000000 */
[----:B------:R-:W-:Y:S05]  /*1750*/  YIELD ;  /* 0x0000000000007946 */ /* 0x000fea0003800000 */
[----:B------:R-:W-:-:S13]  /*1760*/  ISETP.NE.AND P0, PT, R14, R31, PT ;  /* 0x0000001f0e00720c */ /* 0x000fda0003f05270 */
[----:B------:R-:W-:Y:S05]  /*1770*/  @P0 BRA `(.L_x_2067) ;  /* 0xfffffffc00ec0947 */ /* 0x000fea000383ffff */
.L_x_2066:
[----:B------:R-:W-:Y:S01]  /*1780*/  ISETP.NE.AND P0, PT, R52, RZ, PT ;  /* 0x000000ff3400720c */ /* 0x000fe20003f05270 */
[----:B------:R-:W-:Y:S05]  /*1790*/  WARPSYNC.ALL ;  /* 0x0000000000007948 */ /* 0x000fea0003800000 */
[----:B------:R-:W-:Y:S07]  /*17a0*/  BAR.SYNC.DEFER_BLOCKING 0x0 ;  /* 0x0000000000007b1d */ /* 0x000fee0000010000 */
[----:B------:R-:W-:Y:S05]  /*17b0*/  @!P0 BRA `(.L_x_2065) ;  /* 0x0000000c00e88947 */ /* 0x000fea0003800000 */
[----:B-1----:R-:W-:Y:S01]  /*17c0*/  IADD3 R12, R52, -0x1, RZ ;  /* 0xffffffff340c7810 */ /* 0x002fe20007ffe0ff */
        /* <DEDUP_REMOVED lines=12> */
.L_x_2071:
[----:B------:R-:W-:-:S13]  /*1890*/  ISETP.EQ.OR P6, PT, R17, UR7, P5 ;  /* 0x0000000711007c0c */ /* 0x000fda000afc2670 */
[----:B------:R-:W-:-:S04]  /*18a0*/  @!P6 IMAD R15, R7, R17, R4 ;  /* 0x00000011070fe224 */ /* 0x000fc800078e0204 */
[----:B------:R-:W-:-:S05]  /*18b0*/  @!P6 IMAD.WIDE.U32 R14, R15, 0x8, R18 ;  /* 0x000000080f0ee825 */ /* 0x000fca00078e0012 */
[----:B------:R-:W0:Y:S01]  /*18c0*/  @!P6 LDG.E.64 R12, desc[UR8][R14.64] ;  /* 0x000000080e0ce981 */ /* 0x000e22000c1e1b00 */
[----:B------:R-:W-:Y:S01]  /*18d0*/  IADD3 R31, R17, 0x1, RZ ;  /* 0x00000001111f7810 */ /* 0x000fe20007ffe0ff */
[----:B0-----:R-:W-:Y:S01]  /*18e0*/  @!P6 FADD.FTZ R20, R20, R12 ;  /* 0x0000000c1414e221 */ /* 0x001fe20000010000 */
        /* <DEDUP_REMOVED lines=109> */
.L_x_2070:
        /* <DEDUP_REMOVED lines=25> */
[----:B------:R-:W-:-:S04]  /*2150*/  IADD3 R17, R17, 0x4, RZ ;  /* 0x0000000411117810 */ /* 0x000fc80007ffe0ff */
        /* <DEDUP_REMOVED lines=28> */
[----:B------:R-:W-:Y:S02]  /*2320*/  IADD3 R17, R17, 0x4, RZ ;  /* 0x0000000411117810 */ /* 0x000fe40007ffe0ff */
[----:B------:R-:W-:Y:S01]  /*2330*/  IADD3 R16, R16, -0x4, RZ ;  /* 0xfffffffc10107810 */ /* 0x000fe20007ffe0ff */
[----:B--2---:R-:W-:Y:S01]  /*2340*/  @!P0 FADD.FTZ R20, R20, R12 ;  /* 0x0000000c14148221 */ /* 0x004fe20000010000 */
[----:B------:R-:W-:Y:S01]  /*2350*/  @!P0 FADD.FTZ R21, R21, R13 ;  /* 0x0000000d15158221 */ /* 0x000fe20000010000 */
[----:B------:R-:W-:Y:S02]  /*2360*/  PLOP3.LUT P0, PT, PT, PT, PT, 0x8, 0x0 ;  /* 0x000000000000781c */ /* 0x000fe40003f0e170 */
[----:B---3--:R-:W-:Y:S01]  /*2370*/  @!P6 FADD.FTZ R20, R20, R14 ;  /* 0x0000000e1414e221 */ /* 0x008fe20000010000 */
[----:B------:R-:W-:-:S10]  /*2380*/  @!P6 FADD.FTZ R21, R21, R15 ;  /* 0x0000000f1515e221 */ /* 0x000fd40000010000 */
.L_x_2072:
[----:B------:R-:W-:-:S13]  /*2390*/  ISETP.NE.OR P0, PT, R16, RZ, P0 ;  /* 0x000000ff1000720c */ /* 0x000fda0000705670 */
[----:B------:R-:W-:Y:S05]  /*23a0*/  @!P0 BRA `(.L_x_2068) ;  /* 0x00000000007c8947 */ /* 0x000fea0003800000 */
.L_x_2069:
        /* <DEDUP_REMOVED lines=27> */
[----:B------:R-:W-:Y:S02]  /*2560*/  ISETP.NE.AND P0, PT, R16, RZ, PT ;  /* 0x000000ff1000720c */ /* 0x000fe40003f05270 */
[----:B---3--:R-:W-:Y:S01]  /*2570*/  @!P6 FADD.FTZ R20, R20, R14 ;  /* 0x0000000e1414e221 */ /* 0x008fe20000010000 */
[----:B------:R-:W-:-:S10]  /*2580*/  @!P6 FADD.FTZ R21, R21, R15 ;  /* 0x0000000f1515e221 */ /* 0x000fd40000010000 */
[----:B------:R-:W-:Y:S05]  /*2590*/  @P0 BRA `(.L_x_2069) ;  /* 0xfffffffc00840947 */ /* 0x000fea000383ffff */
.L_x_2068:
        /* <DEDUP_REMOVED lines=11> */
.L_x_2074:
[----:B------:R-:W-:Y:S05]  /*2650*/  BSYNC B0 ;  /* 0x0000000000007941 */ /* 0x000fea0003800000 */
.L_x_2073:
        /* <DEDUP_REMOVED lines=16> */
.L_x_2065:
[----:B------:R-:W-:Y:S01]  /*2760*/  ULDC.64 UR12, c[0x0][0x218] ;  /* 0x00008600000c7ab9 */ /* 0x000fe20000000a00 */
[----:B------:R-:W-:Y:S01]  /*2770*/  LOP3.LUT P0, RZ, R5, UR7, RZ, 0xfc, !PT ;  /* 0x0000000705ff7c12 */ /* 0x000fe2000f80fcff */
[----:B------:R-:W2:Y:S01]  /*2780*/  S2UR UR6, SR_CgaCtaId ;  /* 0x00000000000679c3 */ /* 0x000ea20000008800 */
[----:B------:R-:W-:Y:S01]  /*2790*/  ISETP.EQ.U32.AND P6, PT, RZ, UR12, PT ;  /* 0x0000000cff007c0c */ /* 0x000fe2000bfc2070 */
[----:B------:R-:W-:Y:S01]  /*27a0*/  UMOV UR5, 0x400 ;  /* 0x0000040000057882 */ /* 0x000fe20000000000 */
[C---:B-1----:R-:W-:Y:S01]  /*27b0*/  SHF.L.U32 R14, R58.reuse, 0x2, RZ ;  /* 0x000000023a0e7819 */ /* 0x042fe200000006ff */
[----:B------:R-:W-:Y:S01]  /*27c0*/  ULDC.64 UR14, c[0x0][0x230] ;  /* 0x00008c00000e7ab9 */ /* 0x000fe20000000a00 */
[----:B------:R-:W-:Y:S01]  /*27d0*/  ISETP.EQ.OR.EX P0, PT, RZ, UR13, P0, P6 ;  /* 0x0000000dff007c0c */ /* 0x000fe20008702760 */
[----:B------:R-:W-:Y:S01]  /*27e0*/  ULDC.64 UR12, c[0x0][0x228] ;  /* 0x00008a00000c7ab9 */ /* 0x000fe20000000a00 */
[----:B------:R-:W-:Y:S02]  /*27f0*/  SHF.L.U64.HI R58, R58, 0x2, R59 ;  /* 0x000000023a3a7819 */ /* 0x000fe4000001023b */
[----:B------:R-:W-:-:S04]  /*2800*/  IADD3 R30, P6, R14, UR12, RZ ;  /* 0x0000000c0e1e7c10 */ /* 0x000fc8000ffde0ff */
[----:B------:R-:W-:Y:S02]  /*2810*/  IADD3.X R31, R58, UR13, RZ, P6, !PT ;  /* 0x0000000d3a1f7c10 */ /* 0x000fe4000b7fe4ff */
[----:B------:R-:W-:-:S03]  /*2820*/  IADD3 R14, P6, R14, UR14, RZ ;  /* 0x0000000e0e0e7c10 */ /* 0x000fc6000ffde0ff */
[----:B------:R-:W1:Y:S01]  /*2830*/  @!P0 LDC.64 R12, c[0x0][0x218] ;  /* 0x00008600ff0c8b82 */ /* 0x000e620000000a00 */
[----:B------:R-:W-:Y:S01]  /*2840*/  IADD3.X R15, R58, UR15, RZ, P6, !PT ;  /* 0x0000000f3a0f7c10 */ /* 0x000fe2000b7fe4ff */
[----:B--2---:R-:W-:-:S03]  /*2850*/  ULEA UR5, UR6, UR5, 0x18 ;  /* 0x0000000506057291 */ /* 0x004fc6000f8ec03f */
[----:B------:R-:W-:Y:S02]  /*2860*/  ULDC UR6, c[0x0][0x2a4] ;  /* 0x0000a90000067ab9 */ /* 0x000fe40000000800 */
[----:B------:R-:W-:Y:S01]  /*2870*/  @!P0 FMUL.FTZ R19, R21, UR6 ;  /* 0x0000000615138c20 */ /* 0x000fe20008410000 */
[----:B------:R-:W-:-:S03]  /*2880*/  @!P0 FMUL.FTZ R18, R20, UR6 ;  /* 0x0000000614128c20 */ /* 0x000fc60008410000 */
[----:B------:R0:W-:Y:S01]  /*2890*/  @!P5 STS.64 [UR5+0x98], R20 ;  /* 0x00009814ff00d988 */ /* 0x0001e20008000a05 */
[----:B-1----:R-:W-:-:S05]  /*28a0*/  @!P0 IMAD.WIDE R52, R32, 0x8, R12 ;  /* 0x0000000820348825 */ /* 0x002fca00078e020c */
[----:B------:R1:W-:Y:S01]  /*28b0*/  @!P0 STG.E.64 desc[UR8][R52.64], R18 ;  /* 0x0000001234008986 */ /* 0x0003e2000c101b08 */
[----:B------:R-:W-:Y:S06]  /*28c0*/  BAR.SYNC.DEFER_BLOCKING 0x0 ;  /* 0x0000000000007b1d */ /* 0x000fec0000010000 */
[----:B------:R2:W3:Y:S04]  /*28d0*/  LDG.E.64 R12, desc[UR8][R30.64] ;  /* 0x000000081e0c7981 */ /* 0x0004e8000c1e1b00 */
[----:B------:R-:W3:Y:S01]  /*28e0*/  LDG.E.64 R14, desc[UR8][R14.64] ;  /* 0x000000080e0e7981 */ /* 0x000ee2000c1e1b00 */
[----:B0-----:R-:W-:Y:S01]  /*28f0*/  HFMA2.MMA R20, -RZ, RZ, 1.875, 0 ;  /* 0x3f800000ff147435 */ /* 0x001fe200000001ff */
[----:B------:R-:W-:-:S02]  /*2900*/  ISETP.NE.AND P6, PT, RZ, UR10, PT ;  /* 0x0000000aff007c0c */ /* 0x000fc4000bfc5270 */
[----:B------:R-:W0:Y:S01]  /*2910*/  LDS.64 R16, [UR5+0x98] ;  /* 0x00009805ff107984 */ /* 0x000e220008000a00 */
[----:B------:R-:W-:Y:S02]  /*2920*/  SHF.L.U32 R3, R3, 0x10, RZ ;  /* 0x0000001003037819 */ /* 0x000fe400000006ff */
[----:B------:R-:W-:Y:S02]  /*2930*/  SHF.L.U32 R29, R29, 0x10, RZ ;  /* 0x000000101d1d7819 */ /* 0x000fe400000006ff */
[----:B-1----:R-:W-:Y:S01]  /*2940*/  SHF.L.U32 R19, R42, 0x10, RZ ;  /* 0x000000102a137819 */ /* 0x002fe200000006ff */
[----:B0-----:R-:W-:-:S04]  /*2950*/  FMUL.FTZ R58, R16, UR6 ;  /* 0x00000006103a7c20 */ /* 0x001fc80008410000 */
[C---:B------:R-:W-:Y:S01]  /*2960*/  FMUL.FTZ R16, R58.reuse, R58 ;  /* 0x0000003a3a107220 */ /* 0x040fe20000410000 */
[--C-:B------:R-:W-:Y:S01]  /*2970*/  FADD.FTZ R3, R3, -R58.reuse ;  /* 0x8000003a03037221 */ /* 0x100fe20000010000 */
[----:B------:R-:W-:Y:S01]  /*2980*/  FADD.FTZ R29, -R58, R29 ;  /* 0x0000001d3a1d7221 */ /* 0x000fe20000010100 */
[----:B------:R-:W-:Y:S01]  /*2990*/  FADD.FTZ R19, R19, -R58 ;  /* 0x8000003a13137221 */ /* 0x000fe20000010000 */
[----:B------:R-:W-:-:S05]  /*29a0*/  FFMA.FTZ R16, R17, UR6, -R16 ;  /* 0x0000000611107c23 */ /* 0x000fca0008010810 */
[----:B------:R-:W-:-:S13]  /*29b0*/  FSETP.GTU.FTZ.AND P0, PT, R16, RZ, PT ;  /* 0x000000ff1000720b */ /* 0x000fda0003f1c000 */
[----:B------:R-:W0:Y:S02]  /*29c0*/  @P0 LDC R17, c[0x0][0x238] ;  /* 0x00008e00ff110b82 */ /* 0x000e240000000800 */
[----:B0-----:R-:W-:Y:S01]  /*29d0*/  @P0 FADD.FTZ R16, R16, R17 ;  /* 0x0000001110100221 */ /* 0x001fe20000010000 */
[----:B------:R-:W-:-:S03]  /*29e0*/  SHF.L.U32 R17, R28, 0x10, RZ ;  /* 0x000000101c117819 */ /* 0x000fc600000006ff */
[----:B------:R-:W0:Y:S02]  /*29f0*/  @P0 MUFU.RSQ R20, R16 ;  /* 0x0000001000140308 */ /* 0x000e240000001400 */
[----:B------:R-:W-:Y:S01]  /*2a00*/  FADD.FTZ R17, -R58, R17 ;  /* 0x000000113a117221 */ /* 0x000fe20000010100 */
[-C--:B0-----:R-:W-:Y:S01]  /*2a10*/  FMUL.FTZ R21, R3, R20.reuse ;  /* 0x0000001403157220 */ /* 0x081fe20000410000 */
[-C--:B--2---:R-:W-:Y:S01]  /*2a20*/  FMUL.FTZ R30, R29, R20.reuse ;  /* 0x000000141d1e7220 */ /* 0x084fe20000410000 */
[-C--:B------:R-:W-:Y:S01]  /*2a30*/  FMUL.FTZ R3, R19, R20.reuse ;  /* 0x0000001413037220 */ /* 0x080fe20000410000 */
[----:B------:R-:W-:Y:S01]  /*2a40*/  FMUL.FTZ R28, R17, R20 ;  /* 0x00000014111c7220 */ /* 0x000fe20000410000 */
[----:B---3--:R-:W-:Y:S01]  /*2a50*/  FFMA.FTZ R21, R12, R21, R14 ;  /* 0x000000150c157223 */ /* 0x008fe2000001000e */
        /* <DEDUP_REMOVED lines=12> */
.L_x_2075:
        /* <DEDUP_REMOVED lines=14> */
.L_x_2077:
[----:B------:R-:W-:Y:S05]  /*2c00*/  BSYNC B0 ;  /* 0x0000000000007941 */ /* 0x000fea0003800000 */
.L_x_2076:
[----:B0-----:R-:W-:Y:S01]  /*2c10*/  SHF.L.U32 R19, R2, 0x10, RZ ;  /* 0x0000001002137819 */ /* 0x001fe200000006ff */
[----:B------:R-:W-:Y:S01]  /*2c20*/  FFMA.FTZ R18, R12, R3, R14 ;  /* 0x000000030c127223 */ /* 0x000fe2000001000e */
[----:B------:R-:W-:Y:S01]  /*2c30*/  SHF.L.U32 R27, R27, 0x10, RZ ;  /* 0x000000101b1b7819 */ /* 0x000fe200000006ff */
        /* <DEDUP_REMOVED lines=12> */
.L_x_2078:
        /* <DEDUP_REMOVED lines=14> */
.L_x_2080:
[----:B------:R-:W-:Y:S05]  /*2de0*/  BSYNC B0 ;  /* 0x0000000000007941 */ /* 0x000fea0003800000 */
.L_x_2079:
[----:B------:R-:W-:Y:S01]  /*2df0*/  SHF.L.U32 R3, R26, 0x10, RZ ;  /* 0x000000101a037819 */ /* 0x000fe200000006ff */
[--C-:B------:R-:W-:Y:S01]  /*2e00*/  FADD.FTZ R19, R19, -R58.reuse ;  /* 0x8000003a13137221 */ /* 0x100fe20000010000 */
[----:B0-----:R-:W-:Y:S01]  /*2e10*/  SHF.L.U32 R17, R0, 0x10, RZ ;  /* 0x0000001000117819 */ /* 0x001fe200000006ff */
[C---:B------:R-:W-:Y:S01]  /*2e20*/  FADD.FTZ R27, -R58.reuse, R27 ;  /* 0x0000001b3a1b7221 */ /* 0x040fe20000010100 */
[----:B------:R-:W-:Y:S01]  /*2e30*/  ULDC.64 UR14, c[0x0][0x278] ;  /* 0x00009e00000e7ab9 */ /* 0x000fe20000000a00 */
[----:B------:R-:W-:Y:S01]  /*2e40*/  FADD.FTZ R21, -R58, R3 ;  /* 0x000000033a157221 */ /* 0x000fe20000010100 */
[-C--:B------:R-:W-:Y:S01]  /*2e50*/  FMUL.FTZ R3, R19, R20.reuse ;  /* 0x0000001413037220 */ /* 0x080fe20000410000 */
[----:B------:R-:W-:Y:S01]  /*2e60*/  FADD.FTZ R17, R17, -R58 ;  /* 0x8000003a11117221 */ /* 0x000fe20000010000 */
[-C--:B------:R-:W-:Y:S01]  /*2e70*/  FMUL.FTZ R2, R27, R20.reuse ;  /* 0x000000141b027220 */ /* 0x080fe20000410000 */
[-C--:B------:R-:W-:Y:S01]  /*2e80*/  FMUL.FTZ R0, R21, R20.reuse ;  /* 0x0000001415007220 */ /* 0x080fe20000410000 */
[----:B------:R-:W-:Y:S01]  /*2e90*/  ISETP.GE.U32.AND P0, PT, R34, UR14, PT ;  /* 0x0000000e22007c0c */ /* 0x000fe2000bf06070 */
[----:B------:R-:W-:Y:S01]  /*2ea0*/  FMUL.FTZ R19, R17, R20 ;  /* 0x0000001411137220 */ /* 0x000fe20000410000 */
[----:B------:R-:W-:Y:S01]  /*2eb0*/  FFMA.FTZ R18, R12, R3, R14 ;  /* 0x000000030c127223 */ /* 0x000fe2000001000e */
[----:B------:R-:W-:Y:S01]  /*2ec0*/  FFMA.FTZ R21, R13, R2, R15 ;  /* 0x000000020d157223 */ /* 0x000fe2000001000f */
[----:B------:R-:W-:Y:S09]  /*2ed0*/  @!P6 BRA `(.L_x_2081) ;  /* 0x000000000028e947 */ /* 0x000ff20003800000 */
        /* <DEDUP_REMOVED lines=10> */
.L_x_2081:
        /* <DEDUP_REMOVED lines=14> */
.L_x_2083:
[----:B------:R-:W-:Y:S05]  /*3060*/  BSYNC B0 ;  /* 0x0000000000007941 */ /* 0x000fea0003800000 */
.L_x_2082:
[----:B0-----:R-:W-:Y:S01]  /*3070*/  SHF.L.U32 R21, R40, 0x10, RZ ;  /* 0x0000001028157819 */ /* 0x001fe200000006ff */
        /* <DEDUP_REMOVED lines=13> */
.L_x_2084:
        /* <DEDUP_REMOVED lines=14> */
.L_x_2086:
[----:B------:R-:W-:Y:S05]  /*3230*/  BSYNC B0 ;  /* 0x0000000000007941 */ /* 0x000fea0003800000 */
.L_x_2085:
[----:B------:R-:W-:Y:S01]  /*3240*/  SHF.L.U32 R25, R25, 0x10, RZ ;  /* 0x0000001019197819 */ /* 0x000fe200000006ff */
[----:B------:R-:W-:Y:S01]  /*3250*/  FADD.FTZ R21, R21, -R58 ;  /* 0x8000003a15157221 */ /* 0x000fe20000010000 */
[----:B------:R-:W-:Y:S02]  /*3260*/  ISETP.GE.AND.EX P5, PT, R41, UR15, PT, P0 ;  /* 0x0000000f29007c0c */ /* 0x000fe4000bfa6300 */
[----:B------:R-:W-:Y:S01]  /*3270*/  ISETP.GE.U32.AND P4, PT, R36, UR14, PT ;  /* 0x0000000e24007c0c */ /* 0x000fe2000bf86070 */
[----:B------:R-:W-:Y:S01]  /*3280*/  FADD.FTZ R25, -R58, R25 ;  /* 0x000000193a197221 */ /* 0x000fe20000010100 */
[-C--:B------:R-:W-:Y:S01]  /*3290*/  FMUL.FTZ R21, R21, R20.reuse ;  /* 0x0000001415157220 */ /* 0x080fe20000410000 */
[----:B------:R-:W-:Y:S02]  /*32a0*/  ISETP.GE.U32.AND P0, PT, R37, UR14, PT ;  /* 0x0000000e25007c0c */ /* 0x000fe4000bf06070 */
[----:B------:R-:W-:Y:S01]  /*32b0*/  FMUL.FTZ R0, R25, R20 ;  /* 0x0000001419007220 */ /* 0x000fe20000410000 */
[----:B------:R-:W-:Y:S01]  /*32c0*/  ISETP.LT.U32.AND P5, PT, R5, 0x200, !P5 ;  /* 0x000002000500780c */ /* 0x000fe20006fa1070 */
[----:B------:R-:W-:-:S02]  /*32d0*/  FFMA.FTZ R21, R12, R21, R14 ;  /* 0x000000150c157223 */ /* 0x000fc4000001000e */
[----:B------:R-:W-:Y:S01]  /*32e0*/  FFMA.FTZ R0, R13, R0, R15 ;  /* 0x000000000d007223 */ /* 0x000fe2000001000f */
[----:B------:R-:W-:Y:S09]  /*32f0*/  @!P6 BRA `(.L_x_2087) ;  /* 0x000000000028e947 */ /* 0x000ff20003800000 */
        /* <DEDUP_REMOVED lines=10> */
.L_x_2087:
[----:B------:R-:W-:Y:S04]  /*33a0*/  BSSY B0, `(.L_x_2088) ;  /* 0x000000e000007945 */ /* 0x000fe80003800000 */
[----:B------:R-:W-:Y:S05]  /*33b0*/  @!P5 BRA `(.L_x_2089) ;  /* 0x000000000030d947 */ /* 0x000fea0003800000 */
[----:B------:R-:W-:Y:S01]  /*33c0*/  ULDC.64 UR12, c[0x0][0x270] ;  /* 0x00009c00000c7ab9 */ /* 0x000fe20000000a00 */
[----:B------:R-:W-:Y:S01]  /*33d0*/  MOV R2, R56 ;  /* 0x0000003800027202 */ /* 0x000fe20000000f00 */
[----:B0-----:R-:W-:Y:S01]  /*33e0*/  IMAD R17, R41, UR12, RZ ;  /* 0x0000000c29117c24 */ /* 0x001fe2000f8e02ff */
        /* <DEDUP_REMOVED lines=9> */
.L_x_2089:
[----:B------:R-:W-:Y:S05]  /*3480*/  BSYNC B0 ;  /* 0x0000000000007941 */ /* 0x000fea0003800000 */
.L_x_2088:
[----:B01----:R-:W-:Y:S02]  /*3490*/  SHF.L.U32 R17, R48, 0x10, RZ ;  /* 0x0000001030117819 */ /* 0x003fe400000006ff */
[----:B------:R-:W-:Y:S02]  /*34a0*/  SHF.L.U32 R3, R24, 0x10, RZ ;  /* 0x0000001018037819 */ /* 0x000fe400000006ff */
[----:B------:R-:W-:Y:S01]  /*34b0*/  SHF.L.U32 R19, R50, 0x10, RZ ;  /* 0x0000001032137819 */ /* 0x000fe200000006ff */
[--C-:B------:R-:W-:Y:S01]  /*34c0*/  FADD.FTZ R17, R17, -R58.reuse ;  /* 0x8000003a11117221 */ /* 0x100fe20000010000 */
[----:B------:R-:W-:Y:S01]  /*34d0*/  SHF.L.U32 R23, R23, 0x10, RZ ;  /* 0x0000001017177819 */ /* 0x000fe200000006ff */
[----:B------:R-:W-:Y:S01]  /*34e0*/  FADD.FTZ R3, -R58, R3 ;  /* 0x000000033a037221 */ /* 0x000fe20000010100 */
[----:B------:R-:W-:Y:S01]  /*34f0*/  SHF.L.U32 R25, R51, 0x10, RZ ;  /* 0x0000001033197819 */ /* 0x000fe200000006ff */
[--C-:B------:R-:W-:Y:S01]  /*3500*/  FADD.FTZ R19, R19, -R58.reuse ;  /* 0x8000003a13137221 */ /* 0x100fe20000010000 */
[----:B------:R-:W-:Y:S01]  /*3510*/  SHF.L.U32 R21, R22, 0x10, RZ ;  /* 0x0000001016157819 */ /* 0x000fe200000006ff */
[----:B------:R-:W-:Y:S01]  /*3520*/  FADD.FTZ R23, -R58, R23 ;  /* 0x000000173a177221 */ /* 0x000fe20000010100 */
[----:B------:R-:W-:Y:S01]  /*3530*/  ISETP.GE.U32.AND P5, PT, R38, UR14, PT ;  /* 0x0000000e26007c0c */ /* 0x000fe2000bfa6070 */
[----:B------:R-:W-:Y:S01]  /*3540*/  FADD.FTZ R25, R25, -R58 ;  /* 0x8000003a19197221 */ /* 0x000fe20000010000 */
[-C--:B------:R-:W-:Y:S01]  /*3550*/  FMUL.FTZ R17, R17, R20.reuse ;  /* 0x0000001411117220 */ /* 0x080fe20000410000 */
[----:B------:R-:W-:Y:S01]  /*3560*/  FADD.FTZ R21, -R58, R21 ;  /* 0x000000153a157221 */ /* 0x000fe20000010100 */
[-C--:B------:R-:W-:Y:S01]  /*3570*/  FMUL.FTZ R2, R3, R20.reuse ;  /* 0x0000001403027220 */ /* 0x080fe20000410000 */
[-C--:B------:R-:W-:Y:S01]  /*3580*/  FMUL.FTZ R19, R19, R20.reuse ;  /* 0x0000001413137220 */ /* 0x080fe20000410000 */
[-C--:B------:R-:W-:Y:S01]  /*3590*/  FMUL.FTZ R18, R23, R20.reuse ;  /* 0x0000001417127220 */ /* 0x080fe20000410000 */
[-C--:B------:R-:W-:Y:S01]  /*35a0*/  FMUL.FTZ R25, R25, R20.reuse ;  /* 0x0000001419197220 */ /* 0x080fe20000410000 */
[----:B------:R-:W-:Y:S01]  /*35b0*/  FMUL.FTZ R20, R21, R20 ;  /* 0x0000001415147220 */ /* 0x000fe20000410000 */
[----:B------:R-:W-:Y:S01]  /*35c0*/  ISETP.GE.AND.EX P4, PT, R43, UR15, PT, P4 ;  /* 0x0000000f2b007c0c */ /* 0x000fe2000bf86340 */
[C-C-:B------:R-:W-:Y:S01]  /*35d0*/  FFMA.FTZ R16, R12.reuse, R17, R14.reuse ;  /* 0x000000110c107223 */ /* 0x140fe2000001000e */
[----:B------:R-:W-:Y:S01]  /*35e0*/  ISETP.GE.AND.EX P0, PT, R45, UR15, PT, P0 ;  /* 0x0000000f2d007c0c */ /* 0x000fe2000bf06300 */
[C-C-:B------:R-:W-:Y:S01]  /*35f0*/  FFMA.FTZ R0, R12.reuse, R19, R14.reuse ;  /* 0x000000130c007223 */ /* 0x140fe2000001000e */
[----:B------:R-:W-:Y:S01]  /*3600*/  ISETP.GE.AND.EX P5, PT, R47, UR15, PT, P5 ;  /* 0x0000000f2f007c0c */ /* 0x000fe2000bfa6350 */
[C-C-:B------:R-:W-:Y:S01]  /*3610*/  FFMA.FTZ R19, R13.reuse, R18, R15.reuse ;  /* 0x000000120d137223 */ /* 0x140fe2000001000f */
[--C-:B------:R-:W-:Y:S01]  /*3620*/  FFMA.FTZ R17, R13, R20, R15.reuse ;  /* 0x000000140d117223 */ /* 0x100fe2000001000f */
[C---:B------:R-:W-:Y:S01]  /*3630*/  ISETP.LT.U32.AND P4, PT, R5.reuse, 0x200, !P4 ;  /* 0x000002000500780c */ /* 0x040fe20006781070 */
[----:B------:R-:W-:Y:S01]  /*3640*/  FFMA.FTZ R14, R12, R25, R14 ;  /* 0x000000190c0e7223 */ /* 0x000fe2000001000e */
[----:B------:R-:W-:Y:S01]  /*3650*/  ISETP.LT.U32.AND P0, PT, R5, 0x200, !P0 ;  /* 0x000002000500780c */ /* 0x000fe20004701070 */
[----:B------:R-:W-:Y:S01]  /*3660*/  FFMA.FTZ R15, R13, R2, R15 ;  /* 0x000000020d0f7223 */ /* 0x000fe2000001000f */
        /* <DEDUP_REMOVED lines=12> */
.L_x_2090:
        /* <DEDUP_REMOVED lines=14> */
.L_x_2092:
[----:B------:R-:W-:Y:S05]  /*3810*/  BSYNC B0 ;  /* 0x0000000000007941 */ /* 0x000fea0003800000 */
.L_x_2091:
        /* <DEDUP_REMOVED lines=11> */
.L_x_2093:
[----:B------:R-:W-:Y:S04]  /*38d0*/  BSSY B0, `(.L_x_2094) ;  /* 0x000000e000007945 */ /* 0x000fe80003800000 */
[----:B------:R-:W-:Y:S05]  /*38e0*/  @!P0 BRA `(.L_x_2095) ;  /* 0x0000000000308947 */ /* 0x000fea0003800000 */
[----:B------:R-:W-:Y:S01]  /*38f0*/  ULDC.64 UR12, c[0x0][0x270] ;  /* 0x00009c00000c7ab9 */ /* 0x000fe20000000a00 */
[----:B0-----:R-:W-:Y:S01]  /*3900*/  MOV R12, R56 ;  /* 0x00000038000c7202 */ /* 0x001fe20000000f00 */
        /* <DEDUP_REMOVED lines=10> */
.L_x_2095:
[----:B------:R-:W-:Y:S05]  /*39b0*/  BSYNC B0 ;  /* 0x0000000000007941 */ /* 0x000fea0003800000 */
.L_x_2094:
[----:B------:R-:W-:Y:S05]  /*39c0*/  @!P6 BRA `(.L_x_2096) ;  /* 0x000000000028e947 */ /* 0x000fea0003800000 */
[----:B------:R-:W-:Y:S01]  /*39d0*/  FMUL.FTZ R0, R14, -1.4426950216293334961 ;  /* 0xbfb8aa3b0e007820 */ /* 0x000fe20000410000 */
[----:B0-----:R-:W-:-:S05]  /*39e0*/  FMUL.FTZ R12, R17, -1.4426950216293334961 ;  /* 0xbfb8aa3b110c7820 */ /* 0x001fca0000410000 */
[----:B------:R-:W1:Y:S08]  /*39f0*/  MUFU.EX2 R0, R0 ;  /* 0x0000000000007308 */ /* 0x000e700000000800 */
[----:B------:R-:W0:Y:S01]  /*3a00*/  MUFU.EX2 R12, R12 ;  /* 0x0000000c000c7308 */ /* 0x000e220000000800 */
[----:B-1----:R-:W-:-:S07]  /*3a10*/  FADD.FTZ R2, R0, 1 ;  /* 0x3f80000000027421 */ /* 0x002fce0000010000 */
[----:B------:R-:W1:Y:S01]  /*3a20*/  MUFU.RCP R3, R2 ;  /* 0x0000000200037308 */ /* 0x000e620000001000 */
[----:B0-----:R-:W-:-:S07]  /*3a30*/  FADD.FTZ R13, R12, 1 ;  /* 0x3f8000000c0d7421 */ /* 0x001fce0000010000 */
[----:B------:R-:W0:Y:S01]  /*3a40*/  MUFU.RCP R16, R13 ;  /* 0x0000000d00107308 */ /* 0x000e220000001000 */
[----:B-1----:R-:W-:Y:S01]  /*3a50*/  FMUL.FTZ R14, R14, R3 ;  /* 0x000000030e0e7220 */ /* 0x002fe20000410000 */
[----:B0-----:R-:W-:-:S07]  /*3a60*/  FMUL.FTZ R17, R17, R16 ;  /* 0x0000001011117220 */ /* 0x001fce0000410000 */
.L_x_2096:
[----:B------:R-:W-:Y:S04]  /*3a70*/  BSSY B0, `(.L_x_2097) ;  /* 0x000000d000007945 */ /* 0x000fe80003800000 */
[----:B------:R-:W-:Y:S05]  /*3a80*/  @!P5 BRA `(.L_x_2098) ;  /* 0x00000000002cd947 */ /* 0x000fea0003800000 */
[----:B------:R-:W-:Y:S01]  /*3a90*/  ULDC.64 UR12, c[0x0][0x270] ;  /* 0x00009c00000c7ab9 */ /* 0x000fe20000000a00 */
[----:B------:R-:W-:Y:S01]  /*3aa0*/  MOV R54, R56 ;  /* 0x0000003800367202 */ /* 0x000fe20000000f00 */
[----:B-1----:R-:W-:Y:S01]  /*3ab0*/  IMAD R3, R47, UR12, RZ ;  /* 0x0000000c2f037c24 */ /* 0x002fe2000f8e02ff */
        /* <DEDUP_REMOVED lines=8> */
.L_x_2098:
[----:B------:R-:W-:Y:S05]  /*3b40*/  BSYNC B0 ;  /* 0x0000000000007941 */ /* 0x000fea0003800000 */
.L_x_2097:
[----:B------:R-:W-:Y:S02]  /*3b50*/  IADD3 R32, R7, R32, RZ ;  /* 0x0000002007207210 */ /* 0x000fe40007ffe0ff */
[----:B------:R-:W-:Y:S02]  /*3b60*/  IADD3 R10, R10, 0x1, RZ ;  /* 0x000000010a0a7810 */ /* 0x000fe40007ffe0ff */
[----:B------:R-:W-:-:S13]  /*3b70*/  ISETP.GE.AND P0, PT, R32, UR4, PT ;  /* 0x0000000420007c0c */ /* 0x000fda000bf06270 */
[----:B------:R-:W-:Y:S05]  /*3b80*/  @!P0 BRA `(.L_x_2099) ;  /* 0xffffffc400dc8947 */ /* 0x000fea000383ffff */
[----:B------:R-:W-:Y:S05]  /*3b90*/  EXIT ;  /* 0x000000000000794d */ /* 0x000fea0003800000 */
.L_x_2100:
        /* <DEDUP_REMOVED lines=14> */
.L_x_3334:


//--------------------- .text._Z35group_norm_nhwc_fwd_one_pass_kernelI11Bf16IOFp32WLi512ELi32ELi512EEv26Group_norm_nhwc_fwd_params --------------------------
	.section	.text._Z35group_norm_nhwc_fwd_one_pass_kernelI11Bf16IOFp32WLi512ELi32ELi512EEv26Group_norm_nhwc_fwd_params,"ax",@progbits
	.align	128
        .global         _Z35group_norm_nhwc_fwd_one_pass_kernelI11Bf16IOFp32WLi512ELi32ELi512EEv26Group_norm_nhwc_fwd_params
        .type           _Z35group_norm_nhwc_fwd_one_pass_kernelI11Bf16IOFp32WLi512ELi32ELi512EEv26Group_norm_nhwc_fwd_params,@function
        .size           _Z35group_norm_nhwc_fwd_one_pass_kernelI11Bf16IOFp32WLi512ELi32ELi512EEv26Group_norm_nhwc_fwd_params,(.L_x_3335 - _Z35group_norm_nhwc_fwd_one_pass_kernelI11Bf16IOFp32WLi512ELi32ELi512EEv26Group_norm_nhwc_fwd_params)
        .other          _Z35group_norm_nhwc_fwd_one_pass_kernelI11Bf16IOFp32WLi512ELi32ELi512EEv26Group_norm_nhwc_fwd_params,@"STO_CUDA_ENTRY STV_DEFAULT"
_Z35group_norm_nhwc_fwd_one_pass_kernelI11Bf16IOFp32WLi512ELi32ELi512EEv26Group_norm_nhwc_fwd_params:
.text._Z35group_norm_nhwc_fwd_one_pass_kernelI11Bf16IOFp32WLi512ELi32ELi512EEv26Group_norm_nhwc_fwd_params:
        /* <DEDUP_REMOVED lines=10> */
[----:B------:R-:W-:Y:S01]  /*00a0*/  ULDC.U8 UR10, c[0x0][0x28c] ;  /* 0x0000a300000a7ab9 */ /* 0x000fe20000000000 */
[----:B------:R-:W2:Y:S01]  /*00b0*/  S2R R2, SR_LANEID ;  /* 0x0000000000027919 */ /* 0x000ea20000000000 */
[----:B------:R-:W-:Y:S01]  /*00c0*/  ULDC.64 UR8, c[0x0][0x208] ;  /* 0x0000820000087ab9 */ /* 0x000fe20000000a00 */
[----:B-1----:R-:W-:Y:S01]  /*00d0*/  ULEA UR5, UR6, UR5, 0x18 ;  /* 0x0000000506057291 */ /* 0x002fe2000f8ec03f */
[----:B0-----:R-:W-:-:S04]  /*00e0*/  SHF.R.S32.HI R3, RZ, 0x1f, R0 ;  /* 0x0000001fff037819 */ /* 0x001fc80000011400 */
[----:B------:R-:W-:-:S04]  /*00f0*/  LEA.HI R3, R3, R0, RZ, 0x5 ;  /* 0x0000000003037211 */ /* 0x000fc800078f28ff */
[----:B------:R-:W-:Y:S01]  /*0100*/  SHF.R.S32.HI R81, RZ, 0x5, R3 ;  /* 0x00000005ff517819 */ /* 0x000fe20000011403 */
[----:B------:R-:W-:-:S03]  /*0110*/  HFMA2.MMA R3, -RZ, RZ, 0, 0 ;  /* 0x00000000ff037435 */ /* 0x000fc600000001ff */
[----:B--2---:R-:W-:-:S08]  /*0120*/  LEA R81, R81, UR5, 0x3 ;  /* 0x0000000551517c11 */ /* 0x004fd0000f8e18ff */
.L_x_2162:
[----:B------:R-:W0:Y:S01]  /*0130*/  LDC R13, c[0x0][0x288] ;  /* 0x0000a200ff0d7b82 */ /* 0x000e220000000800 */
[----:B------:R-:W-:Y:S01]  /*0140*/  ULDC.64 UR12, c[0x0][0x278] ;  /* 0x00009e00000c7ab9 */ /* 0x000fe20000000a00 */
[----:B------:R-:W-:Y:S01]  /*0150*/  ISETP.GT.U32.AND P4, PT, R0, 0x1ff, PT ;  /* 0x000001ff0000780c */ /* 0x000fe20003f84070 */
[----:B------:R-:W-:Y:S01]  /*0160*/  ULDC.64 UR6, c[0x0][0x280] ;  /* 0x0000a00000067ab9 */ /* 0x000fe20000000a00 */
[----:B------:R-:W-:-:S04]  /*0170*/  LOP3.LUT R83, R83, 0xfffffffd, RZ, 0xc0, !PT ;  /* 0xfffffffd53537812 */ /* 0x000fc800078ec0ff */
[----:B-1----:R-:W1:Y:S01]  /*0180*/  S2UR UR5, SR_CTAID.X ;  /* 0x00000000000579c3 */ /* 0x002e620000002500 */
[----:B0---4-:R-:W-:-:S04]  /*0190*/  IABS R7, R13 ;  /* 0x0000000d00077213 */ /* 0x011fc80000000000 */
[----:B------:R-:W0:Y:S08]  /*01a0*/  I2F.RP R6, R7 ;  /* 0x0000000700067306 */ /* 0x000e300000209400 */
[----:B0-----:R-:W0:Y:S02]  /*01b0*/  MUFU.RCP R6, R6 ;  /* 0x0000000600067308 */ /* 0x001e240000001000 */
[----:B0-----:R-:W-:-:S06]  /*01c0*/  IADD3 R4, R6, 0xffffffe, RZ ;  /* 0x0ffffffe06047810 */ /* 0x001fcc0007ffe0ff */
[----:B--2---:R0:W2:Y:S02]  /*01d0*/  F2I.FTZ.U32.TRUNC.NTZ R5, R4 ;  /* 0x0000000400057305 */ /* 0x0040a4000021f000 */
[----:B0-----:R-:W-:Y:S02]  /*01e0*/  MOV R4, RZ ;  /* 0x000000ff00047202 */ /* 0x001fe40000000f00 */
[----:B--2---:R-:W-:-:S05]  /*01f0*/  IADD3 R8, RZ, -R5, RZ ;  /* 0x80000005ff087210 */ /* 0x004fca0007ffe0ff */
[----:B------:R-:W-:Y:S01]  /*0200*/  IMAD R9, R8, R7, RZ ;  /* 0x0000000708097224 */ /* 0x000fe200078e02ff */
[----:B------:R-:W-:-:S03]  /*0210*/  IABS R8, R82 ;  /* 0x0000005200087213 */ /* 0x000fc60000000000 */
[----:B------:R-:W-:Y:S01]  /*0220*/  IMAD.HI.U32 R5, R5, R9, R4 ;  /* 0x0000000905057227 */ /* 0x000fe200078e0004 */
[----:B------:R-:W-:Y:S01]  /*0230*/  LOP3.LUT R4, R82, R13, RZ, 0x3c, !PT ;  /* 0x0000000d52047212 */ /* 0x000fe200078e3cff */
[----:B------:R-:W1:Y:S03]  /*0240*/  LDC R9, c[0x0][0x294] ;  /* 0x0000a500ff097b82 */ /* 0x000e660000000800 */
[----:B------:R-:W-:Y:S01]  /*0250*/  ISETP.GE.AND P2, PT, R4, RZ, PT ;  /* 0x000000ff0400720c */ /* 0x000fe20003f46270 */
[----:B------:R-:W-:Y:S01]  /*0260*/  IMAD.HI.U32 R5, R5, R8, RZ ;  /* 0x0000000805057227 */ /* 0x000fe200078e00ff */
[----:B------:R-:W-:-:S04]  /*0270*/  SHF.R.U32.HI R4, RZ, 0x4, R0 ;  /* 0x00000004ff047819 */ /* 0x000fc80000011600 */
[----:B------:R-:W-:-:S05]  /*0280*/  IADD3 R6, -R5, RZ, RZ ;  /* 0x000000ff05067210 */ /* 0x000fca0007ffe1ff */
[----:B------:R-:W-:Y:S01]  /*0290*/  IMAD R6, R7, R6, R8 ;  /* 0x0000000607067224 */ /* 0x000fe200078e0208 */
[----:B------:R-:W-:-:S04]  /*02a0*/  SHF.L.U32 R8, R0, 0x1, RZ ;  /* 0x0000000100087819 */ /* 0x000fc800000006ff */
[----:B------:R-:W-:Y:S02]  /*02b0*/  ISETP.GT.U32.AND P1, PT, R7, R6, PT ;  /* 0x000000060700720c */ /* 0x000fe40003f24070 */
[----:B------:R-:W-:Y:S01]  /*02c0*/  LOP3.LUT R91, R8, 0x1e, RZ, 0xc0, !PT ;  /* 0x0000001e085b7812 */ /* 0x000fe200078ec0ff */
[----:B-1----:R-:W-:-:S05]  /*02d0*/  IMAD R4, R9, UR5, R4 ;  /* 0x0000000509047c24 */ /* 0x002fca000f8e0204 */
[C---:B------:R-:W-:Y:S02]  /*02e0*/  IADD3 R8, R4.reuse, 0x60, RZ ;  /* 0x0000006004087810 */ /* 0x040fe40007ffe0ff */
[----:B------:R-:W-:-:S03]  /*02f0*/  IADD3 R10, R4, 0x80, RZ ;  /* 0x00000080040a7810 */ /* 0x000fc60007ffe0ff */
[-C--:B------:R-:W-:Y:S02]  /*0300*/  @!P1 IADD3 R6, R6, -R7.reuse, RZ ;  /* 0x8000000706069210 */ /* 0x080fe40007ffe0ff */
[----:B------:R-:W-:Y:S02]  /*0310*/  @!P1 IADD3 R5, R5, 0x1, RZ ;  /* 0x0000000105059810 */ /* 0x000fe40007ffe0ff */
[----:B------:R-:W-:Y:S02]  /*0320*/  ISETP.GE.U32.AND P0, PT, R6, R7, PT ;  /* 0x000000070600720c */ /* 0x000fe40003f06070 */
[----:B------:R-:W-:Y:S02]  /*0330*/  ISETP.NE.AND P1, PT, R13, RZ, PT ;  /* 0x000000ff0d00720c */ /* 0x000fe40003f25270 */
[C---:B------:R-:W-:Y:S02]  /*0340*/  IADD3 R6, R4.reuse, 0x20, RZ ;  /* 0x0000002004067810 */ /* 0x040fe40007ffe0ff */
[----:B------:R-:W-:-:S02]  /*0350*/  IADD3 R7, R4, 0x40, RZ ;  /* 0x0000004004077810 */ /* 0x000fc40007ffe0ff */
[----:B------:R-:W-:Y:S02]  /*0360*/  SHF.R.S32.HI R9, RZ, 0x1f, R6 ;  /* 0x0000001fff097819 */ /* 0x000fe40000011406 */
[----:B---3--:R-:W-:-:S03]  /*0370*/  SHF.R.S32.HI R15, RZ, 0x1f, R10 ;  /* 0x0000001fff0f7819 */ /* 0x008fc6000001140a */
[----:B------:R-:W-:Y:S02]  /*0380*/  @P0 IADD3 R5, R5, 0x1, RZ ;  /* 0x0000000105050810 */ /* 0x000fe40007ffe0ff */
[----:B------:R-:W-:Y:S02]  /*0390*/  ISETP.GE.U32.AND P0, PT, R4, UR12, PT ;  /* 0x0000000c04007c0c */ /* 0x000fe4000bf06070 */
[----:B------:R-:W-:Y:S02]  /*03a0*/  MOV R87, R5 ;  /* 0x0000000500577202 */ /* 0x000fe40000000f00 */
[----:B------:R-:W-:Y:S02]  /*03b0*/  SHF.R.S32.HI R5, RZ, 0x1f, R4 ;  /* 0x0000001fff057819 */ /* 0x000fe40000011404 */
[----:B------:R-:W-:Y:S02]  /*03c0*/  @!P2 IADD3 R87, -R87, RZ, RZ ;  /* 0x000000ff5757a210 */ /* 0x000fe40007ffe1ff */
[----:B------:R-:W-:-:S02]  /*03d0*/  ISETP.GE.OR.EX P3, PT, R5, UR13, P4, P0 ;  /* 0x0000000d05007c0c */ /* 0x000fc4000a766700 */
[----:B------:R-:W-:Y:S02]  /*03e0*/  @!P1 LOP3.LUT R87, RZ, R13, RZ, 0x33, !PT ;  /* 0x0000000dff579212 */ /* 0x000fe400078e33ff */
[----:B------:R-:W-:Y:S02]  /*03f0*/  ISETP.GE.U32.AND P0, PT, R6, UR12, PT ;  /* 0x0000000c06007c0c */ /* 0x000fe4000bf06070 */
[----:B------:R-:W-:Y:S02]  /*0400*/  IADD3 R11, -R87, RZ, RZ ;  /* 0x000000ff570b7210 */ /* 0x000fe40007ffe1ff */
[----:B------:R-:W-:Y:S02]  /*0410*/  ISETP.GE.OR.EX P2, PT, R9, UR13, P4, P0 ;  /* 0x0000000d09007c0c */ /* 0x000fe4000a746700 */
[----:B------:R-:W-:Y:S01]  /*0420*/  ISETP.GE.U32.AND P1, PT, R7, UR12, PT ;  /* 0x0000000c07007c0c */ /* 0x000fe2000bf26070 */
[----:B------:R-:W-:Y:S01]  /*0430*/  IMAD R90, R13, R11, R82 ;  /* 0x0000000b0d5a7224 */ /* 0x000fe200078e0252 */
[----:B------:R-:W-:Y:S01]  /*0440*/  SHF.R.S32.HI R11, RZ, 0x1f, R7 ;  /* 0x0000001fff0b7819 */ /* 0x000fe20000011407 */
[----:B------:R-:W0:Y:S01]  /*0450*/  @!P3 LDC.64 R18, c[0x0][0x270] ;  /* 0x00009c00ff12bb82 */ /* 0x000e220000000a00 */
[----:B------:R-:W-:-:S02]  /*0460*/  @P3 LOP3.LUT R83, R83, 0x2, RZ, 0xfc, !PT ;  /* 0x0000000253533812 */ /* 0x000fc400078efcff */
[----:B------:R-:W-:Y:S02]  /*0470*/  ISETP.GE.OR.EX P6, PT, R11, UR13, P4, P1 ;  /* 0x0000000d0b007c0c */ /* 0x000fe4000a7c6710 */
[----:B------:R-:W-:Y:S02]  /*0480*/  LOP3.LUT R83, R83, 0xfffffffb, RZ, 0xc0, !PT ;  /* 0xfffffffb53537812 */ /* 0x000fe400078ec0ff */
[----:B------:R-:W-:Y:S01]  /*0490*/  ISETP.GE.U32.AND P0, PT, R8, UR12, PT ;  /* 0x0000000c08007c0c */ /* 0x000fe2000bf06070 */
[----:B------:R-:W1:Y:S01]  /*04a0*/  @!P3 LDC.64 R40, c[0x0][0x220] ;  /* 0x00008800ff28bb82 */ /* 0x000e620000000a00 */
[----:B------:R-:W-:Y:S02]  /*04b0*/  SHF.R.S32.HI R13, RZ, 0x1f, R8 ;  /* 0x0000001fff0d7819 */ /* 0x000fe40000011408 */
[----:B------:R-:W-:Y:S02]  /*04c0*/  @P2 LOP3.LUT R83, R83, 0x4, RZ, 0xfc, !PT ;  /* 0x0000000453532812 */ /* 0x000fe400078efcff */
[----:B------:R-:W-:-:S02]  /*04d0*/  ISETP.GE.OR.EX P5, PT, R13, UR13, P4, P0 ;  /* 0x0000000d0d007c0c */ /* 0x000fc4000a7a6700 */
[----:B------:R-:W-:Y:S01]  /*04e0*/  LOP3.LUT R83, R83, 0xfffffff7, RZ, 0xc0, !PT ;  /* 0xfffffff753537812 */ /* 0x000fe200078ec0ff */
[----:B------:R-:W2:Y:S01]  /*04f0*/  @!P2 LDC.64 R20, c[0x0][0x270] ;  /* 0x00009c00ff14ab82 */ /* 0x000ea20000000a00 */
[----:B------:R-:W-:Y:S02]  /*0500*/  ISETP.GE.U32.AND P1, PT, R10, UR12, PT ;  /* 0x0000000c0a007c0c */ /* 0x000fe4000bf26070 */
[----:B------:R-:W-:Y:S02]  /*0510*/  @P6 LOP3.LUT R83, R83, 0x8, RZ, 0xfc, !PT ;  /* 0x0000000853536812 */ /* 0x000fe400078efcff */
[----:B------:R-:W-:Y:S02]  /*0520*/  SHF.R.S32.HI R12, RZ, 0x1f, R87 ;  /* 0x0000001fff0c7819 */ /* 0x000fe40000011457 */
[----:B------:R-:W-:Y:S01]  /*0530*/  LOP3.LUT R83, R83, 0xffffffef, RZ, 0xc0, !PT ;  /* 0xffffffef53537812 */ /* 0x000fe200078ec0ff */
[----:B------:R-:W3:Y:S01]  /*0540*/  @!P6 LDC.64 R22, c[0x0][0x270] ;  /* 0x00009c00ff16eb82 */ /* 0x000ee20000000a00 */
[----:B------:R-:W-:Y:S01]  /*0550*/  LEA R90, R90, R91, 0x5 ;  /* 0x0000005b5a5a7211 */ /* 0x000fe200078e28ff */
[----:B------:R-:W-:Y:S01]  /*0560*/  IMAD R12, R12, UR6, RZ ;  /* 0x000000060c0c7c24 */ /* 0x000fe2000f8e02ff */
[----:B------:R-:W-:-:S02]  /*0570*/  @P5 LOP3.LUT R83, R83, 0x10, RZ, 0xfc, !PT ;  /* 0x0000001053535812 */ /* 0x000fc400078efcff */
[----:B------:R-:W-:Y:S01]  /*0580*/  ISETP.GE.OR.EX P3, PT, R15, UR13, P4, P1 ;  /* 0x0000000d0f007c0c */ /* 0x000fe2000a766710 */
[----:B------:R-:W-:Y:S01]  /*0590*/  IMAD R89, R87, UR7, R12 ;  /* 0x0000000757597c24 */ /* 0x000fe2000f8e020c */
[C---:B------:R-:W-:Y:S01]  /*05a0*/  LOP3.LUT P1, RZ, R83.reuse, 0x2, RZ, 0xc0, !PT ;  /* 0x0000000253ff7812 */ /* 0x040fe2000782c0ff */
[----:B------:R-:W4:Y:S01]  /*05b0*/  @!P2 LDC.64 R44, c[0x0][0x220] ;  /* 0x00008800ff2cab82 */ /* 0x000f220000000a00 */
[--C-:B------:R-:W-:Y:S02]  /*05c0*/  SHF.R.S32.HI R91, RZ, 0x1f, R90.reuse ;  /* 0x0000001fff5b7819 */ /* 0x100fe4000001145a */
[----:B------:R-:W-:Y:S01]  /*05d0*/  LOP3.LUT R83, R83, 0xffffffdf, RZ, 0xc0, !PT ;  /* 0xffffffdf53537812 */ /* 0x000fe200078ec0ff */
[----:B------:R-:W-:-:S04]  /*05e0*/  IMAD.WIDE.U32 R86, R87, UR6, R90 ;  /* 0x0000000657567c25 */ /* 0x000fc8000f8e005a */
[----:B------:R-:W5:Y:S01]  /*05f0*/  @!P6 LDC.64 R46, c[0x0][0x220] ;  /* 0x00008800ff2eeb82 */ /* 0x000f620000000a00 */
[----:B--2---:R-:W-:Y:S01]  /*0600*/  @!P2 IMAD R14, R9, R20, RZ ;  /* 0x00000014090ea224 */ /* 0x004fe200078e02ff */
[----:B------:R-:W-:Y:S02]  /*0610*/  IADD3 R89, R87, R89, RZ ;  /* 0x0000005957597210 */ /* 0x000fe40007ffe0ff */
[----:B0-----:R-:W-:Y:S01]  /*0620*/  @!P1 IMAD R12, R5, R18, RZ ;  /* 0x00000012050c9224 */ /* 0x001fe200078e02ff */
[----:B------:R-:W-:Y:S01]  /*0630*/  @!P1 MOV R88, R86 ;  /* 0x0000005600589202 */ /* 0x000fe20000000f00 */
[----:B------:R-:W-:Y:S01]  /*0640*/  @!P2 IMAD R21, R6, R21, R14 ;  /* 0x000000150615a224 */ /* 0x000fe200078e020e */
[----:B------:R-:W-:Y:S01]  /*0650*/  @P3 LOP3.LUT R83, R83, 0x20, RZ, 0xfc, !PT ;  /* 0x0000002053533812 */ /* 0x000fe200078efcff */
[C---:B------:R-:W-:Y:S01]  /*0660*/  @!P1 IMAD R19, R4.reuse, R19, R12 ;  /* 0x0000001304139224 */ /* 0x040fe200078e020c */
[----:B------:R-:W0:Y:S01]  /*0670*/  @!P5 LDC.64 R24, c[0x0][0x270] ;  /* 0x00009c00ff18db82 */ /* 0x000e220000000a00 */
[----:B------:R-:W-:Y:S01]  /*0680*/  @!P1 IMAD.WIDE.U32 R16, R4, R18, R88 ;  /* 0x0000001204109225 */ /* 0x000fe200078e0058 */
[----:B------:R-:W-:-:S02]  /*0690*/  @!P6 MOV R18, R86 ;  /* 0x000000560012e202 */ /* 0x000fc40000000f00 */
[----:B------:R-:W-:Y:S02]  /*06a0*/  LOP3.LUT R83, R83, 0xffffffbf, RZ, 0xc0, !PT ;  /* 0xffffffbf53537812 */ /* 0x000fe400078ec0ff */
[----:B------:R-:W-:Y:S02]  /*06b0*/  @!P1 IADD3 R12, R17, R19, RZ ;  /* 0x00000013110c9210 */ /* 0x000fe40007ffe0ff */
[C---:B-1----:R-:W-:Y:S01]  /*06c0*/  @!P1 LEA R40, P0, R16.reuse, R40, 0x1 ;  /* 0x0000002810289211 */ /* 0x042fe200078008ff */
[----:B------:R-:W1:Y:S01]  /*06d0*/  @!P3 LDC.64 R26, c[0x0][0x270] ;  /* 0x00009c00ff1abb82 */ /* 0x000e620000000a00 */
[----:B------:R-:W-:Y:S02]  /*06e0*/  @!P2 MOV R17, R89 ;  /* 0x000000590011a202 */ /* 0x000fe40000000f00 */
[----:B------:R-:W-:Y:S01]  /*06f0*/  @!P1 LEA.HI.X R41, R16, R41, R12, 0x1, P0 ;  /* 0x0000002910299211 */ /* 0x000fe200000f0c0c */
[----:B---3--:R-:W-:Y:S01]  /*0700*/  @!P6 IMAD R12, R11, R22, RZ ;  /* 0x000000160b0ce224 */ /* 0x008fe200078e02ff */
[----:B------:R-:W-:-:S02]  /*0710*/  @!P2 MOV R16, R86 ;  /* 0x000000560010a202 */ /* 0x000fc40000000f00 */
[----:B------:R-:W-:Y:S01]  /*0720*/  @!P6 MOV R19, R89 ;  /* 0x000000590013e202 */ /* 0x000fe20000000f00 */
[----:B------:R-:W2:Y:S01]  /*0730*/  @!P5 LDC.64 R62, c[0x0][0x220] ;  /* 0x00008800ff3edb82 */ /* 0x000ea20000000a00 */
[----:B------:R-:W-:Y:S02]  /*0740*/  @!P6 IMAD R23, R7, R23, R12 ;  /* 0x000000170717e224 */ /* 0x000fe400078e020c */
[----:B------:R-:W-:-:S04]  /*0750*/  @!P2 IMAD.WIDE.U32 R16, R6, R20, R16 ;  /* 0x000000140610a225 */ /* 0x000fc800078e0010 */
[----:B------:R-:W-:Y:S01]  /*0760*/  @!P6 IMAD.WIDE.U32 R18, R7, R22, R18 ;  /* 0x000000160712e225 */ /* 0x000fe200078e0012 */
[----:B------:R-:W3:Y:S01]  /*0770*/  @!P3 LDC.64 R42, c[0x0][0x220] ;  /* 0x00008800ff2abb82 */ /* 0x000ee20000000a00 */
[----:B------:R-:W-:Y:S02]  /*0780*/  @!P2 IADD3 R12, R17, R21, RZ ;  /* 0x00000015110ca210 */ /* 0x000fe40007ffe0ff */
[C---:B----4-:R-:W-:Y:S01]  /*0790*/  @!P2 LEA R44, P0, R16.reuse, R44, 0x1 ;  /* 0x0000002c102ca211 */ /* 0x050fe200078008ff */
[----:B0-----:R-:W-:Y:S01]  /*07a0*/  @!P5 IMAD R14, R13, R24, RZ ;  /* 0x000000180d0ed224 */ /* 0x001fe200078e02ff */
[----:B------:R-:W-:Y:S02]  /*07b0*/  @!P5 MOV R17, R89 ;  /* 0x000000590011d202 */ /* 0x000fe40000000f00 */
[----:B------:R-:W-:Y:S01]  /*07c0*/  @!P2 LEA.HI.X R45, R16, R45, R12, 0x1, P0 ;  /* 0x0000002d102da211 */ /* 0x000fe200000f0c0c */
[----:B------:R-:W-:Y:S01]  /*07d0*/  @!P5 IMAD R21, R8, R25, R14 ;  /* 0x000000190815d224 */ /* 0x000fe200078e020e */
[----:B------:R-:W-:Y:S01]  /*07e0*/  @!P6 IADD3 R12, R19, R23, RZ ;  /* 0x00000017130ce210 */ /* 0x000fe20007ffe0ff */
[----:B-1----:R-:W-:Y:S01]  /*07f0*/  @!P3 IMAD R14, R15, R26, RZ ;  /* 0x0000001a0f0eb224 */ /* 0x002fe200078e02ff */
[----:B-----5:R-:W-:-:S02]  /*0800*/  @!P6 LEA R46, P0, R18, R46, 0x1 ;  /* 0x0000002e122ee211 */ /* 0x020fc400078008ff */
[-C--:B------:R-:W-:Y:S01]  /*0810*/  @!P5 MOV R16, R86.reuse ;  /* 0x000000560010d202 */ /* 0x080fe20000000f00 */
[----:B------:R-:W-:Y:S01]  /*0820*/  @!P3 IMAD R23, R10, R27, R14 ;  /* 0x0000001b0a17b224 */ /* 0x000fe200078e020e */
[----:B------:R-:W-:Y:S02]  /*0830*/  @!P6 LEA.HI.X R47, R18, R47, R12, 0x1, P0 ;  /* 0x0000002f122fe211 */ /* 0x000fe400000f0c0c */
[----:B------:R-:W-:Y:S01]  /*0840*/  @!P3 MOV R18, R86 ;  /* 0x000000560012b202 */ /* 0x000fe20000000f00 */
[----:B------:R-:W-:Y:S01]  /*0850*/  @!P5 IMAD.WIDE.U32 R16, R8, R24, R16 ;  /* 0x000000180810d225 */ /* 0x000fe200078e0010 */
[----:B------:R-:W-:-:S04]  /*0860*/  @!P3 MOV R19, R89 ;  /* 0x000000590013b202 */ /* 0x000fc80000000f00 */
[----:B------:R-:W-:Y:S01]  /*0870*/  @!P5 IADD3 R12, R17, R21, RZ ;  /* 0x00000015110cd210 */ /* 0x000fe20007ffe0ff */
[----:B------:R-:W-:Y:S01]  /*0880*/  @!P3 IMAD.WIDE.U32 R18, R10, R26, R18 ;  /* 0x0000001a0a12b225 */ /* 0x000fe200078e0012 */
[----:B--2---:R-:W-:-:S04]  /*0890*/  @!P5 LEA R62, P0, R16, R62, 0x1 ;  /* 0x0000003e103ed211 */ /* 0x004fc800078008ff */
[----:B------:R-:W-:Y:S02]  /*08a0*/  @!P5 LEA.HI.X R63, R16, R63, R12, 0x1, P0 ;  /* 0x0000003f103fd211 */ /* 0x000fe400000f0c0c */
[----:B------:R-:W-:Y:S02]  /*08b0*/  @!P3 IADD3 R14, R19, R23, RZ ;  /* 0x00000017130eb210 */ /* 0x000fe40007ffe0ff */
[----:B---3--:R-:W-:Y:S02]  /*08c0*/  @!P3 LEA R42, P0, R18, R42, 0x1 ;  /* 0x0000002a122ab211 */ /* 0x008fe400078008ff */
[----:B------:R-:W-:Y:S02]  /*08d0*/  IADD3 R12, R4, 0xa0, RZ ;  /* 0x000000a0040c7810 */ /* 0x000fe40007ffe0ff */
[----:B------:R-:W-:Y:S02]  /*08e0*/  @!P3 LEA.HI.X R43, R18, R43, R14, 0x1, P0 ;  /* 0x0000002b122bb211 */ /* 0x000fe400000f0c0e */
[----:B------:R-:W-:-:S02]  /*08f0*/  ISETP.GE.U32.AND P0, PT, R12, UR12, PT ;  /* 0x0000000c0c007c0c */ /* 0x000fc4000bf06070 */
[----:B------:R-:W-:-:S04]  /*0900*/  SHF.R.S32.HI R17, RZ, 0x1f, R12 ;  /* 0x0000001fff117819 */ /* 0x000fc8000001140c */
[----:B------:R-:W-:-:S13]  /*0910*/  ISETP.GE.OR.EX P1, PT, R17, UR13, P4, P0 ;  /* 0x0000000d11007c0c */ /* 0x000fda000a726700 */
[----:B------:R-:W0:Y:S01]  /*0920*/  @!P1 LDC.64 R20, c[0x0][0x270] ;  /* 0x00009c00ff149b82 */ /* 0x000e220000000a00 */
[----:B------:R-:W-:Y:S02]  /*0930*/  @!P1 MOV R18, R86 ;  /* 0x0000005600129202 */ /* 0x000fe40000000f00 */
[----:B------:R-:W-:Y:S02]  /*0940*/  @!P1 MOV R19, R89 ;  /* 0x0000005900139202 */ /* 0x000fe40000000f00 */
[----:B------:R-:W-:-:S03]  /*0950*/  @P1 LOP3.LUT R83, R83, 0x40, RZ, 0xfc, !PT ;  /* 0x0000004053531812 */ /* 0x000fc600078efcff */
[----:B------:R-:W1:Y:S01]  /*0960*/  @!P1 LDC.64 R64, c[0x0][0x220] ;  /* 0x00008800ff409b82 */ /* 0x000e620000000a00 */
[----:B------:R-:W-:Y:S01]  /*0970*/  LOP3.LUT R83, R83, 0xfffffeff, RZ, 0xc0, !PT ;  /* 0xfffffeff53537812 */ /* 0x000fe200078ec0ff */
[-C--:B0-----:R-:W-:Y:S02]  /*0980*/  @!P1 IMAD R14, R17, R20.reuse, RZ ;  /* 0x00000014110e9224 */ /* 0x081fe400078e02ff */
[----:B------:R-:W-:-:S04]  /*0990*/  @!P1 IMAD.WIDE.U32 R18, R12, R20, R18 ;  /* 0x000000140c129225 */ /* 0x000fc800078e0012 */
[----:B------:R-:W-:Y:S01]  /*09a0*/  @!P1 IMAD R21, R12, R21, R14 ;  /* 0x000000150c159224 */ /* 0x000fe200078e020e */
[----:B-1----:R-:W-:-:S04]  /*09b0*/  @!P1 LEA R64, P0, R18, R64, 0x1 ;  /* 0x0000004012409211 */ /* 0x002fc800078008ff */
[----:B------:R-:W-:-:S04]  /*09c0*/  @!P1 IADD3 R14, R19, R21, RZ ;  /* 0x00000015130e9210 */ /* 0x000fc80007ffe0ff */
[----:B------:R-:W-:Y:S02]  /*09d0*/  @!P1 LEA.HI.X R65, R18, R65, R14, 0x1, P0 ;  /* 0x0000004112419211 */ /* 0x000fe400000f0c0e */
[----:B------:R-:W-:-:S04]  /*09e0*/  IADD3 R14, R4, 0xc0, RZ ;  /* 0x000000c0040e7810 */ /* 0x000fc80007ffe0ff */
[----:B------:R-:W-:Y:S02]  /*09f0*/  SHF.R.S32.HI R19, RZ, 0x1f, R14 ;  /* 0x0000001fff137819 */ /* 0x000fe4000001140e */
[----:B------:R-:W-:-:S04]  /*0a00*/  ISETP.GE.U32.AND P0, PT, R14, UR12, PT ;  /* 0x0000000c0e007c0c */ /* 0x000fc8000bf06070 */
[----:B------:R-:W-:-:S13]  /*0a10*/  ISETP.GE.OR.EX P1, PT, R19, UR13, P4, P0 ;  /* 0x0000000d13007c0c */ /* 0x000fda000a726700 */
[----:B------:R-:W0:Y:S01]  /*0a20*/  @!P1 LDC.64 R22, c[0x0][0x270] ;  /* 0x00009c00ff169b82 */ /* 0x000e220000000a00 */
[----:B------:R-:W-:Y:S01]  /*0a30*/  @!P1 MOV R20, R86 ;  /* 0x0000005600149202 */ /* 0x000fe20000000f00 */
[----:B------:R-:W-:Y:S01]  /*0a40*/  @!P1 IMAD.MOV.U32 R21, RZ, RZ, R89 ;  /* 0x000000ffff159224 */ /* 0x000fe200078e0059 */
[----:B------:R-:W-:-:S04]  /*0a50*/  @P1 LOP3.LUT R83, R83, 0x100, RZ, 0xfc, !PT ;  /* 0x0000010053531812 */ /* 0x000fc800078efcff */
[----:B------:R-:W-:Y:S01]  /*0a60*/  LOP3.LUT R83, R83, 0xffffff7f, RZ, 0xc0, !PT ;  /* 0xffffff7f53537812 */ /* 0x000fe200078ec0ff */
[----:B------:R-:W1:Y:S01]  /*0a70*/  @!P1 LDC.64 R66, c[0x0][0x220] ;  /* 0x00008800ff429b82 */ /* 0x000e620000000a00 */
        /* <DEDUP_REMOVED lines=11> */
[----:B------:R-:W-:Y:S02]  /*0b30*/  @!P1 MOV R22, R86 ;  /* 0x0000005600169202 */ /* 0x000fe40000000f00 */
[----:B------:R-:W-:Y:S02]  /*0b40*/  @!P1 MOV R23, R89 ;  /* 0x0000005900179202 */ /* 0x000fe40000000f00 */
[----:B------:R-:W-:-:S03]  /*0b50*/  @P1 LOP3.LUT R83, R83, 0x80, RZ, 0xfc, !PT ;  /* 0x0000008053531812 */ /* 0x000fc600078efcff */
        /* <DEDUP_REMOVED lines=10> */
[----:B------:R-:W-:-:S04]  /*0c00*/  ISETP.GE.OR.EX P0, PT, R23, UR13, P4, P0 ;  /* 0x0000000d17007c0c */ /* 0x000fc8000a706700 */
[----:B------:R-:W-:-:S09]  /*0c10*/  P2R R60, PR, RZ, 0x1 ;  /* 0x00000001ff3c7803 */ /* 0x000fd20000000000 */
[----:B------:R-:W0:Y:S01]  /*0c20*/  @!P0 LDC.64 R26, c[0x0][0x270] ;  /* 0x00009c00ff1a8b82 */ /* 0x000e220000000a00 */
[----:B------:R-:W-:Y:S02]  /*0c30*/  @!P0 MOV R24, R86 ;  /* 0x0000005600188202 */ /* 0x000fe40000000f00 */
[----:B------:R-:W-:-:S05]  /*0c40*/  @!P0 MOV R25, R89 ;  /* 0x0000005900198202 */ /* 0x000fca0000000f00 */
[----:B------:R-:W1:Y:S01]  /*0c50*/  @!P0 LDC.64 R36, c[0x0][0x220] ;  /* 0x00008800ff248b82 */ /* 0x000e620000000a00 */
[-C--:B0-----:R-:W-:Y:S02]  /*0c60*/  @!P0 IMAD R20, R23, R26.reuse, RZ ;  /* 0x0000001a17148224 */ /* 0x081fe400078e02ff */
[----:B------:R-:W-:-:S04]  /*0c70*/  @!P0 IMAD.WIDE.U32 R24, R18, R26, R24 ;  /* 0x0000001a12188225 */ /* 0x000fc800078e0018 */
[----:B------:R-:W-:Y:S01]  /*0c80*/  @!P0 IMAD R27, R18, R27, R20 ;  /* 0x0000001b121b8224 */ /* 0x000fe200078e0214 */
[----:B-1----:R-:W-:-:S04]  /*0c90*/  @!P0 LEA R36, P1, R24, R36, 0x1 ;  /* 0x0000002418248211 */ /* 0x002fc800078208ff */
[----:B------:R-:W-:-:S04]  /*0ca0*/  @!P0 IADD3 R20, R25, R27, RZ ;  /* 0x0000001b19148210 */ /* 0x000fc80007ffe0ff */
[----:B------:R-:W-:Y:S02]  /*0cb0*/  @!P0 LEA.HI.X R37, R24, R37, R20, 0x1, P1 ;  /* 0x0000002518258211 */ /* 0x000fe400008f0c14 */
[----:B------:R-:W-:Y:S02]  /*0cc0*/  IADD3 R20, R4, 0x120, RZ ;  /* 0x0000012004147810 */ /* 0x000fe40007ffe0ff */
[----:B------:R-:W-:Y:S02]  /*0cd0*/  LOP3.LUT P0, RZ, R83, 0x40, RZ, 0xc0, !PT ;  /* 0x0000004053ff7812 */ /* 0x000fe4000780c0ff */
[----:B------:R-:W-:Y:S02]  /*0ce0*/  SHF.R.S32.HI R25, RZ, 0x1f, R20 ;  /* 0x0000001fff197819 */ /* 0x000fe40000011414 */
[----:B------:R-:W-:Y:S02]  /*0cf0*/  ISETP.GE.U32.AND P1, PT, R20, UR12, PT ;  /* 0x0000000c14007c0c */ /* 0x000fe4000bf26070 */
[----:B------:R-:W-:-:S02]  /*0d00*/  P2R R68, PR, RZ, 0x1 ;  /* 0x00000001ff447803 */ /* 0x000fc40000000000 */
[----:B------:R-:W-:Y:S02]  /*0d10*/  ISETP.GE.OR.EX P1, PT, R25, UR13, P4, P1 ;  /* 0x0000000d19007c0c */ /* 0x000fe4000a726710 */
[----:B------:R-:W-:-:S04]  /*0d20*/  LOP3.LUT P0, RZ, R83, 0x20, RZ, 0xc0, !PT ;  /* 0x0000002053ff7812 */ /* 0x000fc8000780c0ff */
[----:B------:R-:W-:Y:S02]  /*0d30*/  P2R R69, PR, RZ, 0x1 ;  /* 0x00000001ff457803 */ /* 0x000fe40000000000 */
[----:B------:R-:W-:-:S04]  /*0d40*/  LOP3.LUT P0, RZ, R83, 0x10, RZ, 0xc0, !PT ;  /* 0x0000001053ff7812 */ /* 0x000fc8000780c0ff */
[----:B------:R-:W-:Y:S01]  /*0d50*/  P2R R70, PR, RZ, 0x1 ;  /* 0x00000001ff467803 */ /* 0x000fe20000000000 */
[----:B------:R-:W0:Y:S01]  /*0d60*/  @!P1 LDC.64 R28, c[0x0][0x270] ;  /* 0x00009c00ff1c9b82 */ /* 0x000e220000000a00 */
[----:B------:R-:W-:Y:S02]  /*0d70*/  @!P1 MOV R26, R86 ;  /* 0x00000056001a9202 */ /* 0x000fe40000000f00 */
[----:B------:R-:W-:Y:S02]  /*0d80*/  @!P1 MOV R27, R89 ;  /* 0x00000059001b9202 */ /* 0x000fe40000000f00 */
[----:B------:R-:W-:-:S03]  /*0d90*/  LOP3.LUT P0, RZ, R83, 0x8, RZ, 0xc0, !PT ;  /* 0x0000000853ff7812 */ /* 0x000fc6000780c0ff */
[----:B------:R-:W1:Y:S01]  /*0da0*/  @!P1 LDC.64 R34, c[0x0][0x220] ;  /* 0x00008800ff229b82 */ /* 0x000e620000000a00 */
[----:B------:R-:W-:Y:S02]  /*0db0*/  P2R R71, PR, RZ, 0x1 ;  /* 0x00000001ff477803 */ /* 0x000fe40000000000 */
[----:B------:R-:W-:-:S04]  /*0dc0*/  LOP3.LUT P0, RZ, R83, 0x4, RZ, 0xc0, !PT ;  /* 0x0000000453ff7812 */ /* 0x000fc8000780c0ff */
[----:B------:R-:W-:Y:S02]  /*0dd0*/  P2R R72, PR, RZ, 0x1 ;  /* 0x00000001ff487803 */ /* 0x000fe40000000000 */
[----:B------:R-:W-:Y:S01]  /*0de0*/  LOP3.LUT P0, RZ, R83, 0x2, RZ, 0xc0, !PT ;  /* 0x0000000253ff7812 */ /* 0x000fe2000780c0ff */
[-C--:B0-----:R-:W-:Y:S02]  /*0df0*/  @!P1 IMAD R22, R25, R28.reuse, RZ ;  /* 0x0000001c19169224 */ /* 0x081fe400078e02ff */
[----:B------:R-:W-:-:S04]  /*0e00*/  @!P1 IMAD.WIDE.U32 R26, R20, R28, R26 ;  /* 0x0000001c141a9225 */ /* 0x000fc800078e001a */
[----:B------:R-:W-:Y:S01]  /*0e10*/  @!P1 IMAD R29, R20, R29, R22 ;  /* 0x0000001d141d9224 */ /* 0x000fe200078e0216 */
[----:B-1----:R-:W-:-:S04]  /*0e20*/  @!P1 LEA R34, P2, R26, R34, 0x1 ;  /* 0x000000221a229211 */ /* 0x002fc800078408ff */
[----:B------:R-:W-:-:S04]  /*0e30*/  @!P1 IADD3 R22, R27, R29, RZ ;  /* 0x0000001d1b169210 */ /* 0x000fc80007ffe0ff */
[----:B------:R-:W-:Y:S02]  /*0e40*/  @!P1 LEA.HI.X R35, R26, R35, R22, 0x1, P2 ;  /* 0x000000231a239211 */ /* 0x000fe400010f0c16 */
[C---:B------:R-:W-:Y:S02]  /*0e50*/  IADD3 R22, R4.reuse, 0x140, RZ ;  /* 0x0000014004167810 */ /* 0x040fe40007ffe0ff */
[----:B------:R-:W-:Y:S02]  /*0e60*/  IADD3 R26, R4, 0x180, RZ ;  /* 0x00000180041a7810 */ /* 0x000fe40007ffe0ff */
[----:B------:R-:W-:Y:S02]  /*0e70*/  SHF.R.S32.HI R27, RZ, 0x1f, R22 ;  /* 0x0000001fff1b7819 */ /* 0x000fe40000011416 */
[----:B------:R-:W-:Y:S02]  /*0e80*/  ISETP.GE.U32.AND P2, PT, R22, UR12, PT ;  /* 0x0000000c16007c0c */ /* 0x000fe4000bf46070 */
[----:B------:R-:W-:-:S02]  /*0e90*/  SHF.R.S32.HI R51, RZ, 0x1f, R26 ;  /* 0x0000001fff337819 */ /* 0x000fc4000001141a */
[----:B------:R-:W-:Y:S02]  /*0ea0*/  ISETP.GE.OR.EX P2, PT, R27, UR13, P4, P2 ;  /* 0x0000000d1b007c0c */ /* 0x000fe4000a746720 */
[----:B------:R-:W-:-:S11]  /*0eb0*/  ISETP.GE.U32.AND P5, PT, R26, UR12, PT ;  /* 0x0000000c1a007c0c */ /* 0x000fd6000bfa6070 */
        /* <DEDUP_REMOVED lines=13> */
[----:B------:R-:W-:Y:S02]  /*0f90*/  ISETP.GE.OR.EX P3, PT, R49, UR13, P4, P3 ;  /* 0x0000000d31007c0c */ /* 0x000fe4000a766730 */
[----:B------:R-:W-:-:S11]  /*0fa0*/  ISETP.GE.OR.EX P4, PT, R51, UR13, P4, P5 ;  /* 0x0000000d33007c0c */ /* 0x000fd6000a786750 */
[----:B------:R-:W0:Y:S01]  /*0fb0*/  @!P3 LDC.64 R30, c[0x0][0x270] ;  /* 0x00009c00ff1ebb82 */ /* 0x000e220000000a00 */
[----:B------:R-:W-:-:S07]  /*0fc0*/  @!P3 MOV R29, R89 ;  /* 0x00000059001db202 */ /* 0x000fce0000000f00 */
[----:B------:R-:W1:Y:S08]  /*0fd0*/  @!P3 LDC.64 R52, c[0x0][0x220] ;  /* 0x00008800ff34bb82 */ /* 0x000e700000000a00 */
[----:B------:R-:W2:Y:S01]  /*0fe0*/  @!P4 LDC.64 R54, c[0x0][0x270] ;  /* 0x00009c00ff36cb82 */ /* 0x000ea20000000a00 */
[----:B0-----:R-:W-:-:S07]  /*0ff0*/  @!P3 IMAD R28, R49, R30, RZ ;  /* 0x0000001e311cb224 */ /* 0x001fce00078e02ff */
[----:B------:R-:W0:Y:S01]  /*1000*/  @!P4 LDC.64 R56, c[0x0][0x220] ;  /* 0x00008800ff38cb82 */ /* 0x000e220000000a00 */
[----:B------:R-:W-:Y:S01]  /*1010*/  @!P3 IMAD R31, R24, R31, R28 ;  /* 0x0000001f181fb224 */ /* 0x000fe200078e021c */
[----:B------:R-:W-:-:S05]  /*1020*/  @!P3 MOV R28, R86 ;  /* 0x00000056001cb202 */ /* 0x000fca0000000f00 */
[----:B------:R-:W-:-:S05]  /*1030*/  @!P3 IMAD.WIDE.U32 R28, R24, R30, R28 ;  /* 0x0000001e181cb225 */ /* 0x000fca00078e001c */
[----:B------:R-:W-:Y:S02]  /*1040*/  @!P3 IADD3 R29, R29, R31, RZ ;  /* 0x0000001f1d1db210 */ /* 0x000fe40007ffe0ff */
[C---:B-1----:R-:W-:Y:S02]  /*1050*/  @!P3 LEA R30, P5, R28.reuse, R52, 0x1 ;  /* 0x000000341c1eb211 */ /* 0x042fe400078a08ff */
[----:B------:R-:W-:Y:S02]  /*1060*/  @!P4 MOV R52, R86 ;  /* 0x000000560034c202 */ /* 0x000fe40000000f00 */
[----:B------:R-:W-:Y:S01]  /*1070*/  @!P3 LEA.HI.X R31, R28, R53, R29, 0x1, P5 ;  /* 0x000000351c1fb211 */ /* 0x000fe200028f0c1d */
[----:B--2---:R-:W-:Y:S01]  /*1080*/  @!P4 IMAD R28, R51, R54, RZ ;  /* 0x00000036331cc224 */ /* 0x004fe200078e02ff */
[----:B------:R-:W-:-:S03]  /*1090*/  @!P4 MOV R53, R89 ;  /* 0x000000590035c202 */ /* 0x000fc60000000f00 */
[C---:B------:R-:W-:Y:S02]  /*10a0*/  @!P4 IMAD R29, R26.reuse, R55, R28 ;  /* 0x000000371a1dc224 */ /* 0x040fe400078e021c */
[----:B------:R-:W-:-:S05]  /*10b0*/  @!P4 IMAD.WIDE.U32 R52, R26, R54, R52 ;  /* 0x000000361a34c225 */ /* 0x000fca00078e0034 */
[----:B------:R-:W-:Y:S02]  /*10c0*/  @!P4 IADD3 R29, R53, R29, RZ ;  /* 0x0000001d351dc210 */ /* 0x000fe40007ffe0ff */
[----:B0-----:R-:W-:-:S04]  /*10d0*/  @!P4 LEA R28, P5, R52, R56, 0x1 ;  /* 0x00000038341cc211 */ /* 0x001fc800078a08ff */
[----:B------:R-:W-:Y:S02]  /*10e0*/  @!P4 LEA.HI.X R29, R52, R57, R29, 0x1, P5 ;  /* 0x00000039341dc211 */ /* 0x000fe400028f0c1d */
[----:B------:R-:W-:-:S04]  /*10f0*/  IADD3 R57, R4, 0x1a0, RZ ;  /* 0x000001a004397810 */ /* 0x000fc80007ffe0ff */
[----:B------:R-:W-:Y:S02]  /*1100*/  SHF.R.S32.HI R55, RZ, 0x1f, R57 ;  /* 0x0000001fff377819 */ /* 0x000fe40000011439 */
[----:B------:R-:W-:-:S04]  /*1110*/  ISETP.GE.U32.AND P5, PT, R57, UR12, PT ;  /* 0x0000000c39007c0c */ /* 0x000fc8000bfa6070 */
[----:B------:R-:W-:-:S04]  /*1120*/  ISETP.GE.AND.EX P5, PT, R55, UR13, PT, P5 ;  /* 0x0000000d37007c0c */ /* 0x000fc8000bfa6350 */
[----:B------:R-:W-:-:S13]  /*1130*/  ISETP.GT.U32.OR P5, PT, R0, 0x1ff, P5 ;  /* 0x000001ff0000780c */ /* 0x000fda0002fa4470 */
[----:B------:R-:W0:Y:S01]  /*1140*/  @!P5 LDC.64 R58, c[0x0][0x270] ;  /* 0x00009c00ff3adb82 */ /* 0x000e220000000a00 */
[----:B------:R-:W-:-:S07]  /*1150*/  @!P5 MOV R54, R86 ;  /* 0x000000560036d202 */ /* 0x000fce0000000f00 */
[----:B------:R-:W1:Y:S01]  /*1160*/  @!P5 LDC.64 R52, c[0x0][0x220] ;  /* 0x00008800ff34db82 */ /* 0x000e620000000a00 */
[----:B0-----:R-:W-:Y:S01]  /*1170*/  @!P5 IMAD R48, R55, R58, RZ ;  /* 0x0000003a3730d224 */ /* 0x001fe200078e02ff */
[----:B------:R-:W-:-:S03]  /*1180*/  @!P5 MOV R55, R89 ;  /* 0x000000590037d202 */ /* 0x000fc60000000f00 */
[C---:B------:R-:W-:Y:S02]  /*1190*/  @!P5 IMAD R59, R57.reuse, R59, R48 ;  /* 0x0000003b393bd224 */ /* 0x040fe400078e0230 */
[----:B------:R-:W-:-:S05]  /*11a0*/  @!P5 IMAD.WIDE.U32 R54, R57, R58, R54 ;  /* 0x0000003a3936d225 */ /* 0x000fca00078e0036 */
[----:B------:R-:W-:Y:S02]  /*11b0*/  @!P5 IADD3 R48, R55, R59, RZ ;  /* 0x0000003b3730d210 */ /* 0x000fe40007ffe0ff */
[----:B-1----:R-:W-:-:S04]  /*11c0*/  @!P5 LEA R56, P6, R54, R52, 0x1 ;  /* 0x000000343638d211 */ /* 0x002fc800078c08ff */
[----:B------:R-:W-:Y:S02]  /*11d0*/  @!P5 LEA.HI.X R57, R54, R53, R48, 0x1, P6 ;  /* 0x000000353639d211 */ /* 0x000fe400030f0c30 */
[----:B------:R-:W-:Y:S02]  /*11e0*/  MOV R48, RZ ;  /* 0x000000ff00307202 */ /* 0x000fe40000000f00 */
[----:B------:R-:W-:-:S04]  /*11f0*/  IADD3 R59, R4, 0x1c0, RZ ;  /* 0x000001c0043b7810 */ /* 0x000fc80007ffe0ff */
[----:B------:R0:W2:Y:S01]  /*1200*/  @!P5 LDG.E R48, desc[UR8][R56.64] ;  /* 0x000000083830d981 */ /* 0x0000a2000c1e1900 */
[----:B------:R-:W-:Y:S02]  /*1210*/  SHF.R.S32.HI R55, RZ, 0x1f, R59 ;  /* 0x0000001fff377819 */ /* 0x000fe4000001143b */
[----:B------:R-:W-:-:S04]  /*1220*/  ISETP.GE.U32.AND P5, PT, R59, UR12, PT ;  /* 0x0000000c3b007c0c */ /* 0x000fc8000bfa6070 */
[----:B------:R-:W-:-:S04]  /*1230*/  ISETP.GE.AND.EX P5, PT, R55, UR13, PT, P5 ;  /* 0x0000000d37007c0c */ /* 0x000fc8000bfa6350 */
[----:B------:R-:W-:-:S13]  /*1240*/  ISETP.GT.U32.OR P5, PT, R0, 0x1ff, P5 ;  /* 0x000001ff0000780c */ /* 0x000fda0002fa4470 */
[----:B------:R-:W1:Y:S01]  /*1250*/  @!P5 LDC.64 R74, c[0x0][0x270] ;  /* 0x00009c00ff4adb82 */ /* 0x000e620000000a00 */
[----:B------:R-:W-:-:S07]  /*1260*/  @!P5 MOV R54, R86 ;  /* 0x000000560036d202 */ /* 0x000fce0000000f00 */
[----:B------:R-:W0:Y:S01]  /*1270*/  @!P5 LDC.64 R52, c[0x0][0x220] ;  /* 0x00008800ff34db82 */ /* 0x000e220000000a00 */
[-C--:B-1----:R-:W-:Y:S02]  /*1280*/  @!P5 IMAD R50, R55, R74.reuse, RZ ;  /* 0x0000004a3732d224 */ /* 0x082fe400078e02ff */
[----:B------:R-:W-:Y:S02]  /*1290*/  @!P5 IMAD.MOV.U32 R55, RZ, RZ, R89 ;  /* 0x000000ffff37d224 */ /* 0x000fe400078e0059 */
[C---:B------:R-:W-:Y:S02]  /*12a0*/  @!P5 IMAD R61, R59.reuse, R75, R50 ;  /* 0x0000004b3b3dd224 */ /* 0x040fe400078e0232 */
[----:B------:R-:W-:-:S05]  /*12b0*/  @!P5 IMAD.WIDE.U32 R54, R59, R74, R54 ;  /* 0x0000004a3b36d225 */ /* 0x000fca00078e0036 */
[----:B------:R-:W-:Y:S02]  /*12c0*/  @!P5 IADD3 R50, R55, R61, RZ ;  /* 0x0000003d3732d210 */ /* 0x000fe40007ffe0ff */
[----:B0-----:R-:W-:-:S04]  /*12d0*/  @!P5 LEA R56, P6, R54, R52, 0x1 ;  /* 0x000000343638d211 */ /* 0x001fc800078c08ff */
[----:B------:R-:W-:Y:S02]  /*12e0*/  @!P5 LEA.HI.X R57, R54, R53, R50, 0x1, P6 ;  /* 0x000000353639d211 */ /* 0x000fe400030f0c32 */
[----:B------:R-:W-:Y:S02]  /*12f0*/  MOV R50, RZ ;  /* 0x000000ff00327202 */ /* 0x000fe40000000f00 */
[----:B------:R-:W-:-:S04]  /*1300*/  IADD3 R59, R4, 0x1e0, RZ ;  /* 0x000001e0043b7810 */ /* 0x000fc80007ffe0ff */
[----:B------:R0:W3:Y:S01]  /*1310*/  @!P5 LDG.E R50, desc[UR8][R56.64] ;  /* 0x000000083832d981 */ /* 0x0000e2000c1e1900 */
[----:B------:R-:W-:Y:S02]  /*1320*/  SHF.R.S32.HI R61, RZ, 0x1f, R59 ;  /* 0x0000001fff3d7819 */ /* 0x000fe4000001143b */
[----:B------:R-:W-:-:S04]  /*1330*/  ISETP.GE.U32.AND P5, PT, R59, UR12, PT ;  /* 0x0000000c3b007c0c */ /* 0x000fc8000bfa6070 */
[----:B------:R-:W-:-:S04]  /*1340*/  ISETP.GE.AND.EX P5, PT, R61, UR13, PT, P5 ;  /* 0x0000000d3d007c0c */ /* 0x000fc8000bfa6350 */
[----:B------:R-:W-:-:S13]  /*1350*/  ISETP.GT.U32.OR P5, PT, R0, 0x1ff, P5 ;  /* 0x000001ff0000780c */ /* 0x000fda0002fa4470 */
[----:B------:R-:W1:Y:S01]  /*1360*/  @!P5 LDC.64 R54, c[0x0][0x270] ;  /* 0x00009c00ff36db82 */ /* 0x000e620000000a00 */
[----:B0-----:R-:W-:Y:S02]  /*1370*/  @!P5 MOV R56, R86 ;  /* 0x000000560038d202 */ /* 0x001fe40000000f00 */
[----:B------:R-:W-:-:S05]  /*1380*/  @!P5 MOV R57, R89 ;  /* 0x000000590039d202 */ /* 0x000fca0000000f00 */
[----:B------:R-:W0:Y:S01]  /*1390*/  @!P5 LDC.64 R52, c[0x0][0x220] ;  /* 0x00008800ff34db82 */ /* 0x000e220000000a00 */
[----:B-1----:R-:W-:-:S04]  /*13a0*/  @!P5 IMAD R58, R61, R54, RZ ;  /* 0x000000363d3ad224 */ /* 0x002fc800078e02ff */
[C---:B------:R-:W-:Y:S02]  /*13b0*/  @!P5 IMAD R61, R59.reuse, R55, R58 ;  /* 0x000000373b3dd224 */ /* 0x040fe400078e023a */
[----:B------:R-:W-:-:S05]  /*13c0*/  @!P5 IMAD.WIDE.U32 R54, R59, R54, R56 ;  /* 0x000000363b36d225 */ /* 0x000fca00078e0038 */
[----:B------:R-:W-:Y:S02]  /*13d0*/  @!P5 IADD3 R55, R55, R61, RZ ;  /* 0x0000003d3737d210 */ /* 0x000fe40007ffe0ff */
[----:B0-----:R-:W-:-:S04]  /*13e0*/  @!P5 LEA R58, P6, R54, R52, 0x1 ;  /* 0x00000034363ad211 */ /* 0x001fc800078c08ff */
[----:B------:R-:W-:Y:S02]  /*13f0*/  @!P5 LEA.HI.X R59, R54, R53, R55, 0x1, P6 ;  /* 0x00000035363bd211 */ /* 0x000fe400030f0c37 */
[----:B------:R-:W-:Y:S02]  /*1400*/  CS2R R52, SRZ ;  /* 0x0000000000347805 */ /* 0x000fe4000001ff00 */
[----:B------:R-:W-:Y:S02]  /*1410*/  CS2R R54, SRZ ;  /* 0x0000000000367805 */ /* 0x000fe4000001ff00 */
[----:B------:R-:W-:Y:S02]  /*1420*/  CS2R R56, SRZ ;  /* 0x0000000000387805 */ /* 0x000fe4000001ff00 */
[----:B------:R-:W-:Y:S01]  /*1430*/  LOP3.LUT P6, RZ, R83, 0x80, RZ, 0xc0, !PT ;  /* 0x0000008053ff7812 */ /* 0x000fe200078cc0ff */
[----:B------:R-:W4:Y:S01]  /*1440*/  @!P0 LDG.E R53, desc[UR8][R40.64] ;  /* 0x0000000828358981 */ /* 0x000f22000c1e1900 */
[----:B------:R-:W-:-:S03]  /*1450*/  ISETP.NE.AND P0, PT, R72, RZ, PT ;  /* 0x000000ff4800720c */ /* 0x000fc60003f05270 */
[----:B------:R0:W5:Y:S01]  /*1460*/  @!P5 LDG.E R52, desc[UR8][R58.64] ;  /* 0x000000083a34d981 */ /* 0x000162000c1e1900 */
[----:B------:R-:W-:-:S09]  /*1470*/  LOP3.LUT P5, RZ, R83, 0x100, RZ, 0xc0, !PT ;  /* 0x0000010053ff7812 */ /* 0x000fd200078ac0ff */
[----:B------:R-:W2:Y:S01]  /*1480*/  @!P0 LDG.E R54, desc[UR8][R44.64] ;  /* 0x000000082c368981 */ /* 0x000ea2000c1e1900 */
[----:B------:R-:W-:-:S13]  /*1490*/  ISETP.NE.AND P0, PT, R71, RZ, PT ;  /* 0x000000ff4700720c */ /* 0x000fda0003f05270 */
[----:B------:R-:W3:Y:S01]  /*14a0*/  @!P0 LDG.E R55, desc[UR8][R46.64] ;  /* 0x000000082e378981 */ /* 0x000ee2000c1e1900 */
[----:B------:R-:W-:-:S13]  /*14b0*/  ISETP.NE.AND P0, PT, R70, RZ, PT ;  /* 0x000000ff4600720c */ /* 0x000fda0003f05270 */
[----:B------:R1:W5:Y:S01]  /*14c0*/  @!P0 LDG.E R56, desc[UR8][R62.64] ;  /* 0x000000083e388981 */ /* 0x000362000c1e1900 */
[----:B------:R-:W-:Y:S02]  /*14d0*/  ISETP.NE.AND P0, PT, R69, RZ, PT ;  /* 0x000000ff4500720c */ /* 0x000fe40003f05270 */
[----:B0-----:R-:W-:-:S06]  /*14e0*/  CS2R R58, SRZ ;  /* 0x00000000003a7805 */ /* 0x001fcc000001ff00 */
[----:B------:R-:W5:Y:S05]  /*14f0*/  @!P5 LDG.E R59, desc[UR8][R66.64] ;  /* 0x00000008423bd981 */ /* 0x000f6a000c1e1900 */
[----:B------:R-:W5:Y:S01]  /*1500*/  @!P0 LDG.E R57, desc[UR8][R42.64] ;  /* 0x000000082a398981 */ /* 0x000f62000c1e1900 */
[----:B------:R-:W-:-:S13]  /*1510*/  ISETP.NE.AND P0, PT, R68, RZ, PT ;  /* 0x000000ff4400720c */ /* 0x000fda0003f05270 */
[----:B------:R0:W5:Y:S01]  /*1520*/  @!P0 LDG.E R58, desc[UR8][R64.64] ;  /* 0x00000008403a8981 */ /* 0x000162000c1e1900 */
[----:B------:R-:W-:Y:S02]  /*1530*/  ISETP.NE.AND P0, PT, R60, RZ, PT ;  /* 0x000000ff3c00720c */ /* 0x000fe40003f05270 */
[----:B------:R-:W-:-:S06]  /*1540*/  CS2R R60, SRZ ;  /* 0x00000000003c7805 */ /* 0x000fcc000001ff00 */
[----:B------:R4:W5:Y:S01]  /*1550*/  @!P6 LDG.E R60, desc[UR8][R38.64] ;  /* 0x00000008263ce981 */ /* 0x000962000c1e1900 */
[----:B-1----:R-:W-:-:S04]  /*1560*/  CS2R R62, SRZ ;  /* 0x00000000003e7805 */ /* 0x002fc8000001ff00 */
[----:B------:R1:W5:Y:S04]  /*1570*/  @!P0 LDG.E R61, desc[UR8][R36.64] ;  /* 0x00000008243d8981 */ /* 0x000368000c1e1900 */
[----:B------:R1:W5:Y:S01]  /*1580*/  @!P1 LDG.E R62, desc[UR8][R34.64] ;  /* 0x00000008223e9981 */ /* 0x000362000c1e1900 */
[----:B0-----:R-:W-:-:S03]  /*1590*/  CS2R R64, SRZ ;  /* 0x0000000000407805 */ /* 0x001fc6000001ff00 */
[----:B------:R0:W5:Y:S04]  /*15a0*/  @!P2 LDG.E R63, desc[UR8][R32.64] ;  /* 0x00000008203fa981 */ /* 0x000168000c1e1900 */
[----:B------:R2:W5:Y:S04]  /*15b0*/  @!P3 LDG.E R64, desc[UR8][R30.64] ;  /* 0x000000081e40b981 */ /* 0x000568000c1e1900 */
[----:B------:R3:W5:Y:S01]  /*15c0*/  @!P4 LDG.E R65, desc[UR8][R28.64] ;  /* 0x000000081c41c981 */ /* 0x000762000c1e1900 */
[----:B------:R-:W-:Y:S02]  /*15d0*/  ISETP.GT.AND P5, PT, R2, 0x1e, PT ;  /* 0x0000001e0200780c */ /* 0x000fe40003fa4270 */
[----:B----4-:R-:W-:-:S04]  /*15e0*/  PRMT R38, R53, 0x7632, R38 ;  /* 0x0000763235267816 */ /* 0x010fc80000000026 */
[----:B-1----:R-:W-:Y:S02]  /*15f0*/  SHF.L.U32 R37, R38, 0x10, RZ ;  /* 0x0000001026257819 */ /* 0x002fe400000006ff */
[----:B------:R-:W-:-:S03]  /*1600*/  SHF.L.U32 R34, R53, 0x10, RZ ;  /* 0x0000001035227819 */ /* 0x000fc600000006ff */
[----:B0-----:R-:W-:Y:S01]  /*1610*/  FMUL.FTZ R33, R37, R37 ;  /* 0x0000002525217220 */ /* 0x001fe20000410000 */
[----:B--2---:R-:W-:-:S04]  /*1620*/  PRMT R39, R54, 0x7632, R39 ;  /* 0x0000763236277816 */ /* 0x004fc80000000027 */
[----:B------:R-:W-:Y:S01]  /*1630*/  SHF.L.U32 R36, R39, 0x10, RZ ;  /* 0x0000001027247819 */ /* 0x000fe200000006ff */
[----:B------:R-:W-:Y:S01]  /*1640*/  FFMA.FTZ R33, R34, R34, R33 ;  /* 0x0000002222217223 */ /* 0x000fe20000010021 */
[----:B------:R-:W-:-:S03]  /*1650*/  SHF.L.U32 R35, R54, 0x10, RZ ;  /* 0x0000001036237819 */ /* 0x000fc600000006ff */
[----:B------:R-:W-:Y:S01]  /*1660*/  FMUL.FTZ R30, R36, R36 ;  /* 0x00000024241e7220 */ /* 0x000fe20000410000 */
[----:B---3--:R-:W-:-:S03]  /*1670*/  PRMT R32, R55, 0x7632, R32 ;  /* 0x0000763237207816 */ /* 0x008fc60000000020 */
[----:B------:R-:W-:Y:S01]  /*1680*/  FFMA.FTZ R30, R35, R35, R30 ;  /* 0x00000023231e7223 */ /* 0x000fe2000001001e */
[----:B------:R-:W-:Y:S01]  /*1690*/  FADD.FTZ R33, RZ, R33 ;  /* 0x00000021ff217221 */ /* 0x000fe20000010000 */
[----:B------:R-:W-:Y:S02]  /*16a0*/  SHF.L.U32 R29, R32, 0x10, RZ ;  /* 0x00000010201d7819 */ /* 0x000fe400000006ff */
[----:B------:R-:W-:Y:S01]  /*16b0*/  SHF.L.U32 R28, R55, 0x10, RZ ;  /* 0x00000010371c7819 */ /* 0x000fe200000006ff */
[----:B------:R-:W-:Y:S02]  /*16c0*/  FADD.FTZ R30, R33, R30 ;  /* 0x0000001e211e7221 */ /* 0x000fe40000010000 */
[----:B------:R-:W-:Y:S01]  /*16d0*/  FMUL.FTZ R31, R29, R29 ;  /* 0x0000001d1d1f7220 */ /* 0x000fe20000410000 */
[----:B------:R-:W-:Y:S01]  /*16e0*/  FADD.FTZ R37, R34, R37 ;  /* 0x0000002522257221 */ /* 0x000fe20000010000 */
[----:B-----5:R-:W-:Y:S02]  /*16f0*/  PRMT R32, R56, 0x7632, R32 ;  /* 0x0000763238207816 */ /* 0x020fe40000000020 */
[----:B------:R-:W-:-:S02]  /*1700*/  FFMA.FTZ R31, R28, R28, R31 ;  /* 0x0000001c1c1f7223 */ /* 0x000fc4000001001f */
[----:B------:R-:W-:Y:S01]  /*1710*/  SHF.L.U32 R33, R32, 0x10, RZ ;  /* 0x0000001020217819 */ /* 0x000fe200000006ff */
[----:B------:R-:W-:Y:S01]  /*1720*/  FADD.FTZ R29, R28, R29 ;  /* 0x0000001d1c1d7221 */ /* 0x000fe20000010000 */
[----:B------:R-:W-:Y:S01]  /*1730*/  FADD.FTZ R36, R35, R36 ;  /* 0x0000002423247221 */ /* 0x000fe20000010000 */
[----:B------:R-:W-:Y:S01]  /*1740*/  FADD.FTZ R37, RZ, R37 ;  /* 0x00000025ff257221 */ /* 0x000fe20000010000 */
[----:B------:R-:W-:Y:S01]  /*1750*/  SHF.L.U32 R28, R56, 0x10, RZ ;  /* 0x00000010381c7819 */ /* 0x000fe200000006ff */
[----:B------:R-:W-:Y:S01]  /*1760*/  FMUL.FTZ R35, R33, R33 ;  /* 0x0000002121237220 */ /* 0x000fe20000410000 */
[----:B------:R-:W-:Y:S01]  /*1770*/  FADD.FTZ R30, R30, R31 ;  /* 0x0000001f1e1e7221 */ /* 0x000fe20000010000 */
[----:B------:R-:W-:Y:S01]  /*1780*/  PRMT R32, R57, 0x7632, R32 ;  /* 0x0000763239207816 */ /* 0x000fe20000000020 */
[----:B------:R-:W-:Y:S01]  /*1790*/  FADD.FTZ R36, R37, R36 ;  /* 0x0000002425247221 */ /* 0x000fe20000010000 */
[----:B------:R-:W-:Y:S02]  /*17a0*/  FFMA.FTZ R35, R28, R28, R35 ;  /* 0x0000001c1c237223 */ /* 0x000fe40000010023 */
[----:B------:R-:W-:Y:S01]  /*17b0*/  SHF.L.U32 R31, R32, 0x10, RZ ;  /* 0x00000010201f7819 */ /* 0x000fe200000006ff */
[----:B------:R-:W-:Y:S01]  /*17c0*/  FADD.FTZ R32, R28, R33 ;  /* 0x000000211c207221 */ /* 0x000fe20000010000 */
[----:B------:R-:W-:Y:S01]  /*17d0*/  SHF.L.U32 R28, R57, 0x10, RZ ;  /* 0x00000010391c7819 */ /* 0x000fe200000006ff */
[----:B------:R-:W-:Y:S01]  /*17e0*/  FADD.FTZ R29, R36, R29 ;  /* 0x0000001d241d7221 */ /* 0x000fe20000010000 */
[----:B------:R-:W-:Y:S01]  /*17f0*/  FADD.FTZ R30, R30, R35 ;  /* 0x000000231e1e7221 */ /* 0x000fe20000010000 */
[----:B------:R-:W-:Y:S01]  /*1800*/  FMUL.FTZ R33, R31, R31 ;  /* 0x0000001f1f217220 */ /* 0x000fe20000410000 */
[----:B------:R-:W-:Y:S01]  /*1810*/  PRMT R34, R58, 0x7632, R34 ;  /* 0x000076323a227816 */ /* 0x000fe20000000022 */
[----:B------:R-:W-:-:S02]  /*1820*/  FADD.FTZ R29, R29, R32 ;  /* 0x000000201d1d7221 */ /* 0x000fc40000010000 */
[----:B------:R-:W-:Y:S01]  /*1830*/  FFMA.FTZ R33, R28, R28, R33 ;  /* 0x0000001c1c217223 */ /* 0x000fe20000010021 */
[----:B------:R-:W-:Y:S01]  /*1840*/  SHF.L.U32 R35, R34, 0x10, RZ ;  /* 0x0000001022237819 */ /* 0x000fe200000006ff */
[----:B------:R-:W-:Y:S01]  /*1850*/  FADD.FTZ R32, R28, R31 ;  /* 0x0000001f1c207221 */ /* 0x000fe20000010000 */
[----:B------:R-:W-:Y:S02]  /*1860*/  PRMT R34, R59, 0x7632, R34 ;  /* 0x000076323b227816 */ /* 0x000fe40000000022 */
[----:B------:R-:W-:Y:S01]  /*1870*/  SHF.L.U32 R28, R58, 0x10, RZ ;  /* 0x000000103a1c7819 */ /* 0x000fe200000006ff */
[----:B------:R-:W-:Y:S01]  /*1880*/  FMUL.FTZ R31, R35, R35 ;  /* 0x00000023231f7220 */ /* 0x000fe20000410000 */
[----:B------:R-:W-:Y:S01]  /*1890*/  FADD.FTZ R30, R30, R33 ;  /* 0x000000211e1e7221 */ /* 0x000fe20000010000 */
[----:B------:R-:W-:Y:S01]  /*18a0*/  SHF.L.U32 R33, R34, 0x10, RZ ;  /* 0x0000001022217819 */ /* 0x000fe200000006ff */
[----:B------:R-:W-:Y:S01]  /*18b0*/  FADD.FTZ R29, R29, R32 ;  /* 0x000000201d1d7221 */ /* 0x000fe20000010000 */
[C---:B------:R-:W-:Y:S01]  /*18c0*/  FFMA.FTZ R31, R28.reuse, R28, R31 ;  /* 0x0000001c1c1f7223 */ /* 0x040fe2000001001f */
[----:B------:R-:W-:Y:S01]  /*18d0*/  FADD.FTZ R32, R28, R35 ;  /* 0x000000231c207221 */ /* 0x000fe20000010000 */
[----:B------:R-:W-:Y:S01]  /*18e0*/  PRMT R34, R60, 0x7632, R34 ;  /* 0x000076323c227816 */ /* 0x000fe20000000022 */
[----:B------:R-:W-:Y:S01]  /*18f0*/  FMUL.FTZ R35, R33, R33 ;  /* 0x0000002121237220 */ /* 0x000fe20000410000 */
[----:B------:R-:W-:Y:S01]  /*1900*/  SHF.L.U32 R28, R59, 0x10, RZ ;  /* 0x000000103b1c7819 */ /* 0x000fe200000006ff */
[----:B------:R-:W-:Y:S01]  /*1910*/  FADD.FTZ R30, R30, R31 ;  /* 0x0000001f1e1e7221 */ /* 0x000fe20000010000 */
[----:B------:R-:W-:Y:S01]  /*1920*/  SHF.L.U32 R31, R34, 0x10, RZ ;  /* 0x00000010221f7819 */ /* 0x000fe200000006ff */
[----:B------:R-:W-:Y:S01]  /*1930*/  FADD.FTZ R29, R29, R32 ;  /* 0x000000201d1d7221 */ /* 0x000fe20000010000 */
[----:B------:R-:W-:Y:S01]  /*1940*/  PRMT R34, R61, 0x7632, R34 ;  /* 0x000076323d227816 */ /* 0x000fe20000000022 */
[C---:B------:R-:W-:Y:S01]  /*1950*/  FFMA.FTZ R35, R28.reuse, R28, R35 ;  /* 0x0000001c1c237223 */ /* 0x040fe20000010023 */
[----:B------:R-:W-:Y:S01]  /*1960*/  FADD.FTZ R32, R28, R33 ;  /* 0x000000211c207221 */ /* 0x000fe20000010000 */
        /* <DEDUP_REMOVED lines=37> */
[----:B------:R-:W-:Y:S01]  /*1bc0*/  FFMA.FTZ R31, R28, R28, R31 ;  /* 0x0000001c1c1f7223 */ /* 0x000fe2000001001f */
[----:B------:R-:W-:Y:S01]  /*1bd0*/  PRMT R34, R48, 0x7632, R34 ;  /* 0x0000763230227816 */ /* 0x000fe20000000022 */
[----:B------:R-:W-:Y:S01]  /*1be0*/  FADD.FTZ R32, R28, R35 ;  /* 0x000000231c207221 */ /* 0x000fe20000010000 */
[----:B------:R-:W-:Y:S01]  /*1bf0*/  SHF.L.U32 R28, R65, 0x10, RZ ;  /* 0x00000010411c7819 */ /* 0x000fe200000006ff */
[----:B------:R-:W-:Y:S01]  /*1c00*/  FMUL.FTZ R35, R33, R33 ;  /* 0x0000002121237220 */ /* 0x000fe20000410000 */
[----:B------:R-:W-:Y:S01]  /*1c10*/  FADD.FTZ R30, R30, R31 ;  /* 0x0000001f1e1e7221 */ /* 0x000fe20000010000 */
[----:B------:R-:W-:-:S02]  /*1c20*/  IMAD.U32 R31, R34, 0x10000, RZ ;  /* 0x00010000221f7824 */ /* 0x000fc400078e00ff */
[----:B------:R-:W-:Y:S01]  /*1c30*/  FADD.FTZ R29, R29, R32 ;  /* 0x000000201d1d7221 */ /* 0x000fe20000010000 */
[C---:B------:R-:W-:Y:S01]  /*1c40*/  FADD.FTZ R32, R28.reuse, R33 ;  /* 0x000000211c207221 */ /* 0x040fe20000010000 */
[----:B------:R-:W-:Y:S01]  /*1c50*/  FFMA.FTZ R35, R28, R28, R35 ;  /* 0x0000001c1c237223 */ /* 0x000fe20000010023 */
[----:B------:R-:W-:Y:S01]  /*1c60*/  SHF.L.U32 R28, R48, 0x10, RZ ;  /* 0x00000010301c7819 */ /* 0x000fe200000006ff */
[----:B------:R-:W-:Y:S01]  /*1c70*/  FMUL.FTZ R33, R31, R31 ;  /* 0x0000001f1f217220 */ /* 0x000fe20000410000 */
[----:B------:R-:W-:Y:S01]  /*1c80*/  PRMT R34, R50, 0x7632, R34 ;  /* 0x0000763232227816 */ /* 0x000fe20000000022 */
[----:B------:R-:W-:Y:S01]  /*1c90*/  FADD.FTZ R30, R30, R35 ;  /* 0x000000231e1e7221 */ /* 0x000fe20000010000 */
[----:B------:R-:W-:Y:S01]  /*1ca0*/  FADD.FTZ R29, R29, R32 ;  /* 0x000000201d1d7221 */ /* 0x000fe20000010000 */
[----:B------:R-:W-:Y:S01]  /*1cb0*/  FFMA.FTZ R33, R28, R28, R33 ;  /* 0x0000001c1c217223 */ /* 0x000fe20000010021 */
[----:B------:R-:W-:Y:S01]  /*1cc0*/  SHF.L.U32 R35, R34, 0x10, RZ ;  /* 0x0000001022237819 */ /* 0x000fe200000006ff */
[----:B------:R-:W-:Y:S01]  /*1cd0*/  FADD.FTZ R32, R28, R31 ;  /* 0x0000001f1c207221 */ /* 0x000fe20000010000 */
[----:B------:R-:W-:Y:S01]  /*1ce0*/  PRMT R34, R52, 0x7632, R34 ;  /* 0x0000763234227816 */ /* 0x000fe20000000022 */
[----:B------:R-:W-:Y:S01]  /*1cf0*/  FADD.FTZ R30, R30, R33 ;  /* 0x000000211e1e7221 */ /* 0x000fe20000010000 */
[----:B------:R-:W-:Y:S01]  /*1d00*/  SHF.L.U32 R28, R50, 0x10, RZ ;  /* 0x00000010321c7819 */ /* 0x000fe200000006ff */
[----:B------:R-:W-:Y:S01]  /*1d10*/  FMUL.FTZ R31, R35, R35 ;  /* 0x00000023231f7220 */ /* 0x000fe20000410000 */
        /* <DEDUP_REMOVED lines=33> */
[----:B------:R-:W-:Y:S01]  /*1f30*/  ISETP.GT.AND P5, PT, R2, 0xf, PT ;  /* 0x0000000f0200780c */ /* 0x000fe20003fa4270 */
[----:B------:R-:W2:Y:S01]  /*1f40*/  LDC R84, c[0x0][0xc] ;  /* 0x00000300ff547b82 */ /* 0x000ea20000000800 */
[----:B------:R-:W-:Y:S01]  /*1f50*/  ISETP.NE.AND P6, PT, R0, RZ, PT ;  /* 0x000000ff0000720c */ /* 0x000fe20003fc5270 */
[----:B------:R-:W-:Y:S10]  /*1f60*/  BSSY B0, `(.L_x_2101) ;  /* 0x0000041000007945 */ /* 0x000ff40003800000 */
[----:B0-----:R-:W-:Y:S01]  /*1f70*/  @!P5 FADD.FTZ R29, R29, R28 ;  /* 0x0000001c1d1dd221 */ /* 0x001fe20000010000 */
[----:B-1----:R-:W-:Y:S01]  /*1f80*/  @!P5 FADD.FTZ R30, R30, R31 ;  /* 0x0000001f1e1ed221 */ /* 0x002fe20000010000 */
[----:B------:R-:W-:-:S03]  /*1f90*/  ISETP.NE.AND P5, PT, R2, RZ, PT ;  /* 0x000000ff0200720c */ /* 0x000fc60003fa5270 */
[----:B------:R-:W-:Y:S02]  /*1fa0*/  MOV R46, R29 ;  /* 0x0000001d002e7202 */ /* 0x000fe40000000f00 */
[----:B------:R-:W-:Y:S02]  /*1fb0*/  MOV R47, R30 ;  /* 0x0000001e002f7202 */ /* 0x000fe40000000f00 */
[----:B------:R-:W-:Y:S02]  /*1fc0*/  PRMT R66, R53, 0x7632, R66 ;  /* 0x0000763235427816 */ /* 0x000fe40000000042 */
[----:B------:R-:W-:-:S04]  /*1fd0*/  PRMT R67, R54, 0x7632, R67 ;  /* 0x0000763236437816 */ /* 0x000fc80000000043 */
[----:B------:R0:W-:Y:S01]  /*1fe0*/  @!P5 STS.64 [R81+0x10], R46 ;  /* 0x0000102e5100d388 */ /* 0x0001e20000000a00 */
        /* <DEDUP_REMOVED lines=12> */
[----:B------:R-:W-:Y:S01]  /*20b0*/  PRMT R80, R50, 0x7632, R80 ;  /* 0x0000763232507816 */ /* 0x000fe20000000050 */
[----:B------:R-:W-:Y:S06]  /*20c0*/  BAR.SYNC.DEFER_BLOCKING 0x0 ;  /* 0x0000000000007b1d */ /* 0x000fec0000010000 */
[----:B0-2---:R-:W-:Y:S05]  /*20d0*/  @P6 BRA `(.L_x_2102) ;  /* 0x0000000000a46947 */ /* 0x005fea0003800000 */
        /* <DEDUP_REMOVED lines=41> */
.L_x_2102:
[----:B------:R-:W-:Y:S05]  /*2370*/  BSYNC B0 ;  /* 0x0000000000007941 */ /* 0x000fea0003800000 */
.L_x_2101:
[----:B------:R-:W-:Y:S02]  /*2380*/  ISETP.GE.U32.AND P5, PT, R84, 0x2, PT ;  /* 0x000000025400780c */ /* 0x000fe40003fa6070 */
[----:B------:R-:W-:-:S11]  /*2390*/  PRMT R32, R52, 0x7632, R32 ;  /* 0x0000763234207816 */ /* 0x000fd60000000020 */
[----:B------:R-:W-:Y:S05]  /*23a0*/  @!P5 BRA `(.L_x_2103) ;  /* 0x0000001000a8d947 */ /* 0x000fea0003800000 */
[----:B------:R-:W0:Y:S01]  /*23b0*/  LDC R31, c[0x0][0x10] ;  /* 0x00000400ff1f7b82 */ /* 0x000e220000000800 */
        /* <DEDUP_REMOVED lines=11> */
[----:B------:R-:W-:Y:S01]  /*2470*/  LOP3.LUT P5, RZ, R3, 0x2, RZ, 0xc0, !PT ;  /* 0x0000000203ff7812 */ /* 0x000fe200078ac0ff */
[----:B------:R-:W-:Y:S01]  /*2480*/  IMAD R35, R31, UR5, R30 ;  /* 0x000000051f237c24 */ /* 0x000fe2000f8e021e */
[----:B------:R-:W-:Y:S02]  /*2490*/  MOV R33, 0xffffffff ;  /* 0xffffffff00217802 */ /* 0x000fe40000000f00 */
[----:B------:R-:W-:Y:S01]  /*24a0*/  SEL R38, R84, RZ, !P5 ;  /* 0x000000ff54267207 */ /* 0x000fe20006800000 */
[----:B------:R-:W-:Y:S01]  /*24b0*/  IMAD.WIDE.U32 R34, R35, 0x8, R36 ;  /* 0x0000000823227825 */ /* 0x000fe200078e0024 */
[----:B------:R-:W-:Y:S02]  /*24c0*/  SEL R33, R33, 0x1, P5 ;  /* 0x0000000121217807 */ /* 0x000fe40002800000 */
[----:B------:R-:W-:Y:S02]  /*24d0*/  ISETP.NE.AND P5, PT, R38, -0x1, PT ;  /* 0xffffffff2600780c */ /* 0x000fe40003fa5270 */
[----:B------:R0:W-:Y:S01]  /*24e0*/  STG.E.64 desc[UR8][R34.64], R46 ;  /* 0x0000002e22007986 */ /* 0x0001e2000c101b08 */
[----:B------:R-:W-:Y:S06]  /*24f0*/  MEMBAR.ALL.GPU ;  /* 0x0000000000007992 */ /* 0x000fec000000a000 */
[----:B------:R-:W-:-:S00]  /*2500*/  ERRBAR ;  /* 0x00000000000079ab */ /* 0x000fc00000000000 */
[----:B------:R-:W-:Y:S06]  /*2510*/  CGAERRBAR ;  /* 0x00000000000075ab */ /* 0x000fec0000000000 */
[----:B------:R0:W-:Y:S01]  /*2520*/  REDG.E.ADD.S32.STRONG.GPU desc[UR8][R28.64], R33 ;  /* 0x000000211c00798e */ /* 0x0001e2000c10e388 */
[----:B------:R-:W-:Y:S05]  /*2530*/  @!P5 BRA `(.L_x_2104) ;  /* 0x000000000014d947 */ /* 0x000fea0003800000 */
.L_x_2105:
[----:B0-----:R-:W2:Y:S04]  /*2540*/  LDG.E.STRONG.GPU R33, desc[UR8][R28.64] ;  /* 0x000000081c217981 */ /* 0x001ea8000c1ef900 */
[----:B--2---:R-:W-:Y:S01]  /*2550*/  CCTL.IVALL ;  /* 0x00000000ff00798f */ /* 0x004fe20002000000 */
[----:B------:R-:W-:Y:S05]  /*2560*/  YIELD ;  /* 0x0000000000007946 */ /* 0x000fea0003800000 */
[----:B------:R-:W-:-:S13]  /*2570*/  ISETP.NE.AND P5, PT, R33, R38, PT ;  /* 0x000000262100720c */ /* 0x000fda0003fa5270 */
[----:B------:R-:W-:Y:S05]  /*2580*/  @P5 BRA `(.L_x_2105) ;  /* 0xfffffffc00ec5947 */ /* 0x000fea000383ffff */
.L_x_2104:
        /* <DEDUP_REMOVED lines=24> */
.L_x_2109:
        /* <DEDUP_REMOVED lines=116> */
.L_x_2108:
        /* <DEDUP_REMOVED lines=14> */
[----:B------:R-:W-:Y:S02]  /*2f30*/  VIADD R28, R34, 0x2 ;  /* 0x00000002221c7836 */ /* 0x000fe40000000000 */
        /* <DEDUP_REMOVED lines=48> */
.L_x_2110:
[----:B------:R-:W-:-:S04]  /*3240*/  LOP3.LUT P5, RZ, R83, 0x1, RZ, 0xc0, !PT ;  /* 0x0000000153ff7812 */ /* 0x000fc800078ac0ff */
[----:B------:R-:W-:-:S13]  /*3250*/  ISETP.NE.OR P5, PT, R33, RZ, P5 ;  /* 0x000000ff2100720c */ /* 0x000fda0002fa5670 */
[----:B------:R-:W-:Y:S05]  /*3260*/  @!P5 BRA `(.L_x_2106) ;  /* 0x000000000088d947 */ /* 0x000fea0003800000 */
.L_x_2107:
[----:B------:R-:W0:Y:S01]  /*3270*/  S2UR UR6, SR_CTAID.X ;  /* 0x00000000000679c3 */ /* 0x000e220000002500 */
[----:B------:R-:W-:Y:S01]  /*3280*/  NOP ;  /* 0x0000000000007918 */ /* 0x000fe20000000000 */
.L_x_2111:
        /* <DEDUP_REMOVED lines=32> */
.L_x_2106:
        /* <DEDUP_REMOVED lines=10> */
.L_x_2113:
[----:B------:R-:W-:Y:S05]  /*3530*/  BSYNC B0 ;  /* 0x0000000000007941 */ /* 0x000fea0003800000 */
.L_x_2112:
        /* <DEDUP_REMOVED lines=17> */
.L_x_2103:
[----:B------:R-:W-:Y:S01]  /*3650*/  ULDC.64 UR6, c[0x0][0x218] ;  /* 0x0000860000067ab9 */ /* 0x000fe20000000a00 */
[----:B0-----:R-:W-:Y:S01]  /*3660*/  P2R R28, PR, RZ, 0x1 ;  /* 0x00000001ff1c7803 */ /* 0x001fe20000000000 */
[----:B------:R-:W-:Y:S01]  /*3670*/  ULDC.64 UR12, c[0x0][0x230] ;  /* 0x00008c00000c7ab9 */ /* 0x000fe20000000a00 */
[----:B------:R-:W-:Y:S02]  /*3680*/  LOP3.LUT P0, RZ, R0, UR5, RZ, 0xfc, !PT ;  /* 0x0000000500ff7c12 */ /* 0x000fe4000f80fcff */
[----:B------:R-:W-:Y:S02]  /*3690*/  ISETP.EQ.U32.AND P5, PT, RZ, UR6, PT ;  /* 0x00000006ff007c0c */ /* 0x000fe4000bfa2070 */
[C---:B------:R-:W-:Y:S02]  /*36a0*/  SHF.L.U32 R36, R90.reuse, 0x2, RZ ;  /* 0x000000025a247819 */ /* 0x040fe400000006ff */
[----:B------:R-:W-:Y:S01]  /*36b0*/  ISETP.EQ.OR.EX P5, PT, RZ, UR7, P0, P5 ;  /* 0x00000007ff007c0c */ /* 0x000fe200087a2750 */
[----:B------:R-:W-:Y:S01]  /*36c0*/  ULDC.64 UR6, c[0x0][0x228] ;  /* 0x00008a0000067ab9 */ /* 0x000fe20000000a00 */
[----:B------:R-:W-:-:S02]  /*36d0*/  SHF.L.U64.HI R90, R90, 0x2, R91 ;  /* 0x000000025a5a7819 */ /* 0x000fc4000001025b */
[----:B------:R-:W-:Y:S01]  /*36e0*/  IADD3 R34, P0, R36, UR6, RZ ;  /* 0x0000000624227c10 */ /* 0x000fe2000ff1e0ff */
[----:B------:R-:W-:-:S03]  /*36f0*/  UMOV UR6, 0x400 ;  /* 0x0000040000067882 */ /* 0x000fc60000000000 */
[----:B------:R-:W-:Y:S01]  /*3700*/  IADD3.X R35, R90, UR7, RZ, P0, !PT ;  /* 0x000000075a237c10 */ /* 0x000fe200087fe4ff */
[----:B------:R-:W0:Y:S01]  /*3710*/  S2UR UR7, SR_CgaCtaId ;  /* 0x00000000000779c3 */ /* 0x000e220000008800 */
[----:B------:R-:W-:-:S07]  /*3720*/  ISETP.NE.AND P0, PT, R28, RZ, PT ;  /* 0x000000ff1c00720c */ /* 0x000fce0003f05270 */
[----:B------:R-:W1:Y:S01]  /*3730*/  @!P5 LDC.64 R30, c[0x0][0x218] ;  /* 0x00008600ff1edb82 */ /* 0x000e620000000a00 */
[----:B0-----:R-:W-:-:S03]  /*3740*/  ULEA UR6, UR7, UR6, 0x18 ;  /* 0x0000000607067291 */ /* 0x001fc6000f8ec03f */
[----:B------:R-:W-:Y:S02]  /*3750*/  ULDC UR7, c[0x0][0x2a4] ;  /* 0x0000a90000077ab9 */ /* 0x000fe40000000800 */
[----:B------:R-:W-:Y:S01]  /*3760*/  @!P5 FMUL.FTZ R29, R47, UR7 ;  /* 0x000000072f1ddc20 */ /* 0x000fe20008410000 */
[----:B------:R-:W-:Y:S01]  /*3770*/  @!P5 FMUL.FTZ R28, R46, UR7 ;  /* 0x000000072e1cdc20 */ /* 0x000fe20008410000 */
[----:B-1----:R-:W-:Y:S02]  /*3780*/  @!P5 IMAD.WIDE R38, R82, 0x8, R30 ;  /* 0x000000085226d825 */ /* 0x002fe400078e021e */
[----:B------:R-:W-:Y:S04]  /*3790*/  @!P6 STS.64 [UR6+0x98], R46 ;  /* 0x0000982eff00e988 */ /* 0x000fe80008000a06 */
[----:B------:R0:W-:Y:S01]  /*37a0*/  @!P5 STG.E.64 desc[UR8][R38.64], R28 ;  /* 0x0000001c2600d986 */ /* 0x0001e2000c101b08 */
[----:B------:R-:W-:Y:S01]  /*37b0*/  BAR.SYNC.DEFER_BLOCKING 0x0 ;  /* 0x0000000000007b1d */ /* 0x000fe20000010000 */
[----:B------:R-:W-:-:S04]  /*37c0*/  IADD3 R36, P5, R36, UR12, RZ ;  /* 0x0000000c24247c10 */ /* 0x000fc8000ffbe0ff */
[----:B------:R-:W-:Y:S01]  /*37d0*/  IADD3.X R37, R90, UR13, RZ, P5, !PT ;  /* 0x0000000d5a257c10 */ /* 0x000fe2000affe4ff */
[----:B0-----:R-:W-:Y:S02]  /*37e0*/  HFMA2.MMA R38, -RZ, RZ, 1.875, 0 ;  /* 0x3f800000ff267435 */ /* 0x001fe400000001ff */
[----:B------:R-:W0:Y:S01]  /*37f0*/  LDC R39, c[0x0][0x294] ;  /* 0x0000a500ff277b82 */ /* 0x000e220000000800 */
[----:B------:R-:W1:Y:S04]  /*3800*/  LDS.64 R30, [UR6+0x98] ;  /* 0x00009806ff1e7984 */ /* 0x000e680008000a00 */
[----:B------:R-:W2:Y:S01]  /*3810*/  LDG.E.64 R28, desc[UR8][R34.64] ;  /* 0x00000008221c7981 */ /* 0x000ea2000c1e1b00 */
[----:B-1----:R-:W-:-:S04]  /*3820*/  FMUL.FTZ R33, R30, UR7 ;  /* 0x000000071e217c20 */ /* 0x002fc80008410000 */
[----:B------:R-:W-:-:S04]  /*3830*/  FMUL.FTZ R30, R33, R33 ;  /* 0x00000021211e7220 */ /* 0x000fc80000410000 */
[----:B------:R-:W-:-:S05]  /*3840*/  FFMA.FTZ R30, R31, UR7, -R30 ;  /* 0x000000071f1e7c23 */ /* 0x000fca000801081e */
[----:B------:R-:W-:-:S13]  /*3850*/  FSETP.GTU.FTZ.AND P5, PT, R30, RZ, PT ;  /* 0x000000ff1e00720b */ /* 0x000fda0003fbc000 */
[----:B------:R-:W1:Y:S02]  /*3860*/  @P5 LDC R31, c[0x0][0x238] ;  /* 0x00008e00ff1f5b82 */ /* 0x000e640000000800 */
[----:B-1----:R-:W-:Y:S02]  /*3870*/  @P5 FADD.FTZ R40, R30, R31 ;  /* 0x0000001f1e285221 */ /* 0x002fe40000010000 */
[----:B------:R-:W2:Y:S02]  /*3880*/  LDG.E.64 R30, desc[UR8][R36.64] ;  /* 0x00000008241e7981 */ /* 0x000ea4000c1e1b00 */
[----:B------:R-:W1:Y:S01]  /*3890*/  @P5 MUFU.RSQ R38, R40 ;  /* 0x0000002800265308 */ /* 0x000e620000001400 */
[----:B------:R-:W-:Y:S02]  /*38a0*/  ISETP.NE.AND P5, PT, RZ, UR10, PT ;  /* 0x0000000aff007c0c */ /* 0x000fe4000bfa5270 */
[----:B------:R-:W-:Y:S02]  /*38b0*/  SHF.L.U32 R42, R53, 0x10, RZ ;  /* 0x00000010352a7819 */ /* 0x000fe400000006ff */
[----:B------:R-:W-:-:S03]  /*38c0*/  SHF.L.U32 R66, R66, 0x10, RZ ;  /* 0x0000001042427819 */ /* 0x000fc600000006ff */
[--C-:B------:R-:W-:Y:S02]  /*38d0*/  FADD.FTZ R41, R42, -R33.reuse ;  /* 0x800000212a297221 */ /* 0x100fe40000010000 */
[----:B------:R-:W-:Y:S01]  /*38e0*/  FADD.FTZ R43, -R33, R66 ;  /* 0x00000042212b7221 */ /* 0x000fe20000010100 */
[----:B------:R-:W-:Y:S02]  /*38f0*/  SHF.L.U32 R54, R54, 0x10, RZ ;  /* 0x0000001036367819 */ /* 0x000fe400000006ff */
[----:B------:R-:W-:Y:S01]  /*3900*/  SHF.L.U32 R42, R67, 0x10, RZ ;  /* 0x00000010432a7819 */ /* 0x000fe200000006ff */
[-C--:B-1----:R-:W-:Y:S01]  /*3910*/  FMUL.FTZ R41, R41, R38.reuse ;  /* 0x0000002629297220 */ /* 0x082fe20000410000 */
[----:B------:R-:W-:Y:S01]  /*3920*/  FMUL.FTZ R40, R43, R38 ;  /* 0x000000262b287220 */ /* 0x000fe20000410000 */
[----:B------:R-:W-:Y:S02]  /*3930*/  FADD.FTZ R45, R54, -R33 ;  /* 0x80000021362d7221 */ /* 0x000fe40000010000 */
[----:B------:R-:W-:Y:S01]  /*3940*/  FADD.FTZ R47, -R33, R42 ;  /* 0x0000002a212f7221 */ /* 0x000fe20000010100 */
[----:B--2---:R-:W-:Y:S01]  /*3950*/  FFMA.FTZ R41, R28, R41, R30 ;  /* 0x000000291c297223 */ /* 0x004fe2000001001e */
[----:B------:R-:W-:Y:S01]  /*3960*/  FFMA.FTZ R40, R29, R40, R31 ;  /* 0x000000281d287223 */ /* 0x000fe2000001001f */
[----:B0-----:R-:W-:Y:S06]  /*3970*/  @!P5 BRA `(.L_x_2114) ;  /* 0x000000000028d947 */ /* 0x001fec0003800000 */
        /* <DEDUP_REMOVED lines=10> */
.L_x_2114:
[----:B------:R-:W-:Y:S01]  /*3a20*/  LOP3.LUT P6, RZ, R83, 0x2, RZ, 0xc0, !PT ;  /* 0x0000000253ff7812 */ /* 0x000fe200078cc0ff */
[----:B------:R-:W-:-:S12]  /*3a30*/  BSSY B0, `(.L_x_2115) ;  /* 0x000000e000007945 */ /* 0x000fd80003800000 */
        /* <DEDUP_REMOVED lines=13> */
.L_x_2116:
[----:B------:R-:W-:Y:S05]  /*3b10*/  BSYNC B0 ;  /* 0x0000000000007941 */ /* 0x000fea0003800000 */
.L_x_2115:
[-C--:B------:R-:W-:Y:S01]  /*3b20*/  FMUL.FTZ R45, R45, R38.reuse ;  /* 0x000000262d2d7220 */ /* 0x080fe20000410000 */
[----:B0-----:R-:W-:Y:S01]  /*3b30*/  FMUL.FTZ R4, R47, R38 ;  /* 0x000000262f047220 */ /* 0x001fe20000410000 */
[----:B------:R-:W-:Y:S02]  /*3b40*/  SHF.L.U32 R40, R55, 0x10, RZ ;  /* 0x0000001037287819 */ /* 0x000fe400000006ff */
[----:B------:R-:W-:Y:S01]  /*3b50*/  SHF.L.U32 R68, R68, 0x10, RZ ;  /* 0x0000001044447819 */ /* 0x000fe200000006ff */
        /* <DEDUP_REMOVED lines=13> */
.L_x_2117:
        /* <DEDUP_REMOVED lines=15> */
.L_x_2119:
[----:B------:R-:W-:Y:S05]  /*3d20*/  BSYNC B0 ;  /* 0x0000000000007941 */ /* 0x000fea0003800000 */
.L_x_2118:
[--C-:B------:R-:W-:Y:S01]  /*3d30*/  FADD.FTZ R5, R40, -R33.reuse ;  /* 0x8000002128057221 */ /* 0x100fe20000010000 */
[----:B------:R-:W-:Y:S01]  /*3d40*/  FADD.FTZ R9, -R33, R68 ;  /* 0x0000004421097221 */ /* 0x000fe20000010100 */
[----:B------:R-:W-:Y:S02]  /*3d50*/  SHF.L.U32 R56, R56, 0x10, RZ ;  /* 0x0000001038387819 */ /* 0x000fe400000006ff */
[----:B------:R-:W-:Y:S01]  /*3d60*/  SHF.L.U32 R6, R69, 0x10, RZ ;  /* 0x0000001045067819 */ /* 0x000fe200000006ff */
[-C--:B------:R-:W-:Y:S01]  /*3d70*/  FMUL.FTZ R5, R5, R38.reuse ;  /* 0x0000002605057220 */ /* 0x080fe20000410000 */
[----:B------:R-:W-:Y:S01]  /*3d80*/  FMUL.FTZ R4, R9, R38 ;  /* 0x0000002609047220 */ /* 0x000fe20000410000 */
[----:B------:R-:W-:Y:S01]  /*3d90*/  SHF.L.U32 R40, R57, 0x10, RZ ;  /* 0x0000001039287819 */ /* 0x000fe200000006ff */
[----:B------:R-:W-:Y:S01]  /*3da0*/  FADD.FTZ R41, R56, -R33 ;  /* 0x8000002138297221 */ /* 0x000fe20000010000 */
[----:B------:R-:W-:Y:S01]  /*3db0*/  SHF.L.U32 R70, R70, 0x10, RZ ;  /* 0x0000001046467819 */ /* 0x000fe200000006ff */
[----:B------:R-:W-:Y:S01]  /*3dc0*/  FADD.FTZ R43, -R33, R6 ;  /* 0x00000006212b7221 */ /* 0x000fe20000010100 */
[----:B------:R-:W-:Y:S01]  /*3dd0*/  FFMA.FTZ R9, R28, R5, R30 ;  /* 0x000000051c097223 */ /* 0x000fe2000001001e */
[----:B0-----:R-:W-:Y:S01]  /*3de0*/  FFMA.FTZ R34, R29, R4, R31 ;  /* 0x000000041d227223 */ /* 0x001fe2000001001f */
        /* <DEDUP_REMOVED lines=11> */
.L_x_2120:
[----:B------:R-:W-:Y:S01]  /*3ea0*/  LOP3.LUT P6, RZ, R83, 0x8, RZ, 0xc0, !PT ;  /* 0x0000000853ff7812 */ /* 0x000fe200078cc0ff */
[----:B------:R-:W-:-:S12]  /*3eb0*/  BSSY B0, `(.L_x_2121) ;  /* 0x000000e000007945 */ /* 0x000fd80003800000 */
[----:B------:R-:W-:Y:S05]  /*3ec0*/  @P6 BRA `(.L_x_2122) ;  /* 0x0000000000306947 */ /* 0x000fea0003800000 */
[----:B------:R-:W-:Y:S01]  /*3ed0*/  ULDC.64 UR6, c[0x0][0x270] ;  /* 0x00009c0000067ab9 */ /* 0x000fe20000000a00 */
[----:B------:R-:W-:Y:S01]  /*3ee0*/  MOV R5, R89 ;  /* 0x0000005900057202 */ /* 0x000fe20000000f00 */
[----:B------:R-:W-:Y:S01]  /*3ef0*/  IMAD.MOV.U32 R4, RZ, RZ, R86 ;  /* 0x000000ffff047224 */ /* 0x000fe200078e0056 */
[----:B------:R-:W-:Y:S01]  /*3f00*/  F2FP.BF16.F32.PACK_AB R9, R34, R9 ;  /* 0x000000092209723e */ /* 0x000fe200000010ff */
[----:B------:R-:W-:Y:S02]  /*3f10*/  IMAD R6, R11, UR6, RZ ;  /* 0x000000060b067c24 */ /* 0x000fe4000f8e02ff */
[----:B------:R-:W-:-:S04]  /*3f20*/  IMAD.WIDE.U32 R4, R7, UR6, R4 ;  /* 0x0000000607047c25 */ /* 0x000fc8000f8e0004 */
[----:B------:R-:W-:Y:S01]  /*3f30*/  IMAD R7, R7, UR7, R6 ;  /* 0x0000000707077c24 */ /* 0x000fe2000f8e0206 */
[----:B------:R-:W-:Y:S02]  /*3f40*/  ULDC.64 UR6, c[0x0][0x210] ;  /* 0x0000840000067ab9 */ /* 0x000fe40000000a00 */
[----:B------:R-:W-:Y:S02]  /*3f50*/  LEA R6, P6, R4, UR6, 0x1 ;  /* 0x0000000604067c11 */ /* 0x000fe4000f8c08ff */
[----:B------:R-:W-:-:S04]  /*3f60*/  IADD3 R7, R5, R7, RZ ;  /* 0x0000000705077210 */ /* 0x000fc80007ffe0ff */
[----:B------:R-:W-:-:S05]  /*3f70*/  LEA.HI.X R7, R4, UR7, R7, 0x1, P6 ;  /* 0x0000000704077c11 */ /* 0x000fca000b0f0c07 */
[----:B------:R0:W-:Y:S02]  /*3f80*/  STG.E desc[UR8][R6.64], R9 ;  /* 0x0000000906007986 */ /* 0x0001e4000c101908 */
.L_x_2122:
[----:B------:R-:W-:Y:S05]  /*3f90*/  BSYNC B0 ;  /* 0x0000000000007941 */ /* 0x000fea0003800000 */
.L_x_2121:
[-C--:B------:R-:W-:Y:S01]  /*3fa0*/  FMUL.FTZ R41, R41, R38.reuse ;  /* 0x0000002629297220 */ /* 0x080fe20000410000 */
[----:B------:R-:W-:Y:S01]  /*3fb0*/  FMUL.FTZ R4, R43, R38 ;  /* 0x000000262b047220 */ /* 0x000fe20000410000 */
[----:B------:R-:W-:Y:S01]  /*3fc0*/  FADD.FTZ R11, R40, -R33 ;  /* 0x80000021280b7221 */ /* 0x000fe20000010000 */
[----:B------:R-:W-:Y:S01]  /*3fd0*/  FADD.FTZ R35, -R33, R70 ;  /* 0x0000004621237221 */ /* 0x000fe20000010100 */
[----:B------:R-:W-:Y:S01]  /*3fe0*/  FFMA.FTZ R41, R28, R41, R30 ;  /* 0x000000291c297223 */ /* 0x000fe2000001001e */
[----:B------:R-:W-:Y:S01]  /*3ff0*/  FFMA.FTZ R34, R29, R4, R31 ;  /* 0x000000041d227223 */ /* 0x000fe2000001001f */
[----:B------:R-:W-:Y:S06]  /*4000*/  @!P5 BRA `(.L_x_2123) ;  /* 0x000000000028d947 */ /* 0x000fec0003800000 */
        /* <DEDUP_REMOVED lines=10> */
.L_x_2123:
        /* <DEDUP_REMOVED lines=12> */
[----:B0-----:R-:W-:-:S04]  /*4170*/  LEA R6, P6, R4, UR6, 0x1 ;  /* 0x0000000604067c11 */ /* 0x001fc8000f8c08ff */
[----:B------:R-:W-:-:S05]  /*4180*/  LEA.HI.X R7, R4, UR7, R13, 0x1, P6 ;  /* 0x0000000704077c11 */ /* 0x000fca000b0f0c0d */
[----:B------:R1:W-:Y:S04]  /*4190*/  STG.E desc[UR8][R6.64], R41 ;  /* 0x0000002906007986 */ /* 0x0003e8000c101908 */
.L_x_2125:
[----:B------:R-:W-:Y:S05]  /*41a0*/  BSYNC B0 ;  /* 0x0000000000007941 */ /* 0x000fea0003800000 */
.L_x_2124:
[-C--:B------:R-:W-:Y:S01]  /*41b0*/  FMUL.FTZ R11, R11, R38.reuse ;  /* 0x000000260b0b7220 */ /* 0x080fe20000410000 */
[----:B------:R-:W-:Y:S01]  /*41c0*/  FMUL.FTZ R4, R35, R38 ;  /* 0x0000002623047220 */ /* 0x000fe20000410000 */
[----:B------:R-:W-:Y:S02]  /*41d0*/  SHF.L.U32 R58, R58, 0x10, RZ ;  /* 0x000000103a3a7819 */ /* 0x000fe400000006ff */
[----:B------:R-:W-:Y:S01]  /*41e0*/  SHF.L.U32 R34, R71, 0x10, RZ ;  /* 0x0000001047227819 */ /* 0x000fe200000006ff */
[----:B------:R-:W-:Y:S01]  /*41f0*/  FFMA.FTZ R11, R28, R11, R30 ;  /* 0x0000000b1c0b7223 */ /* 0x000fe2000001001e */
[----:B------:R-:W-:Y:S01]  /*4200*/  FFMA.FTZ R8, R29, R4, R31 ;  /* 0x000000041d087223 */ /* 0x000fe2000001001f */
[----:B------:R-:W-:Y:S06]  /*4210*/  @!P5 BRA `(.L_x_2126) ;  /* 0x000000000028d947 */ /* 0x000fec0003800000 */
        /* <DEDUP_REMOVED lines=10> */
.L_x_2126:
        /* <DEDUP_REMOVED lines=9> */
[----:B01----:R-:W-:Y:S01]  /*4350*/  IMAD.WIDE.U32 R6, R10, UR6, R4 ;  /* 0x000000060a067c25 */ /* 0x003fe2000f8e0004 */
[----:B------:R-:W-:-:S04]  /*4360*/  ULDC.64 UR6, c[0x0][0x210] ;  /* 0x0000840000067ab9 */ /* 0x000fc80000000a00 */
[----:B------:R-:W-:Y:S02]  /*4370*/  IADD3 R15, R7, R15, RZ ;  /* 0x0000000f070f7210 */ /* 0x000fe40007ffe0ff */
[----:B------:R-:W-:-:S04]  /*4380*/  LEA R4, P6, R6, UR6, 0x1 ;  /* 0x0000000606047c11 */ /* 0x000fc8000f8c08ff */
[----:B------:R-:W-:-:S05]  /*4390*/  LEA.HI.X R5, R6, UR7, R15, 0x1, P6 ;  /* 0x0000000706057c11 */ /* 0x000fca000b0f0c0f */
[----:B------:R2:W-:Y:S04]  /*43a0*/  STG.E desc[UR8][R4.64], R11 ;  /* 0x0000000b04007986 */ /* 0x0005e8000c101908 */
.L_x_2128:
[----:B------:R-:W-:Y:S05]  /*43b0*/  BSYNC B0 ;  /* 0x0000000000007941 */ /* 0x000fea0003800000 */
.L_x_2127:
[--C-:B--2---:R-:W-:Y:S01]  /*43c0*/  FADD.FTZ R5, R58, -R33.reuse ;  /* 0x800000213a057221 */ /* 0x104fe20000010000 */
[----:B01----:R-:W-:Y:S01]  /*43d0*/  FADD.FTZ R7, -R33, R34 ;  /* 0x0000002221077221 */ /* 0x003fe20000010100 */
        /* <DEDUP_REMOVED lines=21> */
.L_x_2129:
        /* <DEDUP_REMOVED lines=15> */
.L_x_2131:
[----:B------:R-:W-:Y:S05]  /*4620*/  BSYNC B0 ;  /* 0x0000000000007941 */ /* 0x000fea0003800000 */
.L_x_2130:
[-C--:B------:R-:W-:Y:S01]  /*4630*/  FMUL.FTZ R11, R11, R38.reuse ;  /* 0x000000260b0b7220 */ /* 0x080fe20000410000 */
[----:B0-----:R-:W-:Y:S01]  /*4640*/  FMUL.FTZ R4, R13, R38 ;  /* 0x000000260d047220 */ /* 0x001fe20000410000 */
[----:B------:R-:W-:Y:S01]  /*4650*/  FADD.FTZ R13, R60, -R33 ;  /* 0x800000213c0d7221 */ /* 0x000fe20000010000 */
        /* <DEDUP_REMOVED lines=14> */
.L_x_2132:
        /* <DEDUP_REMOVED lines=15> */
.L_x_2134:
[----:B------:R-:W-:Y:S05]  /*4830*/  BSYNC B0 ;  /* 0x0000000000007941 */ /* 0x000fea0003800000 */
.L_x_2133:
        /* <DEDUP_REMOVED lines=17> */
.L_x_2135:
        /* <DEDUP_REMOVED lines=15> */
.L_x_2137:
[----:B------:R-:W-:Y:S05]  /*4a40*/  BSYNC B0 ;  /* 0x0000000000007941 */ /* 0x000fea0003800000 */
.L_x_2136:
[--C-:B0-----:R-:W-:Y:S01]  /*4a50*/  FADD.FTZ R5, R10, -R33.reuse ;  /* 0x800000210a057221 */ /* 0x101fe20000010000 */
[----:B------:R-:W-:Y:S01]  /*4a60*/  FADD.FTZ R7, -R33, R74 ;  /* 0x0000004a21077221 */ /* 0x000fe20000010100 */
[----:B------:R-:W-:Y:S02]  /*4a70*/  SHF.L.U32 R62, R62, 0x10, RZ ;  /* 0x000000103e3e7819 */ /* 0x000fe400000006ff */
[----:B------:R-:W-:Y:S01]  /*4a80*/  SHF.L.U32 R6, R75, 0x10, RZ ;  /* 0x000000104b067819 */ /* 0x000fe200000006ff */
[-C--:B------:R-:W-:Y:S01]  /*4a90*/  FMUL.FTZ R5, R5, R38.reuse ;  /* 0x0000002605057220 */ /* 0x080fe20000410000 */
[----:B------:R-:W-:Y:S01]  /*4aa0*/  FMUL.FTZ R4, R7, R38 ;  /* 0x0000002607047220 */ /* 0x000fe20000410000 */
[----:B------:R-:W-:Y:S01]  /*4ab0*/  SHF.R.U32.HI R12, RZ, 0x4, R0 ;  /* 0x00000004ff0c7819 */ /* 0x000fe20000011600 */
        /* <DEDUP_REMOVED lines=15> */
.L_x_2138:
        /* <DEDUP_REMOVED lines=14> */
.L_x_2140:
[----:B------:R-:W-:Y:S05]  /*4c90*/  BSYNC B0 ;  /* 0x0000000000007941 */ /* 0x000fea0003800000 */
.L_x_2139:
[-C--:B------:R-:W-:Y:S01]  /*4ca0*/  FMUL.FTZ R11, R11, R38.reuse ;  /* 0x000000260b0b7220 */ /* 0x080fe20000410000 */
[----:B0-----:R-:W-:Y:S01]  /*4cb0*/  FMUL.FTZ R4, R13, R38 ;  /* 0x000000260d047220 */ /* 0x001fe20000410000 */
[----:B------:R-:W-:Y:S01]  /*4cc0*/  IMAD R39, R39, UR5, R12 ;  /* 0x0000000527277c24 */ /* 0x000fe2000f8e020c */
        /* <DEDUP_REMOVED lines=14> */
.L_x_2141:
        /* <DEDUP_REMOVED lines=9> */
[----:B------:R-:W-:-:S03]  /*4e40*/  ULDC.64 UR6, c[0x0][0x210] ;  /* 0x0000840000067ab9 */ /* 0x000fc60000000a00 */
[----:B------:R-:W-:Y:S01]  /*4e50*/  IMAD.IADD R25, R7, 0x1, R25 ;  /* 0x0000000107197824 */ /* 0x000fe200078e0219 */
[----:B------:R-:W-:-:S04]  /*4e60*/  LEA R4, P0, R6, UR6, 0x1 ;  /* 0x0000000606047c11 */ /* 0x000fc8000f8008ff */
[----:B------:R-:W-:-:S05]  /*4e70*/  LEA.HI.X R5, R6, UR7, R25, 0x1, P0 ;  /* 0x0000000706057c11 */ /* 0x000fca00080f0c19 */
[----:B------:R0:W-:Y:S04]  /*4e80*/  STG.E desc[UR8][R4.64], R11 ;  /* 0x0000000b04007986 */ /* 0x0001e8000c101908 */
.L_x_2143:
[----:B------:R-:W-:Y:S05]  /*4e90*/  BSYNC B0 ;  /* 0x0000000000007941 */ /* 0x000fea0003800000 */
.L_x_2142:
[----:B------:R-:W-:Y:S01]  /*4ea0*/  SHF.L.U32 R76, R76, 0x10, RZ ;  /* 0x000000104c4c7819 */ /* 0x000fe200000006ff */
[----:B------:R-:W-:Y:S01]  /*4eb0*/  ULDC.64 UR6, c[0x0][0x278] ;  /* 0x00009e0000067ab9 */ /* 0x000fe20000000a00 */
[----:B------:R-:W-:Y:S01]  /*4ec0*/  SHF.L.U32 R64, R64, 0x10, RZ ;  /* 0x0000001040407819 */ /* 0x000fe200000006ff */
[--C-:B------:R-:W-:Y:S01]  /*4ed0*/  FADD.FTZ R9, R16, -R33.reuse ;  /* 0x8000002110097221 */ /* 0x100fe20000010000 */
[----:B------:R-:W-:Y:S01]  /*4ee0*/  SHF.L.U32 R12, R77, 0x10, RZ ;  /* 0x000000104d0c7819 */ /* 0x000fe200000006ff */
[----:B0-----:R-:W-:Y:S01]  /*4ef0*/  FADD.FTZ R11, -R33, R76 ;  /* 0x0000004c210b7221 */ /* 0x001fe20000010100 */
[----:B------:R-:W-:Y:S01]  /*4f00*/  SHF.L.U32 R18, R65, 0x10, RZ ;  /* 0x0000001041127819 */ /* 0x000fe200000006ff */
[--C-:B------:R-:W-:Y:S01]  /*4f10*/  FADD.FTZ R13, R64, -R33.reuse ;  /* 0x80000021400d7221 */ /* 0x100fe20000010000 */
[----:B------:R-:W-:Y:S01]  /*4f20*/  SHF.L.U32 R48, R48, 0x10, RZ ;  /* 0x0000001030307819 */ /* 0x000fe200000006ff */
[----:B------:R-:W-:Y:S01]  /*4f30*/  FADD.FTZ R15, -R33, R12 ;  /* 0x0000000c210f7221 */ /* 0x000fe20000010100 */
[----:B------:R-:W-:Y:S01]  /*4f40*/  SHF.L.U32 R50, R50, 0x10, RZ ;  /* 0x0000001032327819 */ /* 0x000fe200000006ff */
[--C-:B------:R-:W-:Y:S01]  /*4f50*/  FADD.FTZ R17, R18, -R33.reuse ;  /* 0x8000002112117221 */ /* 0x100fe20000010000 */
[----:B------:R-:W-:Y:S01]  /*4f60*/  SHF.L.U32 R78, R78, 0x10, RZ ;  /* 0x000000104e4e7819 */ /* 0x000fe200000006ff */
[--C-:B------:R-:W-:Y:S01]  /*4f70*/  FADD.FTZ R21, R48, -R33.reuse ;  /* 0x8000002130157221 */ /* 0x100fe20000010000 */
[----:B------:R-:W-:Y:S01]  /*4f80*/  SHF.L.U32 R14, R79, 0x10, RZ ;  /* 0x000000104f0e7819 */ /* 0x000fe200000006ff */
[--C-:B------:R-:W-:Y:S01]  /*4f90*/  FADD.FTZ R25, R50, -R33.reuse ;  /* 0x8000002132197221 */ /* 0x100fe20000010000 */
[----:B------:R-:W-:Y:S01]  /*4fa0*/  SHF.L.U32 R80, R80, 0x10, RZ ;  /* 0x0000001050507819 */ /* 0x000fe200000006ff */
[C---:B------:R-:W-:Y:S01]  /*4fb0*/  FADD.FTZ R19, -R33.reuse, R78 ;  /* 0x0000004e21137221 */ /* 0x040fe20000010100 */
[----:B------:R-:W-:Y:S01]  /*4fc0*/  SHF.L.U32 R52, R52, 0x10, RZ ;  /* 0x0000001034347819 */ /* 0x000fe200000006ff */
[C---:B------:R-:W-:Y:S01]  /*4fd0*/  FADD.FTZ R23, -R33.reuse, R14 ;  /* 0x0000000e21177221 */ /* 0x040fe20000010100 */
[----:B------:R-:W-:Y:S01]  /*4fe0*/  SHF.L.U32 R32, R32, 0x10, RZ ;  /* 0x0000001020207819 */ /* 0x000fe200000006ff */
[----:B------:R-:W-:Y:S01]  /*4ff0*/  FADD.FTZ R35, -R33, R80 ;  /* 0x0000005021237221 */ /* 0x000fe20000010100 */
[C---:B------:R-:W-:Y:S01]  /*5000*/  IADD3 R8, R39.reuse, 0x1a0, RZ ;  /* 0x000001a027087810 */ /* 0x040fe20007ffe0ff */
[----:B------:R-:W-:Y:S01]  /*5010*/  FADD.FTZ R37, R52, -R33 ;  /* 0x8000002134257221 */ /* 0x000fe20000010000 */
[----:B------:R-:W-:Y:S01]  /*5020*/  IADD3 R6, R39, 0x1c0, RZ ;  /* 0x000001c027067810 */ /* 0x000fe20007ffe0ff */
[----:B------:R-:W-:Y:S01]  /*5030*/  FADD.FTZ R33, -R33, R32 ;  /* 0x0000002021217221 */ /* 0x000fe20000010100 */
[----:B------:R-:W-:Y:S01]  /*5040*/  IADD3 R4, R39, 0x1e0, RZ ;  /* 0x000001e027047810 */ /* 0x000fe20007ffe0ff */
[-C--:B------:R-:W-:Y:S01]  /*5050*/  FMUL.FTZ R14, R11, R38.reuse ;  /* 0x000000260b0e7220 */ /* 0x080fe20000410000 */
[----:B------:R-:W-:Y:S01]  /*5060*/  ISETP.GE.U32.AND P6, PT, R8, UR6, PT ;  /* 0x0000000608007c0c */ /* 0x000fe2000bfc6070 */
[-C--:B------:R-:W-:Y:S01]  /*5070*/  FMUL.FTZ R11, R13, R38.reuse ;  /* 0x000000260d0b7220 */ /* 0x080fe20000410000 */
[----:B------:R-:W-:Y:S01]  /*5080*/  ISETP.GE.U32.AND P0, PT, R6, UR6, PT ;  /* 0x0000000606007c0c */ /* 0x000fe2000bf06070 */
[-C--:B------:R-:W-:Y:S01]  /*5090*/  FMUL.FTZ R12, R15, R38.reuse ;  /* 0x000000260f0c7220 */ /* 0x080fe20000410000 */
[----:B------:R-:W-:Y:S01]  /*50a0*/  ISETP.GE.U32.AND P1, PT, R4, UR6, PT ;  /* 0x0000000604007c0c */ /* 0x000fe2000bf26070 */
[-C--:B------:R-:W-:Y:S01]  /*50b0*/  FMUL.FTZ R9, R9, R38.reuse ;  /* 0x0000002609097220 */ /* 0x080fe20000410000 */
[----:B------:R-:W-:Y:S01]  /*50c0*/  SHF.R.S32.HI R10, RZ, 0x1f, R8 ;  /* 0x0000001fff0a7819 */ /* 0x000fe20000011408 */
[-C--:B------:R-:W-:Y:S01]  /*50d0*/  FMUL.FTZ R17, R17, R38.reuse ;  /* 0x0000002611117220 */ /* 0x080fe20000410000 */
[----:B------:R-:W-:Y:S01]  /*50e0*/  SHF.R.S32.HI R7, RZ, 0x1f, R6 ;  /* 0x0000001fff077819 */ /* 0x000fe20000011406 */
[-C--:B------:R-:W-:Y:S01]  /*50f0*/  FMUL.FTZ R21, R21, R38.reuse ;  /* 0x0000002615157220 */ /* 0x080fe20000410000 */
[----:B------:R-:W-:Y:S01]  /*5100*/  SHF.R.S32.HI R5, RZ, 0x1f, R4 ;  /* 0x0000001fff057819 */ /* 0x000fe20000011404 */
[-C--:B------:R-:W-:Y:S01]  /*5110*/  FMUL.FTZ R15, R25, R38.reuse ;  /* 0x00000026190f7220 */ /* 0x080fe20000410000 */
[-C--:B------:R-:W-:Y:S01]  /*5120*/  FMUL.FTZ R16, R19, R38.reuse ;  /* 0x0000002613107220 */ /* 0x080fe20000410000 */
[-C--:B------:R-:W-:Y:S01]  /*5130*/  FMUL.FTZ R18, R23, R38.reuse ;  /* 0x0000002617127220 */ /* 0x080fe20000410000 */
[-C--:B------:R-:W-:Y:S01]  /*5140*/  FMUL.FTZ R34, R35, R38.reuse ;  /* 0x0000002623227220 */ /* 0x080fe20000410000 */
[-C--:B------:R-:W-:Y:S01]  /*5150*/  FMUL.FTZ R37, R37, R38.reuse ;  /* 0x0000002625257220 */ /* 0x080fe20000410000 */
[----:B------:R-:W-:Y:S01]  /*5160*/  ISETP.GE.AND.EX P6, PT, R10, UR7, PT, P6 ;  /* 0x000000070a007c0c */ /* 0x000fe2000bfc6360 */
[----:B------:R-:W-:Y:S01]  /*5170*/  FMUL.FTZ R38, R33, R38 ;  /* 0x0000002621267220 */ /* 0x000fe20000410000 */
[----:B------:R-:W-:Y:S01]  /*5180*/  ISETP.GE.AND.EX P0, PT, R7, UR7, PT, P0 ;  /* 0x0000000707007c0c */ /* 0x000fe2000bf06300 */
[C-C-:B------:R-:W-:Y:S01]  /*5190*/  FFMA.FTZ R20, R28.reuse, R11, R30.reuse ;  /* 0x0000000b1c147223 */ /* 0x140fe2000001001e */
[----:B------:R-:W-:Y:S01]  /*51a0*/  ISETP.GE.AND.EX P1, PT, R5, UR7, PT, P1 ;  /* 0x0000000705007c0c */ /* 0x000fe2000bf26310 */
[C-C-:B------:R-:W-:Y:S01]  /*51b0*/  FFMA.FTZ R13, R28.reuse, R9, R30.reuse ;  /* 0x000000091c0d7223 */ /* 0x140fe2000001001e */
[C-C-:B------:R-:W-:Y:S01]  /*51c0*/  FFMA.FTZ R23, R28.reuse, R17, R30.reuse ;  /* 0x000000111c177223 */ /* 0x140fe2000001001e */
[C-C-:B------:R-:W-:Y:S01]  /*51d0*/  FFMA.FTZ R25, R28.reuse, R21, R30.reuse ;  /* 0x000000151c197223 */ /* 0x140fe2000001001e */
[C-C-:B------:R-:W-:Y:S01]  /*51e0*/  FFMA.FTZ R11, R28.reuse, R15, R30.reuse ;  /* 0x0000000f1c0b7223 */ /* 0x140fe2000001001e */
[----:B------:R-:W-:Y:S01]  /*51f0*/  FFMA.FTZ R28, R28, R37, R30 ;  /* 0x000000251c1c7223 */ /* 0x000fe2000001001e */
[C-C-:B------:R-:W-:Y:S01]  /*5200*/  FFMA.FTZ R21, R29.reuse, R12, R31.reuse ;  /* 0x0000000c1d157223 */ /* 0x140fe2000001001f */
[C-C-:B------:R-:W-:Y:S01]  /*5210*/  FFMA.FTZ R32, R29.reuse, R18, R31.reuse ;  /* 0x000000121d207223 */ /* 0x140fe2000001001f */
[C---:B------:R-:W-:Y:S01]  /*5220*/  ISETP.GT.U32.OR P6, PT, R0.reuse, 0x1ff, P6 ;  /* 0x000001ff0000780c */ /* 0x040fe200037c4470 */
[C-C-:B------:R-:W-:Y:S01]  /*5230*/  FFMA.FTZ R30, R29.reuse, R16, R31.reuse ;  /* 0x000000101d1e7223 */ /* 0x140fe2000001001f */
[C---:B------:R-:W-:Y:S01]  /*5240*/  ISETP.GT.U32.OR P0, PT, R0.reuse, 0x1ff, P0 ;  /* 0x000001ff0000780c */ /* 0x040fe20000704470 */
[C-C-:B------:R-:W-:Y:S01]  /*5250*/  FFMA.FTZ R12, R29.reuse, R34, R31.reuse ;  /* 0x000000221d0c7223 */ /* 0x140fe2000001001f */
[----:B------:R-:W-:Y:S01]  /*5260*/  ISETP.GT.U32.OR P1, PT, R0, 0x1ff, P1 ;  /* 0x000001ff0000780c */ /* 0x000fe20000f24470 */
[C-C-:B------:R-:W-:Y:S01]  /*5270*/  FFMA.FTZ R9, R29.reuse, R38, R31.reuse ;  /* 0x000000261d097223 */ /* 0x140fe2000001001f */
        /* <DEDUP_REMOVED lines=12> */
.L_x_2144:
        /* <DEDUP_REMOVED lines=14> */
.L_x_2146:
[----:B------:R-:W-:Y:S05]  /*5420*/  BSYNC B0 ;  /* 0x0000000000007941 */ /* 0x000fea0003800000 */
.L_x_2145:
[----:B------:R-:W-:Y:S05]  /*5430*/  @!P5 BRA `(.L_x_2147) ;  /* 0x000000000028d947 */ /* 0x000fea0003800000 */
        /* <DEDUP_REMOVED lines=10> */
.L_x_2147:
[----:B------:R-:W-:Y:S04]  /*54e0*/  BSSY B0, `(.L_x_2148) ;  /* 0x000000e000007945 */ /* 0x000fe80003800000 */
[----:B------:R-:W-:Y:S05]  /*54f0*/  @P3 BRA `(.L_x_2149) ;  /* 0x0000000000303947 */ /* 0x000fea0003800000 */
        /* <DEDUP_REMOVED lines=12> */
.L_x_2149:
[----:B------:R-:W-:Y:S05]  /*55c0*/  BSYNC B0 ;  /* 0x0000000000007941 */ /* 0x000fea0003800000 */
.L_x_2148:
[----:B------:R-:W-:Y:S05]  /*55d0*/  @!P5 BRA `(.L_x_2150) ;  /* 0x000000000028d947 */ /* 0x000fea0003800000 */
[----:B0-----:R-:W-:Y:S01]  /*55e0*/  FMUL.FTZ R13, R23, -1.4426950216293334961 ;  /* 0xbfb8aa3b170d7820 */ /* 0x001fe20000410000 */
[----:B-1----:R-:W-:-:S05]  /*55f0*/  FMUL.FTZ R15, R30, -1.4426950216293334961 ;  /* 0xbfb8aa3b1e0f7820 */ /* 0x002fca0000410000 */
        /* <DEDUP_REMOVED lines=8> */
.L_x_2150:
[----:B------:R-:W-:Y:S04]  /*5680*/  BSSY B0, `(.L_x_2151) ;  /* 0x000000e000007945 */ /* 0x000fe80003800000 */
[----:B------:R-:W-:Y:S05]  /*5690*/  @P4 BRA `(.L_x_2152) ;  /* 0x0000000000304947 */ /* 0x000fea0003800000 */
[----:B------:R-:W-:Y:S01]  /*56a0*/  ULDC.64 UR6, c[0x0][0x270] ;  /* 0x00009c0000067ab9 */ /* 0x000fe20000000a00 */
[----:B01----:R-:W-:Y:S01]  /*56b0*/  MOV R14, R86 ;  /* 0x00000056000e7202 */ /* 0x003fe20000000f00 */
        /* <DEDUP_REMOVED lines=10> */
.L_x_2152:
[----:B------:R-:W-:Y:S05]  /*5760*/  BSYNC B0 ;  /* 0x0000000000007941 */ /* 0x000fea0003800000 */
.L_x_2151:
[----:B------:R-:W-:Y:S05]  /*5770*/  @!P5 BRA `(.L_x_2153) ;  /* 0x000000000028d947 */ /* 0x000fea0003800000 */
[----:B0-----:R-:W-:Y:S01]  /*5780*/  FMUL.FTZ R13, R25, -1.4426950216293334961 ;  /* 0xbfb8aa3b190d7820 */ /* 0x001fe20000410000 */
[----:B-12---:R-:W-:-:S05]  /*5790*/  FMUL.FTZ R15, R32, -1.4426950216293334961 ;  /* 0xbfb8aa3b200f7820 */ /* 0x006fca0000410000 */
        /* <DEDUP_REMOVED lines=8> */
.L_x_2153:
[----:B------:R-:W-:Y:S04]  /*5820*/  BSSY B0, `(.L_x_2154) ;  /* 0x000000e000007945 */ /* 0x000fe80003800000 */
[----:B------:R-:W-:Y:S05]  /*5830*/  @P6 BRA `(.L_x_2155) ;  /* 0x0000000000306947 */ /* 0x000fea0003800000 */
[----:B------:R-:W-:Y:S01]  /*5840*/  ULDC.64 UR6, c[0x0][0x270] ;  /* 0x00009c0000067ab9 */ /* 0x000fe20000000a00 */
[----:B012---:R-:W-:Y:S01]  /*5850*/  MOV R14, R86 ;  /* 0x00000056000e7202 */ /* 0x007fe20000000f00 */
        /* <DEDUP_REMOVED lines=10> */
.L_x_2155:
[----:B------:R-:W-:Y:S05]  /*5900*/  BSYNC B0 ;  /* 0x0000000000007941 */ /* 0x000fea0003800000 */
.L_x_2154:
[----:B------:R-:W-:Y:S05]  /*5910*/  @!P5 BRA `(.L_x_2156) ;  /* 0x000000000028d947 */ /* 0x000fea0003800000 */
[----:B------:R-:W-:Y:S01]  /*5920*/  FMUL.FTZ R8, R11, -1.4426950216293334961 ;  /* 0xbfb8aa3b0b087820 */ /* 0x000fe20000410000 */
[----:B0-----:R-:W-:-:S05]  /*5930*/  FMUL.FTZ R13, R12, -1.4426950216293334961 ;  /* 0xbfb8aa3b0c0d7820 */ /* 0x001fca0000410000 */
[----:B------:R-:W0:Y:S08]  /*5940*/  MUFU.EX2 R8, R8 ;  /* 0x0000000800087308 */ /* 0x000e300000000800 */
[----:B------:R-:W1:Y:S01]  /*5950*/  MUFU.EX2 R13, R13 ;  /* 0x0000000d000d7308 */ /* 0x000e620000000800 */
[----:B0-----:R-:W-:-:S07]  /*5960*/  FADD.FTZ R10, R8, 1 ;  /* 0x3f800000080a7421 */ /* 0x001fce0000010000 */
[----:B------:R-:W0:Y:S01]  /*5970*/  MUFU.RCP R10, R10 ;  /* 0x0000000a000a7308 */ /* 0x000e220000001000 */
[----:B-123--:R-:W-:-:S07]  /*5980*/  FADD.FTZ R14, R13, 1 ;  /* 0x3f8000000d0e7421 */ /* 0x00efce0000010000 */
[----:B------:R-:W1:Y:S01]  /*5990*/  MUFU.RCP R15, R14 ;  /* 0x0000000e000f7308 */ /* 0x000e620000001000 */
[----:B0-----:R-:W-:Y:S01]  /*59a0*/  FMUL.FTZ R11, R11, R10 ;  /* 0x0000000a0b0b7220 */ /* 0x001fe20000410000 */
[----:B-1----:R-:W-:-:S07]  /*59b0*/  FMUL.FTZ R12, R12, R15 ;  /* 0x0000000f0c0c7220 */ /* 0x002fce0000410000 */
.L_x_2156:
[----:B------:R-:W-:Y:S04]  /*59c0*/  BSSY B0, `(.L_x_2157) ;  /* 0x000000e000007945 */ /* 0x000fe80003800000 */
[----:B------:R-:W-:Y:S05]  /*59d0*/  @P0 BRA `(.L_x_2158) ;  /* 0x0000000000300947 */ /* 0x000fea0003800000 */
[----:B------:R-:W-:Y:S01]  /*59e0*/  ULDC.64 UR6, c[0x0][0x270] ;  /* 0x00009c0000067ab9 */ /* 0x000fe20000000a00 */
[----:B0123--:R-:W-:Y:S01]  /*59f0*/  MOV R14, R86 ;  /* 0x00000056000e7202 */ /* 0x00ffe20000000f00 */
        /* <DEDUP_REMOVED lines=10> */
.L_x_2158:
[----:B------:R-:W-:Y:S05]  /*5aa0*/  BSYNC B0 ;  /* 0x0000000000007941 */ /* 0x000fea0003800000 */
.L_x_2157:
[----:B------:R-:W-:Y:S05]  /*5ab0*/  @!P5 BRA `(.L_x_2159) ;  /* 0x000000000028d947 */ /* 0x000fea0003800000 */
[----:B----4-:R-:W-:Y:S01]  /*5ac0*/  FMUL.FTZ R6, R28, -1.4426950216293334961 ;  /* 0xbfb8aa3b1c067820 */ /* 0x010fe20000410000 */
[----:B------:R-:W-:-:S05]  /*5ad0*/  FMUL.FTZ R8, R9, -1.4426950216293334961 ;  /* 0xbfb8aa3b09087820 */ /* 0x000fca0000410000 */
[----:B------:R-:W4:Y:S08]  /*5ae0*/  MUFU.EX2 R6, R6 ;  /* 0x0000000600067308 */ /* 0x000f300000000800 */
[----:B------:R-:W5:Y:S01]  /*5af0*/  MUFU.EX2 R8, R8 ;  /* 0x0000000800087308 */ /* 0x000f620000000800 */
[----:B----4-:R-:W-:-:S07]  /*5b00*/  FADD.FTZ R7, R6, 1 ;  /* 0x3f80000006077421 */ /* 0x010fce0000010000 */
[----:B------:R-:W4:Y:S01]  /*5b10*/  MUFU.RCP R7, R7 ;  /* 0x0000000700077308 */ /* 0x000f220000001000 */
[----:B-----5:R-:W-:-:S07]  /*5b20*/  FADD.FTZ R10, R8, 1 ;  /* 0x3f800000080a7421 */ /* 0x020fce0000010000 */
[----:B------:R-:W5:Y:S01]  /*5b30*/  MUFU.RCP R10, R10 ;  /* 0x0000000a000a7308 */ /* 0x000f620000001000 */
[----:B----4-:R-:W-:Y:S01]  /*5b40*/  FMUL.FTZ R28, R28, R7 ;  /* 0x000000071c1c7220 */ /* 0x010fe20000410000 */
[----:B-----5:R-:W-:-:S07]  /*5b50*/  FMUL.FTZ R9, R9, R10 ;  /* 0x0000000a09097220 */ /* 0x020fce0000410000 */
.L_x_2159:
        /* <DEDUP_REMOVED lines=13> */
.L_x_2161:
[----:B------:R-:W-:Y:S05]  /*5c30*/  BSYNC B0 ;  /* 0x0000000000007941 */ /* 0x000fea0003800000 */
.L_x_2160:
[----:B0-----:R-:W0:Y:S01]  /*5c40*/  LDC R5, c[0x0][0x10] ;  /* 0x00000400ff057b82 */ /* 0x001e220000000800 */
[----:B------:R-:W-:Y:S02]  /*5c50*/  IADD3 R3, R3, 0x1, RZ ;  /* 0x0000000103037810 */ /* 0x000fe40007ffe0ff */
[----:B0-----:R-:W-:-:S04]  /*5c60*/  IADD3 R82, R5, R82, RZ ;  /* 0x0000005205527210 */ /* 0x001fc80007ffe0ff */
[----:B------:R-:W-:-:S13]  /*5c70*/  ISETP.GE.AND P0, PT, R82, UR4, PT ;  /* 0x0000000452007c0c */ /* 0x000fda000bf06270 */
[----:B------:R-:W-:Y:S05]  /*5c80*/  @!P0 BRA `(.L_x_2162) ;  /* 0xffffffa400288947 */ /* 0x000fea000383ffff */
[----:B------:R-:W-:Y:S05]  /*5c90*/  EXIT ;  /* 0x000000000000794d */ /* 0x000fea0003800000 */
.L_x_2163:
        /* <DEDUP_REMOVED lines=14> */
.L_x_3335:


//--------------------- .text._Z35group_norm_nhwc_fwd_one_pass_kernelI11Bf16IOBf16WLi64ELi32ELi512EEv26Group_norm_nhwc_fwd_params --------------------------
	.section	.text._Z35group_norm_nhwc_fwd_one_pass_kernelI11Bf16IOBf16WLi64ELi32ELi512EEv26Group_norm_nhwc_fwd_params,"ax",@progbits
	.align	128
        .global         _Z35group_norm_nhwc_fwd_one_pass_kernelI11Bf16IOBf16WLi64ELi32ELi512EEv26Group_norm_nhwc_fwd_params
        .type           _Z35group_norm_nhwc_fwd_one_pass_kernelI11Bf16IOBf16WLi64ELi32ELi512EEv26Group_norm_nhwc_fwd_params,@function
        .size           _Z35group_norm_nhwc_fwd_one_pass_kernelI11Bf16IOBf16WLi64ELi32ELi512EEv26Group_norm_nhwc_fwd_params,(.L_x_3336 - _Z35group_norm_nhwc_fwd_one_pass_kernelI11Bf16IOBf16WLi64ELi32ELi512EEv26Group_norm_nhwc_fwd_params)
        .other          _Z35group_norm_nhwc_fwd_one_pass_kernelI11Bf16IOBf16WLi64ELi32ELi512EEv26Group_norm_nhwc_fwd_params,@"STO_CUDA_ENTRY STV_DEFAULT"
_Z35group_norm_nhwc_fwd_one_pass_kernelI11Bf16IOBf16WLi64ELi32ELi512EEv26Group_norm_nhwc_fwd_params:
.text._Z35group_norm_nhwc_fwd_one_pass_kernelI11Bf16IOBf16WLi64ELi32ELi512EEv26Group_norm_nhwc_fwd_params:
        /* <DEDUP_REMOVED lines=19> */
.L_x_2179:
        /* <DEDUP_REMOVED lines=163> */
.L_x_2165:
[----:B------:R-:W-:Y:S05]  /*0b60*/  BSYNC B0 ;  /* 0x0000000000007941 */ /* 0x000fea0003800000 */
.L_x_2164:
        /* <DEDUP_REMOVED lines=9> */
[----:B------:R-:W-:-:S04]  /*0c00*/  LOP3.LUT P0, RZ, R21, 0x2, RZ, 0xc0, !PT ;  /* 0x0000000215ff7812 */ /* 0x000fc8000780c0ff */
[----:B------:R-:W3:Y:S08]  /*0c10*/  LDC.64 R8, c[0x0][0x248] ;  /* 0x00009200ff087b82 */ /* 0x000ef00000000a00 */
[----:B------:R-:W4:Y:S01]  /*0c20*/  LDC.64 R6, c[0x0][0x240] ;  /* 0x00009000ff067b82 */ /* 0x000f220000000a00 */
[----:B-1----:R-:W-:-:S04]  /*0c30*/  IMAD R11, R11, R17, RZ ;  /* 0x000000110b0b7224 */ /* 0x002fc800078e02ff */
[----:B------:R-:W-:-:S05]  /*0c40*/  IMAD R14, R11, R15, RZ ;  /* 0x0000000f0b0e7224 */ /* 0x000fca00078e02ff */
[----:B------:R-:W-:Y:S01]  /*0c50*/  SHF.L.U32 R19, R14, 0x1, RZ ;  /* 0x000000010e137819 */ /* 0x000fe200000006ff */
[----:B--2---:R-:W-:Y:S01]  /*0c60*/  IMAD R17, R17, UR5, R10 ;  /* 0x0000000511117c24 */ /* 0x004fe2000f8e020a */
[----:B------:R-:W-:Y:S02]  /*0c70*/  IADD3 R11, R11, R10, RZ ;  /* 0x0000000a0b0b7210 */ /* 0x000fe40007ffe0ff */
[----:B------:R-:W-:Y:S01]  /*0c80*/  MOV R10, 0xffffffff ;  /* 0xffffffff000a7802 */ /* 0x000fe20000000f00 */
[----:B---3--:R-:W-:-:S04]  /*0c90*/  IMAD.WIDE R8, R19, 0x4, R8 ;  /* 0x0000000413087825 */ /* 0x008fc800078e0208 */
[----:B----4-:R-:W-:Y:S01]  /*0ca0*/  IMAD.WIDE.U32 R6, R11, 0x4, R6 ;  /* 0x000000040b067825 */ /* 0x010fe200078e0006 */
[----:B------:R-:W-:-:S03]  /*0cb0*/  SEL R11, R15, RZ, !P0 ;  /* 0x000000ff0f0b7207 */ /* 0x000fc60004000000 */
        /* <DEDUP_REMOVED lines=9> */
.L_x_2168:
[----:B-1----:R-:W2:Y:S04]  /*0d50*/  LDG.E.STRONG.GPU R8, desc[UR8][R6.64] ;  /* 0x0000000806087981 */ /* 0x002ea8000c1ef900 */
[----:B--2---:R-:W-:Y:S01]  /*0d60*/  CCTL.IVALL ;  /* 0x00000000ff00798f */ /* 0x004fe20002000000 */
[----:B------:R-:W-:Y:S05]  /*0d70*/  YIELD ;  /* 0x0000000000007946 */ /* 0x000fea0003800000 */
[----:B------:R-:W-:-:S13]  /*0d80*/  ISETP.NE.AND P0, PT, R8, R11, PT ;  /* 0x0000000b0800720c */ /* 0x000fda0003f05270 */
[----:B------:R-:W-:Y:S05]  /*0d90*/  @P0 BRA `(.L_x_2168) ;  /* 0xfffffffc00ec0947 */ /* 0x000fea000383ffff */
.L_x_2167:
        /* <DEDUP_REMOVED lines=8> */
[----:B------:R-:W1:Y:S01]  /*0e20*/  S2UR UR6, SR_CTAID.X ;  /* 0x00000000000679c3 */ /* 0x000e620000002500 */
[----:B------:R-:W-:Y:S02]  /*0e30*/  LOP3.LUT R16, R15, 0x3, RZ, 0xc0, !PT ;  /* 0x000000030f107812 */ /* 0x000fe400078ec0ff */
[----:B------:R-:W-:Y:S02]  /*0e40*/  MOV R14, RZ ;  /* 0x000000ff000e7202 */ /* 0x000fe40000000f00 */
[----:B------:R-:W-:-:S07]  /*0e50*/  IADD3 R16, -R16, R15, RZ ;  /* 0x0000000f10107210 */ /* 0x000fce0007ffe1ff */
.L_x_2170:
[----:B------:R-:W-:-:S13]  /*0e60*/  ISETP.EQ.OR P2, PT, R14, UR5, P1 ;  /* 0x000000050e007c0c */ /* 0x000fda0008f42670 */
[----:B------:R-:W2:Y:S01]  /*0e70*/  @!P2 LDC R8, c[0x0][0x10] ;  /* 0x00000400ff08ab82 */ /* 0x000ea20000000800 */
[----:B------:R-:W3:Y:S01]  /*0e80*/  @!P2 S2R R9, SR_CTAID.Y ;  /* 0x000000000009a919 */ /* 0x000ee20000002600 */
[----:B------:R-:W-:-:S06]  /*0e90*/  @!P2 LOP3.LUT R11, R21, 0x1, RZ, 0xc0, !PT ;  /* 0x00000001150ba812 */ /* 0x000fcc00078ec0ff */
[----:B------:R-:W4:Y:S01]  /*0ea0*/  @!P2 LDC.64 R6, c[0x0][0x248] ;  /* 0x00009200ff06ab82 */ /* 0x000f220000000a00 */
[----:B--2---:R-:W-:-:S04]  /*0eb0*/  @!P2 IMAD R10, R11, R8, RZ ;  /* 0x000000080b0aa224 */ /* 0x004fc800078e02ff */
[----:B------:R-:W-:-:S05]  /*0ec0*/  @!P2 IMAD R10, R10, R15, RZ ;  /* 0x0000000f0a0aa224 */ /* 0x000fca00078e02ff */
[----:B------:R-:W-:Y:S01]  /*0ed0*/  @!P2 SHF.L.U32 R11, R10, 0x1, RZ ;  /* 0x000000010a0ba819 */ /* 0x000fe200000006ff */
[----:B---3--:R-:W-:-:S04]  /*0ee0*/  @!P2 IMAD R9, R8, R14, R9 ;  /* 0x0000000e0809a224 */ /* 0x008fc800078e0209 */
[----:B----4-:R-:W-:-:S04]  /*0ef0*/  @!P2 IMAD.WIDE R6, R11, 0x4, R6 ;  /* 0x000000040b06a825 */ /* 0x010fc800078e0206 */
[----:B------:R-:W-:-:S06]  /*0f00*/  @!P2 IMAD.WIDE.U32 R6, R9, 0x8, R6 ;  /* 0x000000080906a825 */ /* 0x000fcc00078e0006 */
[----:B------:R-:W0:Y:S01]  /*0f10*/  @!P2 LDG.E.64 R6, desc[UR8][R6.64] ;  /* 0x000000080606a981 */ /* 0x000e22000c1e1b00 */
[C---:B------:R-:W-:Y:S01]  /*0f20*/  IADD3 R11, R14.reuse, 0x1, RZ ;  /* 0x000000010e0b7810 */ /* 0x040fe20007ffe0ff */
[----:B-1----:R-:W-:Y:S01]  /*0f30*/  UMOV UR5, UR6 ;  /* 0x0000000600057c82 */ /* 0x002fe20008000000 */
        /* <DEDUP_REMOVED lines=32> */
[-C--:B-1----:R-:W-:Y:S02]  /*1140*/  @!P2 IMAD R11, R10, R17.reuse, R11 ;  /* 0x000000110a0ba224 */ /* 0x082fe400078e020b */
        /* <DEDUP_REMOVED lines=17> */
.L_x_2169:
[----:B------:R-:W-:-:S13]  /*1260*/  LOP3.LUT P0, R8, R15, 0x3, RZ, 0xc0, !PT ;  /* 0x000000030f087812 */ /* 0x000fda000780c0ff */
        /* <DEDUP_REMOVED lines=18> */
.L_x_2172:
[----:B------:R-:W-:Y:S05]  /*1390*/  BSYNC B0 ;  /* 0x0000000000007941 */ /* 0x000fea0003800000 */
.L_x_2171:
        /* <DEDUP_REMOVED lines=32> */
.L_x_2166:
        /* <DEDUP_REMOVED lines=25> */
[----:B------:R-:W2:Y:S04]  /*1730*/  LDG.E.U16 R18, desc[UR8][R14.64] ;  /* 0x000000080e127981 */ /* 0x000ea8000c1e1500 */
[----:B------:R-:W3:Y:S04]  /*1740*/  LDG.E.U16 R19, desc[UR8][R14.64+0x2] ;  /* 0x000002080e137981 */ /* 0x000ee8000c1e1500 */
[----:B------:R-:W4:Y:S04]  /*1750*/  LDG.E.U16 R28, desc[UR8][R10.64] ;  /* 0x000000080a1c7981 */ /* 0x000f28000c1e1500 */
[----:B------:R5:W4:Y:S01]  /*1760*/  LDG.E.U16 R29, desc[UR8][R10.64+0x2] ;  /* 0x000002080a1d7981 */ /* 0x000b22000c1e1500 */
[----:B-1----:R-:W-:Y:S01]  /*1770*/  HFMA2.MMA R8, -RZ, RZ, 1.875, 0 ;  /* 0x3f800000ff087435 */ /* 0x002fe200000001ff */
[----:B------:R-:W-:-:S02]  /*1780*/  SHF.R.U32.HI R6, RZ, 0x4, R0 ;  /* 0x00000004ff067819 */ /* 0x000fc40000011600 */
[----:B------:R-:W1:Y:S01]  /*1790*/  LDS.64 R16, [UR6+0x98] ;  /* 0x00009806ff107984 */ /* 0x000e620008000a00 */
[----:B------:R-:W-:Y:S01]  /*17a0*/  ISETP.NE.AND P2, PT, RZ, UR10, PT ;  /* 0x0000000aff007c0c */ /* 0x000fe2000bf45270 */
[----:B------:R-:W-:Y:S01]  /*17b0*/  ULDC.64 UR6, c[0x0][0x278] ;  /* 0x00009e0000067ab9 */ /* 0x000fe20000000a00 */
[----:B0-----:R-:W-:Y:S01]  /*17c0*/  IMAD R6, R5, UR5, R6 ;  /* 0x0000000505067c24 */ /* 0x001fe2000f8e0206 */
[----:B------:R-:W-:Y:S02]  /*17d0*/  SHF.L.U32 R9, R12, 0x10, RZ ;  /* 0x000000100c097819 */ /* 0x000fe400000006ff */
[----:B-----5:R-:W-:Y:S02]  /*17e0*/  SHF.L.U32 R11, R20, 0x10, RZ ;  /* 0x00000010140b7819 */ /* 0x020fe400000006ff */
[----:B------:R-:W-:Y:S02]  /*17f0*/  SHF.L.U32 R10, R3, 0x10, RZ ;  /* 0x00000010030a7819 */ /* 0x000fe400000006ff */
[----:B------:R-:W-:-:S02]  /*1800*/  SHF.L.U32 R15, R13, 0x10, RZ ;  /* 0x000000100d0f7819 */ /* 0x000fc400000006ff */
[----:B------:R-:W-:Y:S01]  /*1810*/  SHF.R.S32.HI R7, RZ, 0x1f, R6 ;  /* 0x0000001fff077819 */ /* 0x000fe20000011406 */
[----:B-1----:R-:W-:-:S04]  /*1820*/  FMUL.FTZ R16, R16, UR11 ;  /* 0x0000000b10107c20 */ /* 0x002fc80008410000 */
[C---:B------:R-:W-:Y:S01]  /*1830*/  FMUL.FTZ R4, R16.reuse, R16 ;  /* 0x0000001010047220 */ /* 0x040fe20000410000 */
[--C-:B------:R-:W-:Y:S01]  /*1840*/  FADD.FTZ R3, R11, -R16.reuse ;  /* 0x800000100b037221 */ /* 0x100fe20000010000 */
[----:B------:R-:W-:Y:S01]  /*1850*/  FADD.FTZ R13, -R16, R9 ;  /* 0x00000009100d7221 */ /* 0x000fe20000010100 */
[----:B------:R-:W-:Y:S01]  /*1860*/  FADD.FTZ R11, R10, -R16 ;  /* 0x800000100a0b7221 */ /* 0x000fe20000010000 */
[----:B------:R-:W-:Y:S01]  /*1870*/  FFMA.FTZ R17, R17, UR11, -R4 ;  /* 0x0000000b11117c23 */ /* 0x000fe20008010804 */
[----:B------:R-:W-:-:S04]  /*1880*/  FADD.FTZ R15, -R16, R15 ;  /* 0x0000000f100f7221 */ /* 0x000fc80000010100 */
[----:B------:R-:W-:-:S13]  /*1890*/  FSETP.GTU.FTZ.AND P0, PT, R17, RZ, PT ;  /* 0x000000ff1100720b */ /* 0x000fda0003f1c000 */
[----:B------:R-:W0:Y:S02]  /*18a0*/  @P0 LDC R4, c[0x0][0x238] ;  /* 0x00008e00ff040b82 */ /* 0x000e240000000800 */
[----:B0-----:R-:W-:Y:S01]  /*18b0*/  @P0 FADD.FTZ R17, R17, R4 ;  /* 0x0000000411110221 */ /* 0x001fe20000010000 */
[----:B------:R-:W-:-:S03]  /*18c0*/  IADD3 R4, R6, 0x20, RZ ;  /* 0x0000002006047810 */ /* 0x000fc60007ffe0ff */
[----:B------:R-:W0:Y:S01]  /*18d0*/  @P0 MUFU.RSQ R8, R17 ;  /* 0x0000001100080308 */ /* 0x000e220000001400 */
[----:B------:R-:W-:Y:S02]  /*18e0*/  ISETP.GE.U32.AND P0, PT, R6, UR6, PT ;  /* 0x0000000606007c0c */ /* 0x000fe4000bf06070 */
[----:B------:R-:W-:Y:S02]  /*18f0*/  ISETP.GE.U32.AND P1, PT, R4, UR6, PT ;  /* 0x0000000604007c0c */ /* 0x000fe4000bf26070 */
[----:B------:R-:W-:Y:S02]  /*1900*/  SHF.R.S32.HI R5, RZ, 0x1f, R4 ;  /* 0x0000001fff057819 */ /* 0x000fe40000011404 */
[----:B------:R-:W-:Y:S02]  /*1910*/  ISETP.GE.AND.EX P0, PT, R7, UR7, PT, P0 ;  /* 0x0000000707007c0c */ /* 0x000fe4000bf06300 */
[----:B------:R-:W-:Y:S02]  /*1920*/  ISETP.GE.AND.EX P1, PT, R5, UR7, PT, P1 ;  /* 0x0000000705007c0c */ /* 0x000fe4000bf26310 */
[----:B------:R-:W-:-:S02]  /*1930*/  ISETP.GT.U32.OR P0, PT, R0, 0x1ff, P0 ;  /* 0x000001ff0000780c */ /* 0x000fc40000704470 */
[----:B------:R-:W-:Y:S01]  /*1940*/  ISETP.GT.U32.OR P1, PT, R0, 0x1ff, P1 ;  /* 0x000001ff0000780c */ /* 0x000fe20000f24470 */
[-C--:B0-----:R-:W-:Y:S01]  /*1950*/  FMUL.FTZ R13, R13, R8.reuse ;  /* 0x000000080d0d7220 */ /* 0x081fe20000410000 */
[-C--:B------:R-:W-:Y:S01]  /*1960*/  FMUL.FTZ R15, R15, R8.reuse ;  /* 0x000000080f0f7220 */ /* 0x080fe20000410000 */
[-C--:B------:R-:W-:Y:S01]  /*1970*/  FMUL.FTZ R12, R11, R8.reuse ;  /* 0x000000080b0c7220 */ /* 0x080fe20000410000 */
[----:B------:R-:W-:Y:S01]  /*1980*/  FMUL.FTZ R8, R3, R8 ;  /* 0x0000000803087220 */ /* 0x000fe20000410000 */
[----:B--2---:R-:W-:Y:S02]  /*1990*/  SHF.L.U32 R18, R18, 0x10, RZ ;  /* 0x0000001012127819 */ /* 0x004fe400000006ff */
[----:B---3--:R-:W-:Y:S02]  /*19a0*/  SHF.L.U32 R10, R19, 0x10, RZ ;  /* 0x00000010130a7819 */ /* 0x008fe400000006ff */
[----:B----4-:R-:W-:Y:S02]  /*19b0*/  SHF.L.U32 R9, R28, 0x10, RZ ;  /* 0x000000101c097819 */ /* 0x010fe400000006ff */
[----:B------:R-:W-:-:S03]  /*19c0*/  SHF.L.U32 R29, R29, 0x10, RZ ;  /* 0x000000101d1d7819 */ /* 0x000fc600000006ff */
[C-C-:B------:R-:W-:Y:S01]  /*19d0*/  FFMA.FTZ R3, R18.reuse, R12, R9.reuse ;  /* 0x0000000c12037223 */ /* 0x140fe20000010009 */
[----:B------:R-:W-:Y:S01]  /*19e0*/  FFMA.FTZ R12, R18, R8, R9 ;  /* 0x00000008120c7223 */ /* 0x000fe20000010009 */
[C-C-:B------:R-:W-:Y:S01]  /*19f0*/  FFMA.FTZ R11, R10.reuse, R13, R29.reuse ;  /* 0x0000000d0a0b7223 */ /* 0x140fe2000001001d */
        /* <DEDUP_REMOVED lines=12> */
.L_x_2173:
        /* <DEDUP_REMOVED lines=14> */
.L_x_2175:
[----:B------:R-:W-:Y:S05]  /*1ba0*/  BSYNC B0 ;  /* 0x0000000000007941 */ /* 0x000fea0003800000 */
.L_x_2174:
        /* <DEDUP_REMOVED lines=11> */
.L_x_2176:
        /* <DEDUP_REMOVED lines=13> */
.L_x_2178:
[----:B------:R-:W-:Y:S05]  /*1d30*/  BSYNC B0 ;  /* 0x0000000000007941 */ /* 0x000fea0003800000 */
.L_x_2177:
[----:B-1----:R-:W1:Y:S01]  /*1d40*/  LDC R4, c[0x0][0x10] ;  /* 0x00000400ff047b82 */ /* 0x002e620000000800 */
[----:B------:R-:W-:Y:S02]  /*1d50*/  IADD3 R21, R21, 0x1, RZ ;  /* 0x0000000115157810 */ /* 0x000fe40007ffe0ff */
[----:B-1----:R-:W-:-:S04]  /*1d60*/  IADD3 R23, R4, R23, RZ ;  /* 0x0000001704177210 */ /* 0x002fc80007ffe0ff */
[----:B------:R-:W-:-:S13]  /*1d70*/  ISETP.GE.AND P0, PT, R23, UR4, PT ;  /* 0x0000000417007c0c */ /* 0x000fda000bf06270 */
[----:B------:R-:W-:Y:S05]  /*1d80*/  @!P0 BRA `(.L_x_2179) ;  /* 0xffffffe000e88947 */ /* 0x000fea000383ffff */
[----:B------:R-:W-:Y:S05]  /*1d90*/  EXIT ;  /* 0x000000000000794d */ /* 0x000fea0003800000 */
.L_x_2180:
        /* <DEDUP_REMOVED lines=14> */
.L_x_3336:


//--------------------- .text._Z35group_norm_nhwc_fwd_one_pass_kernelI11Bf16IOBf16WLi128ELi32ELi512EEv26Group_norm_nhwc_fwd_params --------------------------
	.section	.text._Z35group_norm_nhwc_fwd_one_pass_kernelI11Bf16IOBf16WLi128ELi32ELi512EEv26Group_norm_nhwc_fwd_params,"ax",@progbits
	.align	128
        .global         _Z35group_norm_nhwc_fwd_one_pass_kernelI11Bf16IOBf16WLi128ELi32ELi512EEv26Group_norm_nhwc_fwd_params
        .type           _Z35group_norm_nhwc_fwd_one_pass_kernelI11Bf16IOBf16WLi128ELi32ELi512EEv26Group_norm_nhwc_fwd_params,@function
        .size           _Z35group_norm_nhwc_fwd_one_pass_kernelI11Bf16IOBf16WLi128ELi32ELi512EEv26Group_norm_nhwc_fwd_params,(.L_x_3337 - _Z35group_norm_nhwc_fwd_one_pass_kernelI11Bf16IOBf16WLi128ELi32ELi512EEv26Group_norm_nhwc_fwd_params)
        .other          _Z35group_norm_nhwc_fwd_one_pass_kernelI11Bf16IOBf16WLi128ELi32ELi512EEv26Group_norm_nhwc_fwd_params,@"STO_CUDA_ENTRY STV_DEFAULT"
_Z35group_norm_nhwc_fwd_one_pass_kernelI11Bf16IOBf16WLi128ELi32ELi512EEv26Group_norm_nhwc_fwd_params:
.text._Z35group_norm_nhwc_fwd_one_pass_kernelI11Bf16IOBf16WLi128ELi32ELi512EEv26Group_norm_nhwc_fwd_params:
        /* <DEDUP_REMOVED lines=19> */
.L_x_2205:
[----:B0-2---:R-:W0:Y:S01]  /*0130*/  LDC R4, c[0x0][0x288] ;  /* 0x0000a200ff047b82 */ /* 0x005e220000000800 */
[----:B------:R-:W-:Y:S01]  /*0140*/  IABS R10, R21 ;  /* 0x00000015000a7213 */ /* 0x000fe20000000000 */
[----:B------:R-:W-:Y:S01]  /*0150*/  ULDC.64 UR12, c[0x0][0x278] ;  /* 0x00009e00000c7ab9 */ /* 0x000fe20000000a00 */
[----:B------:R-:W-:Y:S01]  /*0160*/  SHF.R.U32.HI R13, RZ, 0x4, R16 ;  /* 0x00000004ff0d7819 */ /* 0x000fe20000011610 */
[----:B------:R-:W-:Y:S01]  /*0170*/  ULDC.64 UR14, c[0x0][0x280] ;  /* 0x0000a000000e7ab9 */ /* 0x000fe20000000a00 */
[----:B------:R-:W-:Y:S02]  /*0180*/  MOV R20, RZ ;  /* 0x000000ff00147202 */ /* 0x000fe40000000f00 */
[----:B0-----:R-:W-:-:S04]  /*0190*/  IABS R8, R4 ;  /* 0x0000000400087213 */ /* 0x001fc80000000000 */
[----:B------:R-:W0:Y:S08]  /*01a0*/  I2F.RP R5, R8 ;  /* 0x0000000800057306 */ /* 0x000e300000209400 */
[----:B0-----:R-:W0:Y:S02]  /*01b0*/  MUFU.RCP R5, R5 ;  /* 0x0000000500057308 */ /* 0x001e240000001000 */
[----:B01----:R-:W-:-:S06]  /*01c0*/  IADD3 R6, R5, 0xffffffe, RZ ;  /* 0x0ffffffe05067810 */ /* 0x003fcc0007ffe0ff */
        /* <DEDUP_REMOVED lines=17> */
[----:B------:R-:W-:Y:S02]  /*02e0*/  @!P4 IADD3 R7, R7, 0x1, RZ ;  /* 0x000000010707c810 */ /* 0x000fe40007ffe0ff */
[----:B------:R-:W-:-:S02]  /*02f0*/  ISETP.GE.AND P2, PT, R5, RZ, PT ;  /* 0x000000ff0500720c */ /* 0x000fc40003f46270 */
[----:B------:R-:W-:Y:S02]  /*0300*/  ISETP.GE.AND.EX P0, PT, R15, UR13, PT, P0 ;  /* 0x0000000d0f007c0c */ /* 0x000fe4000bf06300 */
[----:B------:R-:W-:Y:S02]  /*0310*/  ISETP.NE.AND P4, PT, R4, RZ, PT ;  /* 0x000000ff0400720c */ /* 0x000fe40003f85270 */
[C---:B------:R-:W-:Y:S02]  /*0320*/  ISETP.LT.U32.AND P0, PT, R16.reuse, 0x200, !P0 ;  /* 0x000002001000780c */ /* 0x040fe40004701070 */
[----:B------:R-:W-:Y:S02]  /*0330*/  @P3 IADD3 R7, R7, 0x1, RZ ;  /* 0x0000000107073810 */ /* 0x000fe40007ffe0ff */
[----:B------:R-:W-:Y:S02]  /*0340*/  IADD3 R10, R13, 0x20, RZ ;  /* 0x000000200d0a7810 */ /* 0x000fe40007ffe0ff */
[----:B------:R-:W-:-:S02]  /*0350*/  SHF.L.U32 R5, R16, 0x1, RZ ;  /* 0x0000000110057819 */ /* 0x000fc400000006ff */
[----:B------:R-:W-:Y:S02]  /*0360*/  @!P2 IADD3 R7, -R7, RZ, RZ ;  /* 0x000000ff0707a210 */ /* 0x000fe40007ffe1ff */
[----:B------:R-:W-:Y:S02]  /*0370*/  ISETP.GE.U32.AND P2, PT, R10, UR12, PT ;  /* 0x0000000c0a007c0c */ /* 0x000fe4000bf46070 */
[----:B------:R-:W-:Y:S01]  /*0380*/  SHF.R.S32.HI R11, RZ, 0x1f, R10 ;  /* 0x0000001fff0b7819 */ /* 0x000fe2000001140a */
[----:B------:R-:W0:Y:S01]  /*0390*/  @P0 LDC.64 R30, c[0x0][0x270] ;  /* 0x00009c00ff1e0b82 */ /* 0x000e220000000a00 */
[----:B------:R-:W-:Y:S02]  /*03a0*/  @!P4 LOP3.LUT R7, RZ, R4, RZ, 0x33, !PT ;  /* 0x00000004ff07c212 */ /* 0x000fe400078e33ff */
[----:B------:R-:W-:Y:S02]  /*03b0*/  ISETP.GE.AND.EX P2, PT, R11, UR13, PT, P2 ;  /* 0x0000000d0b007c0c */ /* 0x000fe4000bf46320 */
[----:B------:R-:W-:-:S02]  /*03c0*/  IADD3 R6, -R7, RZ, RZ ;  /* 0x000000ff07067210 */ /* 0x000fc40007ffe1ff */
[----:B------:R-:W-:Y:S02]  /*03d0*/  ISETP.LT.U32.AND P2, PT, R16, 0x200, !P2 ;  /* 0x000002001000780c */ /* 0x000fe40005741070 */
[----:B------:R-:W-:Y:S01]  /*03e0*/  LOP3.LUT R5, R5, 0x1e, RZ, 0xc0, !PT ;  /* 0x0000001e05057812 */ /* 0x000fe200078ec0ff */
[----:B------:R-:W-:Y:S01]  /*03f0*/  IMAD R4, R4, R6, R21 ;  /* 0x0000000604047224 */ /* 0x000fe200078e0215 */
[----:B------:R-:W-:Y:S02]  /*0400*/  SHF.R.S32.HI R6, RZ, 0x1f, R7 ;  /* 0x0000001fff067819 */ /* 0x000fe40000011407 */
[----:B------:R-:W-:Y:S02]  /*0410*/  IADD3 R12, R13, 0x40, RZ ;  /* 0x000000400d0c7810 */ /* 0x000fe40007ffe0ff */
[----:B------:R-:W-:Y:S01]  /*0420*/  LEA R28, R4, R5, 0x5 ;  /* 0x00000005041c7211 */ /* 0x000fe200078e28ff */
[----:B------:R-:W-:Y:S01]  /*0430*/  IMAD R6, R6, UR14, RZ ;  /* 0x0000000e06067c24 */ /* 0x000fe2000f8e02ff */
[----:B------:R-:W-:-:S02]  /*0440*/  ISETP.GE.U32.AND P3, PT, R12, UR12, PT ;  /* 0x0000000c0c007c0c */ /* 0x000fc4000bf66070 */
[----:B------:R-:W-:Y:S01]  /*0450*/  SHF.R.S32.HI R29, RZ, 0x1f, R28 ;  /* 0x0000001fff1d7819 */ /* 0x000fe2000001141c */
[----:B------:R-:W3:Y:S01]  /*0460*/  @P2 LDC.64 R8, c[0x0][0x270] ;  /* 0x00009c00ff082b82 */ /* 0x000ee20000000a00 */
[C---:B------:R-:W-:Y:S02]  /*0470*/  IMAD R27, R7.reuse, UR15, R6 ;  /* 0x0000000f071b7c24 */ /* 0x040fe4000f8e0206 */
[----:B------:R-:W-:-:S05]  /*0480*/  IMAD.WIDE.U32 R24, R7, UR14, R28 ;  /* 0x0000000e07187c25 */ /* 0x000fca000f8e001c */
[----:B------:R-:W4:Y:S01]  /*0490*/  @P0 LDC.64 R6, c[0x0][0x220] ;  /* 0x00008800ff060b82 */ /* 0x000f220000000a00 */
[----:B0-----:R-:W-:Y:S01]  /*04a0*/  @P0 IMAD R4, R15, R30, RZ ;  /* 0x0000001e0f040224 */ /* 0x001fe200078e02ff */
[----:B------:R-:W-:Y:S02]  /*04b0*/  IADD3 R27, R25, R27, RZ ;  /* 0x0000001b191b7210 */ /* 0x000fe40007ffe0ff */
[----:B------:R-:W-:Y:S01]  /*04c0*/  @P0 MOV R26, R24 ;  /* 0x00000018001a0202 */ /* 0x000fe20000000f00 */
[C---:B------:R-:W-:Y:S01]  /*04d0*/  @P0 IMAD R17, R13.reuse, R31, R4 ;  /* 0x0000001f0d110224 */ /* 0x040fe200078e0204 */
[----:B------:R-:W-:Y:S02]  /*04e0*/  SHF.R.S32.HI R15, RZ, 0x1f, R12 ;  /* 0x0000001fff0f7819 */ /* 0x000fe4000001140c */
[----:B------:R-:W0:Y:S01]  /*04f0*/  @P2 LDC.64 R4, c[0x0][0x220] ;  /* 0x00008800ff042b82 */ /* 0x000e220000000a00 */
[C---:B------:R-:W-:Y:S01]  /*0500*/  @P0 IMAD.WIDE.U32 R30, R13.reuse, R30, R26 ;  /* 0x0000001e0d1e0225 */ /* 0x040fe200078e001a */
[----:B------:R-:W-:-:S02]  /*0510*/  IADD3 R13, R13, 0x60, RZ ;  /* 0x000000600d0d7810 */ /* 0x000fc40007ffe0ff */
[----:B------:R-:W-:Y:S02]  /*0520*/  ISETP.GE.AND.EX P3, PT, R15, UR13, PT, P3 ;  /* 0x0000000d0f007c0c */ /* 0x000fe4000bf66330 */
[----:B------:R-:W-:Y:S02]  /*0530*/  ISETP.GE.U32.AND P4, PT, R13, UR12, PT ;  /* 0x0000000c0d007c0c */ /* 0x000fe4000bf86070 */
[----:B------:R-:W-:Y:S01]  /*0540*/  SHF.R.S32.HI R14, RZ, 0x1f, R13 ;  /* 0x0000001fff0e7819 */ /* 0x000fe2000001140d */
[----:B---3--:R-:W-:Y:S01]  /*0550*/  @P2 IMAD R11, R11, R8, RZ ;  /* 0x000000080b0b2224 */ /* 0x008fe200078e02ff */
[----:B------:R-:W-:Y:S02]  /*0560*/  ISETP.LT.U32.AND P3, PT, R16, 0x200, !P3 ;  /* 0x000002001000780c */ /* 0x000fe40005f61070 */
[----:B------:R-:W-:Y:S01]  /*0570*/  ISETP.GE.AND.EX P4, PT, R14, UR13, PT, P4 ;  /* 0x0000000d0e007c0c */ /* 0x000fe2000bf86340 */
[----:B------:R-:W-:Y:S01]  /*0580*/  @P2 IMAD R9, R10, R9, R11 ;  /* 0x000000090a092224 */ /* 0x000fe200078e020b */
[----:B------:R-:W-:-:S02]  /*0590*/  @P2 MOV R18, R24 ;  /* 0x0000001800122202 */ /* 0x000fc40000000f00 */
[----:B------:R-:W-:Y:S02]  /*05a0*/  @P2 MOV R19, R27 ;  /* 0x0000001b00132202 */ /* 0x000fe40000000f00 */
[----:B------:R-:W-:Y:S02]  /*05b0*/  ISETP.LT.U32.AND P4, PT, R16, 0x200, !P4 ;  /* 0x000002001000780c */ /* 0x000fe40006781070 */
[----:B------:R-:W-:Y:S01]  /*05c0*/  @P0 IADD3 R17, R31, R17, RZ ;  /* 0x000000111f110210 */ /* 0x000fe20007ffe0ff */
[----:B------:R-:W-:Y:S01]  /*05d0*/  @P2 IMAD.WIDE.U32 R10, R10, R8, R18 ;  /* 0x000000080a0a2225 */ /* 0x000fe200078e0012 */
[----:B----4-:R-:W-:-:S04]  /*05e0*/  @P0 LEA R18, P5, R30, R6, 0x1 ;  /* 0x000000061e120211 */ /* 0x010fc800078a08ff */
[----:B------:R-:W-:Y:S02]  /*05f0*/  @P0 LEA.HI.X R19, R30, R7, R17, 0x1, P5 ;  /* 0x000000071e130211 */ /* 0x000fe400028f0c11 */
[----:B------:R-:W3:Y:S01]  /*0600*/  @P3 LDC.64 R6, c[0x0][0x270] ;  /* 0x00009c00ff063b82 */ /* 0x000ee20000000a00 */
[----:B------:R-:W-:Y:S02]  /*0610*/  @P2 IADD3 R11, R11, R9, RZ ;  /* 0x000000090b0b2210 */ /* 0x000fe40007ffe0ff */
[C---:B0-----:R-:W-:Y:S01]  /*0620*/  @P2 LEA R30, P5, R10.reuse, R4, 0x1 ;  /* 0x000000040a1e2211 */ /* 0x041fe200078a08ff */
[----:B------:R0:W4:Y:S03]  /*0630*/  @P0 LDG.E R20, desc[UR8][R18.64] ;  /* 0x0000000812140981 */ /* 0x000126000c1e1900 */
[----:B------:R-:W-:Y:S01]  /*0640*/  @P2 LEA.HI.X R31, R10, R5, R11, 0x1, P5 ;  /* 0x000000050a1f2211 */ /* 0x000fe200028f0c0b */
[----:B------:R-:W5:Y:S08]  /*0650*/  @P4 LDC.64 R8, c[0x0][0x270] ;  /* 0x00009c00ff084b82 */ /* 0x000f700000000a00 */
[----:B------:R-:W1:Y:S01]  /*0660*/  @P3 LDC.64 R10, c[0x0][0x220] ;  /* 0x00008800ff0a3b82 */ /* 0x000e620000000a00 */
[----:B0-----:R-:W-:-:S06]  /*0670*/  CS2R R18, SRZ ;  /* 0x0000000000127805 */ /* 0x001fcc000001ff00 */
[----:B------:R0:W2:Y:S01]  /*0680*/  @P2 LDG.E R18, desc[UR8][R30.64] ;  /* 0x000000081e122981 */ /* 0x0000a2000c1e1900 */
[----:B------:R-:W1:Y:S01]  /*0690*/  @P4 LDC.64 R4, c[0x0][0x220] ;  /* 0x00008800ff044b82 */ /* 0x000e620000000a00 */
[----:B---3--:R-:W-:-:S04]  /*06a0*/  @P3 IMAD R15, R15, R6, RZ ;  /* 0x000000060f0f3224 */ /* 0x008fc800078e02ff */
[----:B------:R-:W-:Y:S01]  /*06b0*/  @P3 IMAD R7, R12, R7, R15 ;  /* 0x000000070c073224 */ /* 0x000fe200078e020f */
[-C--:B------:R-:W-:Y:S01]  /*06c0*/  @P3 MOV R15, R27.reuse ;  /* 0x0000001b000f3202 */ /* 0x080fe20000000f00 */
[----:B-----5:R-:W-:Y:S01]  /*06d0*/  @P4 IMAD R17, R14, R8, RZ ;  /* 0x000000080e114224 */ /* 0x020fe200078e02ff */
[-C--:B------:R-:W-:Y:S02]  /*06e0*/  @P3 MOV R14, R24.reuse ;  /* 0x00000018000e3202 */ /* 0x080fe40000000f00 */
[----:B0-----:R-:W-:Y:S02]  /*06f0*/  @P4 MOV R30, R24 ;  /* 0x00000018001e4202 */ /* 0x001fe40000000f00 */
[----:B------:R-:W-:Y:S01]  /*0700*/  @P4 MOV R31, R27 ;  /* 0x0000001b001f4202 */ /* 0x000fe20000000f00 */
[----:B------:R-:W-:-:S04]  /*0710*/  @P3 IMAD.WIDE.U32 R14, R12, R6, R14 ;  /* 0x000000060c0e3225 */ /* 0x000fc800078e000e */
[C---:B------:R-:W-:Y:S02]  /*0720*/  @P4 IMAD R9, R13.reuse, R9, R17 ;  /* 0x000000090d094224 */ /* 0x040fe400078e0211 */
[----:B------:R-:W-:Y:S01]  /*0730*/  @P4 IMAD.WIDE.U32 R30, R13, R8, R30 ;  /* 0x000000080d1e4225 */ /* 0x000fe200078e001e */
[----:B------:R-:W-:Y:S02]  /*0740*/  @P3 IADD3 R7, R15, R7, RZ ;  /* 0x000000070f073210 */ /* 0x000fe40007ffe0ff */
[----:B-1----:R-:W-:Y:S02]  /*0750*/  @P3 LEA R10, P0, R14, R10, 0x1 ;  /* 0x0000000a0e0a3211 */ /* 0x002fe400078008ff */
[----:B------:R-:W-:Y:S02]  /*0760*/  @P4 IADD3 R9, R31, R9, RZ ;  /* 0x000000091f094210 */ /* 0x000fe40007ffe0ff */
[----:B------:R-:W-:Y:S02]  /*0770*/  @P4 LEA R4, P2, R30, R4, 0x1 ;  /* 0x000000041e044211 */ /* 0x000fe400078408ff */
[----:B------:R-:W-:-:S02]  /*0780*/  @P3 LEA.HI.X R11, R14, R11, R7, 0x1, P0 ;  /* 0x0000000b0e0b3211 */ /* 0x000fc400000f0c07 */
[----:B------:R-:W-:Y:S02]  /*0790*/  MOV R17, RZ ;  /* 0x000000ff00117202 */ /* 0x000fe40000000f00 */
[----:B------:R-:W-:Y:S01]  /*07a0*/  @P4 LEA.HI.X R5, R30, R5, R9, 0x1, P2 ;  /* 0x000000051e054211 */ /* 0x000fe200010f0c09 */
[----:B------:R0:W3:Y:S04]  /*07b0*/  @P3 LDG.E R19, desc[UR8][R10.64] ;  /* 0x000000080a133981 */ /* 0x0000e8000c1e1900 */
[----:B------:R1:W5:Y:S01]  /*07c0*/  @P4 LDG.E R17, desc[UR8][R4.64] ;  /* 0x0000000804114981 */ /* 0x000362000c1e1900 */
[----:B0-----:R-:W0:Y:S02]  /*07d0*/  S2R R11, SR_LANEID ;  /* 0x00000000000b7919 */ /* 0x001e240000000000 */
[C---:B0-----:R-:W-:Y:S01]  /*07e0*/  ISETP.GT.AND P0, PT, R11.reuse, 0x1e, PT ;  /* 0x0000001e0b00780c */ /* 0x041fe20003f04270 */
[----:B------:R-:W0:Y:S01]  /*07f0*/  S2UR UR6, SR_CgaCtaId ;  /* 0x00000000000679c3 */ /* 0x000e220000008800 */
[----:B------:R-:W-:Y:S01]  /*0800*/  UMOV UR5, 0x400 ;  /* 0x0000040000057882 */ /* 0x000fe20000000000 */
[----:B------:R-:W-:Y:S01]  /*0810*/  ISETP.NE.AND P2, PT, R11, RZ, PT ;  /* 0x000000ff0b00720c */ /* 0x000fe20003f45270 */
[----:B0-----:R-:W-:Y:S01]  /*0820*/  ULEA UR5, UR6, UR5, 0x18 ;  /* 0x0000000506057291 */ /* 0x001fe2000f8ec03f */
[----:B----4-:R-:W-:-:S04]  /*0830*/  PRMT R6, R20, 0x7632, R6 ;  /* 0x0000763214067816 */ /* 0x010fc80000000006 */
[----:B------:R-:W-:Y:S02]  /*0840*/  SHF.L.U32 R7, R6, 0x10, RZ ;  /* 0x0000001006077819 */ /* 0x000fe400000006ff */
[----:B------:R-:W-:-:S03]  /*0850*/  SHF.L.U32 R6, R20, 0x10, RZ ;  /* 0x0000001014067819 */ /* 0x000fc600000006ff */
[----:B------:R-:W-:Y:S02]  /*0860*/  FMUL.FTZ R9, R7, R7 ;  /* 0x0000000707097220 */ /* 0x000fe40000410000 */
[----:B------:R-:W-:Y:S01]  /*0870*/  FADD.FTZ R7, R6, R7 ;  /* 0x0000000706077221 */ /* 0x000fe20000010000 */
[----:B--2---:R-:W-:-:S04]  /*0880*/  PRMT R8, R18, 0x7632, R8 ;  /* 0x0000763212087816 */ /* 0x004fc80000000008 */
[----:B------:R-:W-:Y:S02]  /*0890*/  SHF.L.U32 R13, R8, 0x10, RZ ;  /* 0x00000010080d7819 */ /* 0x000fe400000006ff */
[----:B------:R-:W-:Y:S01]  /*08a0*/  SHF.L.U32 R8, R18, 0x10, RZ ;  /* 0x0000001012087819 */ /* 0x000fe200000006ff */
[----:B------:R-:W-:Y:S02]  /*08b0*/  FFMA.FTZ R6, R6, R6, R9 ;  /* 0x0000000606067223 */ /* 0x000fe40000010009 */
[----:B------:R-:W-:Y:S02]  /*08c0*/  FMUL.FTZ R15, R13, R13 ;  /* 0x0000000d0d0f7220 */ /* 0x000fe40000410000 */
[C---:B------:R-:W-:Y:S01]  /*08d0*/  FADD.FTZ R10, R8.reuse, R13 ;  /* 0x0000000d080a7221 */ /* 0x040fe20000010000 */
[----:B------:R-:W-:Y:S01]  /*08e0*/  FADD.FTZ R7, RZ, R7 ;  /* 0x00000007ff077221 */ /* 0x000fe20000010000 */
[----:B-1----:R-:W-:-:S03]  /*08f0*/  FFMA.FTZ R4, R8, R8, R15 ;  /* 0x0000000808047223 */ /* 0x002fc6000001000f */
[----:B------:R-:W-:Y:S01]  /*0900*/  FADD.FTZ R7, R7, R10 ;  /* 0x0000000a07077221 */ /* 0x000fe20000010000 */
[----:B---3--:R-:W-:Y:S02]  /*0910*/  PRMT R5, R19, 0x7632, R5 ;  /* 0x0000763213057816 */ /* 0x008fe40000000005 */
[----:B-----5:R-:W-:Y:S02]  /*0920*/  PRMT R9, R17, 0x7632, R9 ;  /* 0x0000763211097816 */ /* 0x020fe40000000009 */
[----:B------:R-:W-:Y:S02]  /*0930*/  SHF.L.U32 R13, R5, 0x10, RZ ;  /* 0x00000010050d7819 */ /* 0x000fe400000006ff */
[----:B------:R-:W-:Y:S01]  /*0940*/  SHF.L.U32 R5, R9, 0x10, RZ ;  /* 0x0000001009057819 */ /* 0x000fe200000006ff */
[----:B------:R-:W-:Y:S01]  /*0950*/  FADD.FTZ R9, RZ, R6 ;  /* 0x00000006ff097221 */ /* 0x000fe20000010000 */
[----:B------:R-:W-:Y:S01]  /*0960*/  SHF.L.U32 R8, R19, 0x10, RZ ;  /* 0x0000001013087819 */ /* 0x000fe200000006ff */
[----:B------:R-:W-:Y:S01]  /*0970*/  FMUL.FTZ R15, R13, R13 ;  /* 0x0000000d0d0f7220 */ /* 0x000fe20000410000 */
[----:B------:R-:W-:Y:S01]  /*0980*/  SHF.L.U32 R6, R17, 0x10, RZ ;  /* 0x0000001011067819 */ /* 0x000fe200000006ff */
[----:B------:R-:W-:Y:S01]  /*0990*/  FADD.FTZ R4, R9, R4 ;  /* 0x0000000409047221 */ /* 0x000fe20000010000 */
[----:B------:R-:W-:Y:S01]  /*09a0*/  FMUL.FTZ R9, R5, R5 ;  /* 0x0000000505097220 */ /* 0x000fe20000410000 */
[C---:B------:R-:W-:Y:S01]  /*09b0*/  FADD.FTZ R10, R8.reuse, R13 ;  /* 0x0000000d080a7221 */ /* 0x040fe20000010000 */
[----:B------:R-:W-:Y:S01]  /*09c0*/  FFMA.FTZ R15, R8, R8, R15 ;  /* 0x00000008080f7223 */ /* 0x000fe2000001000f */
[C---:B------:R-:W-:Y:S01]  /*09d0*/  FADD.FTZ R8, R6.reuse, R5 ;  /* 0x0000000506087221 */ /* 0x040fe20000010000 */
[----:B------:R-:W-:Y:S01]  /*09e0*/  FFMA.FTZ R9, R6, R6, R9 ;  /* 0x0000000606097223 */ /* 0x000fe20000010009 */
[----:B------:R-:W-:Y:S01]  /*09f0*/  FADD.FTZ R7, R7, R10 ;  /* 0x0000000a07077221 */ /* 0x000fe20000010000 */
[----:B------:R-:W-:-:S03]  /*0a00*/  FADD.FTZ R4, R4, R15 ;  /* 0x0000000f04047221 */ /* 0x000fc60000010000 */
        /* <DEDUP_REMOVED lines=25> */
[----:B------:R-:W-:-:S04]  /*0ba0*/  LEA.HI R7, R7, R16, RZ, 0x5 ;  /* 0x0000001007077211 */ /* 0x000fc800078f28ff */
[----:B------:R-:W-:-:S04]  /*0bb0*/  SHF.R.S32.HI R7, RZ, 0x5, R7 ;  /* 0x00000005ff077819 */ /* 0x000fc80000011407 */
[----:B------:R-:W-:-:S03]  /*0bc0*/  LEA R7, R7, UR5, 0x3 ;  /* 0x0000000507077c11 */ /* 0x000fc6000f8e18ff */
[----:B0-----:R-:W-:Y:S01]  /*0bd0*/  @!P0 FADD.FTZ R8, R8, R5 ;  /* 0x0000000508088221 */ /* 0x001fe20000010000 */
[----:B-1----:R-:W-:-:S05]  /*0be0*/  @!P0 FADD.FTZ R9, R9, R4 ;  /* 0x0000000409098221 */ /* 0x002fca0000010000 */
[----:B------:R0:W-:Y:S01]  /*0bf0*/  @!P2 STS.64 [R7+0x10], R8 ;  /* 0x000010080700a388 */ /* 0x0001e20000000a00 */
[----:B------:R-:W-:Y:S01]  /*0c00*/  BAR.SYNC.DEFER_BLOCKING 0x0 ;  /* 0x0000000000007b1d */ /* 0x000fe20000010000 */
[----:B------:R-:W-:Y:S02]  /*0c10*/  ISETP.NE.AND P2, PT, R16, RZ, PT ;  /* 0x000000ff1000720c */ /* 0x000fe40003f45270 */
[----:B------:R-:W-:-:S03]  /*0c20*/  ISETP.GE.U32.AND P0, PT, R3, 0x2, PT ;  /* 0x000000020300780c */ /* 0x000fc60003f06070 */
[----:B------:R-:W-:Y:S08]  /*0c30*/  BSSY B0, `(.L_x_2181) ;  /* 0x000002b000007945 */ /* 0x000ff00003800000 */
        /* <DEDUP_REMOVED lines=42> */
.L_x_2182:
[----:B------:R-:W-:Y:S05]  /*0ee0*/  BSYNC B0 ;  /* 0x0000000000007941 */ /* 0x000fea0003800000 */
.L_x_2181:
        /* <DEDUP_REMOVED lines=25> */
.L_x_2185:
[----:B0-----:R-:W2:Y:S04]  /*1080*/  LDG.E.STRONG.GPU R6, desc[UR8][R4.64] ;  /* 0x0000000804067981 */ /* 0x001ea8000c1ef900 */
[----:B--2---:R-:W-:Y:S01]  /*1090*/  CCTL.IVALL ;  /* 0x00000000ff00798f */ /* 0x004fe20002000000 */
[----:B------:R-:W-:Y:S05]  /*10a0*/  YIELD ;  /* 0x0000000000007946 */ /* 0x000fea0003800000 */
[----:B------:R-:W-:-:S13]  /*10b0*/  ISETP.NE.AND P0, PT, R6, R13, PT ;  /* 0x0000000d0600720c */ /* 0x000fda0003f05270 */
[----:B------:R-:W-:Y:S05]  /*10c0*/  @P0 BRA `(.L_x_2185) ;  /* 0xfffffffc00ec0947 */ /* 0x000fea000383ffff */
.L_x_2184:
        /* <DEDUP_REMOVED lines=17> */
.L_x_2189:
        /* <DEDUP_REMOVED lines=8> */
[C-C-:B------:R-:W-:Y:S02]  /*1260*/  @!P6 IMAD R7, R2.reuse, R7, R0.reuse ;  /* 0x000000070207e224 */ /* 0x140fe400078e0200 */
[----:B------:R-:W-:Y:S02]  /*1270*/  @!P3 IMAD R5, R2, R4, R0 ;  /* 0x000000040205b224 */ /* 0x000fe400078e0200 */
[----:B------:R-:W-:-:S04]  /*1280*/  @!P6 IMAD.WIDE.U32 R6, R7, 0x8, R14 ;  /* 0x000000080706e825 */ /* 0x000fc800078e000e */
[----:B------:R-:W-:Y:S02]  /*1290*/  @!P3 IMAD.WIDE.U32 R4, R5, 0x8, R14 ;  /* 0x000000080504b825 */ /* 0x000fe400078e000e */
[----:B------:R-:W3:Y:S04]  /*12a0*/  @!P6 LDG.E.64 R6, desc[UR8][R6.64] ;  /* 0x000000080606e981 */ /* 0x000ee8000c1e1b00 */
        /* <DEDUP_REMOVED lines=9> */
[----:B------:R-:W-:-:S03]  /*1340*/  IADD3 R23, R13, 0x4, RZ ;  /* 0x000000040d177810 */ /* 0x000fc60007ffe0ff */
[----:B----4-:R-:W-:Y:S01]  /*1350*/  @!P3 FADD.FTZ R8, R8, R4 ;  /* 0x000000040808b221 */ /* 0x010fe20000010000 */
[----:B------:R-:W-:Y:S02]  /*1360*/  ISETP.EQ.OR P5, PT, R23, UR7, P2 ;  /* 0x0000000717007c0c */ /* 0x000fe400097a2670 */
[----:B------:R-:W-:Y:S01]  /*1370*/  IADD3 R4, R13, 0x5, RZ ;  /* 0x000000050d047810 */ /* 0x000fe20007ffe0ff */
[----:B------:R-:W-:-:S03]  /*1380*/  @!P6 FADD.FTZ R9, R9, R7 ;  /* 0x000000070909e221 */ /* 0x000fc60000010000 */
[----:B------:R-:W-:Y:S01]  /*1390*/  ISETP.EQ.OR P6, PT, R4, UR7, P2 ;  /* 0x0000000704007c0c */ /* 0x000fe200097c2670 */
[----:B------:R-:W-:-:S06]  /*13a0*/  @!P3 FADD.FTZ R9, R9, R5 ;  /* 0x000000050909b221 */ /* 0x000fcc0000010000 */
[----:B------:R-:W-:-:S04]  /*13b0*/  @!P5 IMAD R7, R2, R23, R0 ;  /* 0x000000170207d224 */ /* 0x000fc800078e0200 */
[----:B------:R-:W-:-:S04]  /*13c0*/  @!P5 IMAD.WIDE.U32 R6, R7, 0x8, R14 ;  /* 0x000000080706d825 */ /* 0x000fc800078e000e */
[----:B------:R-:W-:Y:S02]  /*13d0*/  @!P6 IMAD R5, R2, R4, R0 ;  /* 0x000000040205e224 */ /* 0x000fe400078e0200 */
[----:B------:R-:W3:Y:S02]  /*13e0*/  @!P5 LDG.E.64 R6, desc[UR8][R6.64] ;  /* 0x000000080606d981 */ /* 0x000ee4000c1e1b00 */
        /* <DEDUP_REMOVED lines=9> */
[----:B------:R-:W-:-:S04]  /*1480*/  IADD3 R23, R13, 0x7, RZ ;  /* 0x000000070d177810 */ /* 0x000fc80007ffe0ff */
[----:B------:R-:W-:Y:S01]  /*1490*/  ISETP.EQ.OR P4, PT, R23, UR7, P2 ;  /* 0x0000000717007c0c */ /* 0x000fe20009782670 */
[----:B---3--:R-:W-:Y:S01]  /*14a0*/  @!P5 FADD.FTZ R9, R9, R7 ;  /* 0x000000070909d221 */ /* 0x008fe20000010000 */
[----:B------:R-:W-:Y:S01]  /*14b0*/  @!P5 FADD.FTZ R8, R8, R6 ;  /* 0x000000060808d221 */ /* 0x000fe20000010000 */
[----:B------:R-:W-:Y:S02]  /*14c0*/  IADD3 R6, R13, 0x8, RZ ;  /* 0x000000080d067810 */ /* 0x000fe40007ffe0ff */
[----:B----4-:R-:W-:Y:S01]  /*14d0*/  @!P6 FADD.FTZ R9, R9, R5 ;  /* 0x000000050909e221 */ /* 0x010fe20000010000 */
[----:B------:R-:W-:Y:S01]  /*14e0*/  @!P6 FADD.FTZ R8, R8, R4 ;  /* 0x000000040808e221 */ /* 0x000fe20000010000 */
[----:B------:R-:W-:Y:S02]  /*14f0*/  ISETP.EQ.OR P6, PT, R6, UR7, P2 ;  /* 0x0000000706007c0c */ /* 0x000fe400097c2670 */
[----:B------:R-:W-:-:S04]  /*1500*/  IADD3 R7, R13, 0x9, RZ ;  /* 0x000000090d077810 */ /* 0x000fc80007ffe0ff */
[----:B------:R-:W-:-:S04]  /*1510*/  @!P4 IMAD R5, R2, R23, R0 ;  /* 0x000000170205c224 */ /* 0x000fc800078e0200 */
[----:B------:R-:W-:Y:S01]  /*1520*/  @!P4 IMAD.WIDE.U32 R4, R5, 0x8, R14 ;  /* 0x000000080504c825 */ /* 0x000fe200078e000e */
[----:B------:R-:W-:-:S05]  /*1530*/  ISETP.EQ.OR P5, PT, R7, UR7, P2 ;  /* 0x0000000707007c0c */ /* 0x000fca00097a2670 */
[----:B------:R-:W3:Y:S01]  /*1540*/  @!P4 LDG.E.64 R4, desc[UR8][R4.64] ;  /* 0x000000080404c981 */ /* 0x000ee2000c1e1b00 */
[----:B------:R-:W-:-:S07]  /*1550*/  @!P6 IMAD R23, R2, R6, R0 ;  /* 0x000000060217e224 */ /* 0x000fce00078e0200 */
[----:B------:R-:W-:-:S04]  /*1560*/  @!P5 IMAD R7, R2, R7, R0 ;  /* 0x000000070207d224 */ /* 0x000fc800078e0200 */
[----:B------:R-:W-:-:S06]  /*1570*/  @!P5 IMAD.WIDE.U32 R6, R7, 0x8, R14 ;  /* 0x000000080706d825 */ /* 0x000fcc00078e000e */
[----:B------:R-:W4:Y:S01]  /*1580*/  @!P5 LDG.E.64 R6, desc[UR8][R6.64] ;  /* 0x000000080606d981 */ /* 0x000f22000c1e1b00 */
[----:B--2---:R-:W-:Y:S01]  /*1590*/  @!P3 FADD.FTZ R8, R8, R10 ;  /* 0x0000000a0808b221 */ /* 0x004fe20000010000 */
[----:B------:R-:W-:Y:S01]  /*15a0*/  @!P3 FADD.FTZ R9, R9, R11 ;  /* 0x0000000b0909b221 */ /* 0x000fe20000010000 */
[----:B------:R-:W-:-:S06]  /*15b0*/  @!P6 IMAD.WIDE.U32 R10, R23, 0x8, R14 ;  /* 0x00000008170ae825 */ /* 0x000fcc00078e000e */
[----:B------:R-:W2:Y:S01]  /*15c0*/  @!P6 LDG.E.64 R10, desc[UR8][R10.64] ;  /* 0x000000080a0ae981 */ /* 0x000ea2000c1e1b00 */
        /* <DEDUP_REMOVED lines=8> */
[----:B------:R-:W-:Y:S02]  /*1650*/  @!P4 IMAD R11, R2, R5, R0 ;  /* 0x00000005020bc224 */ /* 0x000fe400078e0200 */
[----:B----4-:R-:W-:Y:S01]  /*1660*/  @!P5 FADD.FTZ R8, R8, R6 ;  /* 0x000000060808d221 */ /* 0x010fe20000010000 */
[----:B------:R-:W-:Y:S01]  /*1670*/  IADD3 R6, R13, 0xc, RZ ;  /* 0x0000000c0d067810 */ /* 0x000fe20007ffe0ff */
[----:B------:R-:W-:-:S04]  /*1680*/  @!P4 IMAD.WIDE.U32 R10, R11, 0x8, R14 ;  /* 0x000000080b0ac825 */ /* 0x000fc800078e000e */
[----:B------:R-:W-:Y:S01]  /*1690*/  @!P3 IMAD R5, R2, R4, R0 ;  /* 0x000000040205b224 */ /* 0x000fe200078e0200 */
[----:B------:R-:W-:Y:S01]  /*16a0*/  ISETP.EQ.OR P6, PT, R6, UR7, P2 ;  /* 0x0000000706007c0c */ /* 0x000fe200097c2670 */
[----:B------:R-:W2:Y:S02]  /*16b0*/  @!P4 LDG.E.64 R10, desc[UR8][R10.64] ;  /* 0x000000080a0ac981 */ /* 0x000ea4000c1e1b00 */
[----:B------:R-:W-:-:S06]  /*16c0*/  @!P3 IMAD.WIDE.U32 R4, R5, 0x8, R14 ;  /* 0x000000080504b825 */ /* 0x000fcc00078e000e */
[----:B------:R-:W3:Y:S01]  /*16d0*/  @!P3 LDG.E.64 R4, desc[UR8][R4.64] ;  /* 0x000000080404b981 */ /* 0x000ee2000c1e1b00 */
[----:B------:R-:W-:-:S03]  /*16e0*/  @!P5 FADD.FTZ R9, R9, R7 ;  /* 0x000000070909d221 */ /* 0x000fc60000010000 */
        /* <DEDUP_REMOVED lines=8> */
[----:B------:R-:W-:Y:S02]  /*1770*/  IADD3 R10, R13, 0xf, RZ ;  /* 0x0000000f0d0a7810 */ /* 0x000fe40007ffe0ff */
[----:B------:R-:W-:Y:S01]  /*1780*/  ISETP.EQ.OR P4, PT, R11, UR7, P2 ;  /* 0x000000070b007c0c */ /* 0x000fe20009782670 */
[----:B---3--:R-:W-:-:S06]  /*1790*/  @!P3 FADD.FTZ R9, R9, R5 ;  /* 0x000000050909b221 */ /* 0x008fcc0000010000 */
[----:B------:R-:W-:Y:S02]  /*17a0*/  @!P5 IMAD R5, R2, R23, R0 ;  /* 0x000000170205d224 */ /* 0x000fe400078e0200 */
[----:B------:R-:W-:Y:S01]  /*17b0*/  @!P3 FADD.FTZ R8, R8, R4 ;  /* 0x000000040808b221 */ /* 0x000fe20000010000 */
[----:B------:R-:W-:Y:S01]  /*17c0*/  ISETP.EQ.OR P3, PT, R10, UR7, P2 ;  /* 0x000000070a007c0c */ /* 0x000fe20009762670 */
[----:B------:R-:W-:-:S04]  /*17d0*/  @!P5 IMAD.WIDE.U32 R4, R5, 0x8, R14 ;  /* 0x000000080504d825 */ /* 0x000fc800078e000e */
[----:B------:R-:W-:Y:S02]  /*17e0*/  @!P4 IMAD R11, R2, R11, R0 ;  /* 0x0000000b020bc224 */ /* 0x000fe400078e0200 */
[----:B------:R-:W2:Y:S01]  /*17f0*/  @!P5 LDG.E.64 R4, desc[UR8][R4.64] ;  /* 0x000000080404d981 */ /* 0x000ea2000c1e1b00 */
        /* <DEDUP_REMOVED lines=17> */
.L_x_2188:
        /* <DEDUP_REMOVED lines=20> */
[----:B------:R-:W-:Y:S01]  /*1a50*/  @!P5 IMAD.WIDE.U32 R4, R7, 0x8, R14 ;  /* 0x000000080704d825 */ /* 0x000fe200078e000e */
[----:B------:R-:W-:-:S04]  /*1a60*/  ISETP.EQ.OR P3, PT, R13, UR7, P2 ;  /* 0x000000070d007c0c */ /* 0x000fc80009762670 */
[----:B------:R0:W2:Y:S02]  /*1a70*/  @!P5 LDG.E.64 R6, desc[UR8][R4.64] ;  /* 0x000000080406d981 */ /* 0x0000a4000c1e1b00 */
[----:B0-----:R-:W-:-:S06]  /*1a80*/  @!P0 IMAD.WIDE.U32 R4, R23, 0x8, R14 ;  /* 0x0000000817048825 */ /* 0x001fcc00078e000e */
[----:B------:R-:W4:Y:S01]  /*1a90*/  @!P0 LDG.E.64 R4, desc[UR8][R4.64] ;  /* 0x0000000804048981 */ /* 0x000f22000c1e1b00 */
[----:B---3--:R-:W-:Y:S01]  /*1aa0*/  @!P4 FADD.FTZ R9, R9, R11 ;  /* 0x0000000b0909c221 */ /* 0x008fe20000010000 */
[----:B------:R-:W-:Y:S02]  /*1ab0*/  @!P3 IMAD R11, R2, R13, R0 ;  /* 0x0000000d020bb224 */ /* 0x000fe400078e0200 */
[----:B------:R-:W-:Y:S02]  /*1ac0*/  @!P4 FADD.FTZ R8, R8, R10 ;  /* 0x0000000a0808c221 */ /* 0x000fe40000010000 */
[----:B------:R-:W-:-:S06]  /*1ad0*/  @!P3 IMAD.WIDE.U32 R10, R11, 0x8, R14 ;  /* 0x000000080b0ab825 */ /* 0x000fcc00078e000e */
[----:B------:R-:W3:Y:S01]  /*1ae0*/  @!P3 LDG.E.64 R10, desc[UR8][R10.64] ;  /* 0x000000080a0ab981 */ /* 0x000ee2000c1e1b00 */
[----:B------:R-:W-:Y:S01]  /*1af0*/  IADD3 R31, R13, 0x1, RZ ;  /* 0x000000010d1f7810 */ /* 0x000fe20007ffe0ff */
[----:B--2---:R-:W-:Y:S01]  /*1b00*/  @!P5 FADD.FTZ R8, R8, R6 ;  /* 0x000000060808d221 */ /* 0x004fe20000010000 */
[----:B------:R-:W-:Y:S01]  /*1b10*/  @!P5 FADD.FTZ R9, R9, R7 ;  /* 0x000000070909d221 */ /* 0x000fe20000010000 */
[----:B------:R-:W-:Y:S02]  /*1b20*/  IADD3 R7, R13, 0x2, RZ ;  /* 0x000000020d077810 */ /* 0x000fe40007ffe0ff */
[----:B------:R-:W-:Y:S02]  /*1b30*/  ISETP.EQ.OR P5, PT, R31, UR7, P2 ;  /* 0x000000071f007c0c */ /* 0x000fe400097a2670 */
[----:B------:R-:W-:Y:S01]  /*1b40*/  ISETP.EQ.OR P6, PT, R7, UR7, P2 ;  /* 0x0000000707007c0c */ /* 0x000fe200097c2670 */
[----:B----4-:R-:W-:Y:S01]  /*1b50*/  @!P0 FADD.FTZ R8, R8, R4 ;  /* 0x0000000408088221 */ /* 0x010fe20000010000 */
[----:B------:R-:W-:-:S09]  /*1b60*/  IADD3 R4, R13, 0x3, RZ ;  /* 0x000000030d047810 */ /* 0x000fd20007ffe0ff */
[C-C-:B------:R-:W-:Y:S02]  /*1b70*/  @!P5 IMAD R31, R2.reuse, R31, R0.reuse ;  /* 0x0000001f021fd224 */ /* 0x140fe400078e0200 */
[----:B------:R-:W-:Y:S01]  /*1b80*/  @!P0 FADD.FTZ R9, R9, R5 ;  /* 0x0000000509098221 */ /* 0x000fe20000010000 */
[----:B------:R-:W-:Y:S01]  /*1b90*/  @!P6 IMAD R7, R2, R7, R0 ;  /* 0x000000070207e224 */ /* 0x000fe200078e0200 */
[----:B------:R-:W-:Y:S01]  /*1ba0*/  ISETP.EQ.OR P4, PT, R4, UR7, P2 ;  /* 0x0000000704007c0c */ /* 0x000fe20009782670 */
[----:B------:R-:W-:-:S04]  /*1bb0*/  @!P5 IMAD.WIDE.U32 R30, R31, 0x8, R14 ;  /* 0x000000081f1ed825 */ /* 0x000fc800078e000e */
[----:B------:R-:W-:-:S04]  /*1bc0*/  @!P6 IMAD.WIDE.U32 R6, R7, 0x8, R14 ;  /* 0x000000080706e825 */ /* 0x000fc800078e000e */
[----:B---3--:R-:W-:Y:S01]  /*1bd0*/  @!P3 FADD.FTZ R8, R8, R10 ;  /* 0x0000000a0808b221 */ /* 0x008fe20000010000 */
[----:B------:R-:W-:Y:S01]  /*1be0*/  @!P3 FADD.FTZ R9, R9, R11 ;  /* 0x0000000b0909b221 */ /* 0x000fe20000010000 */
[----:B------:R-:W2:Y:S02]  /*1bf0*/  @!P6 LDG.E.64 R6, desc[UR8][R6.64] ;  /* 0x000000080606e981 */ /* 0x000ea4000c1e1b00 */
[----:B------:R-:W-:Y:S02]  /*1c00*/  @!P4 IMAD R10, R2, R4, R0 ;  /* 0x00000004020ac224 */ /* 0x000fe400078e0200 */
[----:B------:R-:W3:Y:S02]  /*1c10*/  @!P5 LDG.E.64 R4, desc[UR8][R30.64] ;  /* 0x000000081e04d981 */ /* 0x000ee4000c1e1b00 */
[----:B------:R-:W-:-:S06]  /*1c20*/  @!P4 IMAD.WIDE.U32 R10, R10, 0x8, R14 ;  /* 0x000000080a0ac825 */ /* 0x000fcc00078e000e */
[----:B------:R-:W4:Y:S01]  /*1c30*/  @!P4 LDG.E.64 R10, desc[UR8][R10.64] ;  /* 0x000000080a0ac981 */ /* 0x000f22000c1e1b00 */
[----:B------:R-:W-:Y:S02]  /*1c40*/  IADD3 R12, R12, -0x4, RZ ;  /* 0xfffffffc0c0c7810 */ /* 0x000fe40007ffe0ff */
[----:B------:R-:W-:Y:S02]  /*1c50*/  PLOP3.LUT P0, PT, PT, PT, PT, 0x8, 0x0 ;  /* 0x000000000000781c */ /* 0x000fe40003f0e170 */
[----:B------:R-:W-:Y:S02]  /*1c60*/  IADD3 R12, R12, -0x4, RZ ;  /* 0xfffffffc0c0c7810 */ /* 0x000fe40007ffe0ff */
[----:B------:R-:W-:Y:S01]  /*1c70*/  IADD3 R13, R13, 0x4, RZ ;  /* 0x000000040d0d7810 */ /* 0x000fe20007ffe0ff */
[----:B---3--:R-:W-:Y:S01]  /*1c80*/  @!P5 FADD.FTZ R8, R8, R4 ;  /* 0x000000040808d221 */ /* 0x008fe20000010000 */
[----:B------:R-:W-:-:S03]  /*1c90*/  @!P5 FADD.FTZ R9, R9, R5 ;  /* 0x000000050909d221 */ /* 0x000fc60000010000 */
[----:B--2---:R-:W-:Y:S01]  /*1ca0*/  @!P6 FADD.FTZ R8, R8, R6 ;  /* 0x000000060808e221 */ /* 0x004fe20000010000 */
[----:B------:R-:W-:-:S03]  /*1cb0*/  @!P6 FADD.FTZ R9, R9, R7 ;  /* 0x000000070909e221 */ /* 0x000fc60000010000 */
[----:B----4-:R-:W-:Y:S01]  /*1cc0*/  @!P4 FADD.FTZ R8, R8, R10 ;  /* 0x0000000a0808c221 */ /* 0x010fe20000010000 */
[----:B------:R-:W-:-:S07]  /*1cd0*/  @!P4 FADD.FTZ R9, R9, R11 ;  /* 0x0000000b0909c221 */ /* 0x000fce0000010000 */
.L_x_2190:
[----:B------:R-:W-:-:S13]  /*1ce0*/  ISETP.NE.OR P0, PT, R12, RZ, P0 ;  /* 0x000000ff0c00720c */ /* 0x000fda0000705670 */
[----:B------:R-:W-:Y:S05]  /*1cf0*/  @!P0 BRA `(.L_x_2186) ;  /* 0x00000000007c8947 */ /* 0x000fea0003800000 */
.L_x_2187:
        /* <DEDUP_REMOVED lines=12> */
[----:B------:R-:W-:-:S04]  /*1dc0*/  @!P3 IMAD.WIDE.U32 R30, R31, 0x8, R14 ;  /* 0x000000081f1eb825 */ /* 0x000fc800078e000e */
[----:B------:R-:W-:-:S04]  /*1dd0*/  @!P4 IMAD.WIDE.U32 R6, R7, 0x8, R14 ;  /* 0x000000080706c825 */ /* 0x000fc800078e000e */
[----:B------:R-:W-:Y:S02]  /*1de0*/  @!P5 IMAD R11, R2, R10, R0 ;  /* 0x0000000a020bd224 */ /* 0x000fe400078e0200 */
[----:B------:R-:W3:Y:S02]  /*1df0*/  @!P4 LDG.E.64 R6, desc[UR8][R6.64] ;  /* 0x000000080606c981 */ /* 0x000ee4000c1e1b00 */
[----:B------:R-:W-:-:S06]  /*1e00*/  @!P5 IMAD.WIDE.U32 R10, R11, 0x8, R14 ;  /* 0x000000080b0ad825 */ /* 0x000fcc00078e000e */
[----:B------:R-:W4:Y:S01]  /*1e10*/  @!P5 LDG.E.64 R10, desc[UR8][R10.64] ;  /* 0x000000080a0ad981 */ /* 0x000f22000c1e1b00 */
[----:B--2---:R-:W-:Y:S01]  /*1e20*/  @!P0 FADD.FTZ R8, R8, R4 ;  /* 0x0000000408088221 */ /* 0x004fe20000010000 */
[----:B------:R-:W-:Y:S02]  /*1e30*/  @!P0 FADD.FTZ R9, R9, R5 ;  /* 0x0000000509098221 */ /* 0x000fe40000010000 */
[----:B------:R-:W2:Y:S01]  /*1e40*/  @!P3 LDG.E.64 R4, desc[UR8][R30.64] ;  /* 0x000000081e04b981 */ /* 0x000ea2000c1e1b00 */
[----:B------:R-:W-:-:S04]  /*1e50*/  IADD3 R12, R12, -0x4, RZ ;  /* 0xfffffffc0c0c7810 */ /* 0x000fc80007ffe0ff */
[----:B------:R-:W-:Y:S02]  /*1e60*/  ISETP.NE.AND P0, PT, R12, RZ, PT ;  /* 0x000000ff0c00720c */ /* 0x000fe40003f05270 */
[----:B------:R-:W-:Y:S01]  /*1e70*/  IADD3 R13, R13, 0x4, RZ ;  /* 0x000000040d0d7810 */ /* 0x000fe20007ffe0ff */
[----:B--2---:R-:W-:Y:S01]  /*1e80*/  @!P3 FADD.FTZ R8, R8, R4 ;  /* 0x000000040808b221 */ /* 0x004fe20000010000 */
[----:B------:R-:W-:-:S03]  /*1e90*/  @!P3 FADD.FTZ R9, R9, R5 ;  /* 0x000000050909b221 */ /* 0x000fc60000010000 */
[----:B---3--:R-:W-:Y:S01]  /*1ea0*/  @!P4 FADD.FTZ R8, R8, R6 ;  /* 0x000000060808c221 */ /* 0x008fe20000010000 */
[----:B------:R-:W-:-:S03]  /*1eb0*/  @!P4 FADD.FTZ R9, R9, R7 ;  /* 0x000000070909c221 */ /* 0x000fc60000010000 */
[----:B----4-:R-:W-:Y:S01]  /*1ec0*/  @!P5 FADD.FTZ R8, R8, R10 ;  /* 0x0000000a0808d221 */ /* 0x010fe20000010000 */
[----:B------:R-:W-:Y:S01]  /*1ed0*/  @!P5 FADD.FTZ R9, R9, R11 ;  /* 0x0000000b0909d221 */ /* 0x000fe20000010000 */
[----:B------:R-:W-:Y:S06]  /*1ee0*/  @P0 BRA `(.L_x_2187) ;  /* 0xfffffffc00840947 */ /* 0x000fec000383ffff */
.L_x_2186:
        /* <DEDUP_REMOVED lines=12> */
.L_x_2192:
[----:B------:R-:W-:Y:S05]  /*1fb0*/  BSYNC B0 ;  /* 0x0000000000007941 */ /* 0x000fea0003800000 */
.L_x_2191:
        /* <DEDUP_REMOVED lines=16> */
.L_x_2183:
[----:B------:R-:W1:Y:S01]  /*20c0*/  S2UR UR6, SR_CgaCtaId ;  /* 0x00000000000679c3 */ /* 0x000e620000008800 */
[----:B------:R-:W-:Y:S01]  /*20d0*/  UMOV UR5, 0x400 ;  /* 0x0000040000057882 */ /* 0x000fe20000000000 */
[----:B------:R-:W-:Y:S01]  /*20e0*/  ULDC UR11, c[0x0][0x2a4] ;  /* 0x0000a900000b7ab9 */ /* 0x000fe20000000800 */
[----:B0-----:R-:W-:Y:S01]  /*20f0*/  SHF.L.U32 R6, R28, 0x1, RZ ;  /* 0x000000011c067819 */ /* 0x001fe200000006ff */
[----:B------:R-:W-:Y:S01]  /*2100*/  ULDC.64 UR12, c[0x0][0x228] ;  /* 0x00008a00000c7ab9 */ /* 0x000fe20000000a00 */
[----:B------:R-:W-:Y:S01]  /*2110*/  SHF.R.S32.HI R7, RZ, 0x1f, R28 ;  /* 0x0000001fff077819 */ /* 0x000fe2000001141c */
[----:B------:R-:W-:Y:S01]  /*2120*/  ULDC.64 UR14, c[0x0][0x230] ;  /* 0x00008c00000e7ab9 */ /* 0x000fe20000000a00 */
[----:B------:R-:W-:Y:S01]  /*2130*/  IADD3 R10, P0, R6, UR12, RZ ;  /* 0x0000000c060a7c10 */ /* 0x000fe2000ff1e0ff */
[----:B------:R-:W0:Y:S01]  /*2140*/  @P1 LDC.64 R4, c[0x0][0x218] ;  /* 0x00008600ff041b82 */ /* 0x000e220000000a00 */
[----:B------:R-:W-:Y:S02]  /*2150*/  SHF.L.U64.HI R28, R28, 0x1, R7 ;  /* 0x000000011c1c7819 */ /* 0x000fe40000010207 */
[----:B------:R-:W-:-:S02]  /*2160*/  IADD3 R6, P3, R6, UR14, RZ ;  /* 0x0000000e06067c10 */ /* 0x000fc4000ff7e0ff */
[C---:B------:R-:W-:Y:S02]  /*2170*/  IADD3.X R11, R28.reuse, UR13, RZ, P0, !PT ;  /* 0x0000000d1c0b7c10 */ /* 0x040fe400087fe4ff */
[----:B------:R-:W-:Y:S01]  /*2180*/  IADD3.X R7, R28, UR15, RZ, P3, !PT ;  /* 0x0000000f1c077c10 */ /* 0x000fe20009ffe4ff */
[----:B------:R-:W2:Y:S01]  /*2190*/  LDC R15, c[0x0][0x294] ;  /* 0x0000a500ff0f7b82 */ /* 0x000ea20000000800 */
[----:B------:R-:W-:Y:S01]  /*21a0*/  ULDC.64 UR14, c[0x0][0x278] ;  /* 0x00009e00000e7ab9 */ /* 0x000fe20000000a00 */
[----:B-1----:R-:W-:Y:S01]  /*21b0*/  ULEA UR5, UR6, UR5, 0x18 ;  /* 0x0000000506057291 */ /* 0x002fe2000f8ec03f */
[----:B0-----:R-:W-:-:S04]  /*21c0*/  @P1 IMAD.WIDE R12, R21, 0x8, R4 ;  /* 0x00000008150c1825 */ /* 0x001fc800078e0204 */
[----:B------:R-:W-:Y:S01]  /*21d0*/  @P1 FMUL.FTZ R5, R9, UR11 ;  /* 0x0000000b09051c20 */ /* 0x000fe20008410000 */
[----:B------:R-:W-:-:S03]  /*21e0*/  @P1 FMUL.FTZ R4, R8, UR11 ;  /* 0x0000000b08041c20 */ /* 0x000fc60008410000 */
[----:B------:R0:W-:Y:S04]  /*21f0*/  @!P2 STS.64 [UR5+0x98], R8 ;  /* 0x00009808ff00a988 */ /* 0x0001e80008000a05 */
[----:B------:R1:W-:Y:S01]  /*2200*/  @P1 STG.E.64 desc[UR8][R12.64], R4 ;  /* 0x000000040c001986 */ /* 0x0003e2000c101b08 */
[----:B------:R-:W-:Y:S06]  /*2210*/  BAR.SYNC.DEFER_BLOCKING 0x0 ;  /* 0x0000000000007b1d */ /* 0x000fec0000010000 */
[----:B0-----:R-:W3:Y:S04]  /*2220*/  LDG.E.U16 R9, desc[UR8][R10.64] ;  /* 0x000000080a097981 */ /* 0x001ee8000c1e1500 */
[----:B-1----:R0:W4:Y:S04]  /*2230*/  LDG.E.U16 R4, desc[UR8][R10.64+0x2] ;  /* 0x000002080a047981 */ /* 0x002128000c1e1500 */
[----:B------:R-:W5:Y:S04]  /*2240*/  LDG.E.U16 R5, desc[UR8][R6.64] ;  /* 0x0000000806057981 */ /* 0x000f68000c1e1500 */
[----:B------:R1:W5:Y:S01]  /*2250*/  LDG.E.U16 R8, desc[UR8][R6.64+0x2] ;  /* 0x0000020806087981 */ /* 0x000362000c1e1500 */
[----:B------:R-:W-:-:S02]  /*2260*/  ISETP.NE.AND P2, PT, RZ, UR10, PT ;  /* 0x0000000aff007c0c */ /* 0x000fc4000bf45270 */
[----:B0-----:R-:W-:Y:S02]  /*2270*/  SHF.R.U32.HI R10, RZ, 0x4, R16 ;  /* 0x00000004ff0a7819 */ /* 0x001fe40000011610 */
[C---:B------:R-:W-:Y:S02]  /*2280*/  PRMT R11, R20.reuse, 0x7632, R11 ;  /* 0x00007632140b7816 */ /* 0x040fe4000000000b */
[----:B------:R-:W-:Y:S01]  /*2290*/  SHF.L.U32 R20, R20, 0x10, RZ ;  /* 0x0000001014147819 */ /* 0x000fe200000006ff */
[----:B--2---:R-:W-:Y:S01]  /*22a0*/  IMAD R10, R15, UR7, R10 ;  /* 0x000000070f0a7c24 */ /* 0x004fe2000f8e020a */
[----:B------:R-:W-:Y:S01]  /*22b0*/  SHF.L.U32 R11, R11, 0x10, RZ ;  /* 0x000000100b0b7819 */ /* 0x000fe200000006ff */
[----:B-1----:R-:W0:Y:S01]  /*22c0*/  LDS.64 R6, [UR5+0x98] ;  /* 0x00009805ff067984 */ /* 0x002e220008000a00 */
[----:B------:R-:W-:Y:S02]  /*22d0*/  PRMT R12, R18, 0x7632, R12 ;  /* 0x00007632120c7816 */ /* 0x000fe4000000000c */
[----:B------:R-:W-:-:S02]  /*22e0*/  PRMT R15, R17, 0x7632, R15 ;  /* 0x00007632110f7816 */ /* 0x000fc4000000000f */
[----:B------:R-:W-:Y:S02]  /*22f0*/  SHF.L.U32 R18, R18, 0x10, RZ ;  /* 0x0000001012127819 */ /* 0x000fe400000006ff */
[----:B------:R-:W-:Y:S02]  /*2300*/  SHF.L.U32 R17, R17, 0x10, RZ ;  /* 0x0000001011117819 */ /* 0x000fe400000006ff */
[----:B------:R-:W-:Y:S02]  /*2310*/  SHF.L.U32 R12, R12, 0x10, RZ ;  /* 0x000000100c0c7819 */ /* 0x000fe400000006ff */
[----:B------:R-:W-:Y:S01]  /*2320*/  SHF.L.U32 R15, R15, 0x10, RZ ;  /* 0x000000100f0f7819 */ /* 0x000fe200000006ff */
[----:B0-----:R-:W-:-:S04]  /*2330*/  FMUL.FTZ R6, R6, UR11 ;  /* 0x0000000b06067c20 */ /* 0x001fc80008410000 */
[----:B------:R-:W-:Y:S01]  /*2340*/  FMUL.FTZ R14, R6, R6 ;  /* 0x00000006060e7220 */ /* 0x000fe20000410000 */
[--C-:B------:R-:W-:Y:S01]  /*2350*/  FADD.FTZ R20, R20, -R6.reuse ;  /* 0x8000000614147221 */ /* 0x100fe20000010000 */
[----:B------:R-:W-:Y:S01]  /*2360*/  FADD.FTZ R23, -R6, R11 ;  /* 0x0000000b06177221 */ /* 0x000fe20000010100 */
[----:B------:R-:W-:Y:S01]  /*2370*/  FADD.FTZ R18, R18, -R6 ;  /* 0x8000000612127221 */ /* 0x000fe20000010000 */
[----:B------:R-:W-:Y:S01]  /*2380*/  FFMA.FTZ R14, R7, UR11, -R14 ;  /* 0x0000000b070e7c23 */ /* 0x000fe2000801080e */
[----:B------:R-:W-:Y:S01]  /*2390*/  HFMA2.MMA R7, -RZ, RZ, 1.875, 0 ;  /* 0x3f800000ff077435 */ /* 0x000fe200000001ff */
[----:B------:R-:W-:Y:S01]  /*23a0*/  FADD.FTZ R11, -R6, R12 ;  /* 0x0000000c060b7221 */ /* 0x000fe20000010100 */
[----:B------:R-:W-:Y:S02]  /*23b0*/  FADD.FTZ R17, R17, -R6 ;  /* 0x8000000611117221 */ /* 0x000fe40000010000 */
[----:B------:R-:W-:-:S13]  /*23c0*/  FSETP.GTU.FTZ.AND P0, PT, R14, RZ, PT ;  /* 0x000000ff0e00720b */ /* 0x000fda0003f1c000 */
[----:B------:R-:W0:Y:S02]  /*23d0*/  @P0 LDC R13, c[0x0][0x238] ;  /* 0x00008e00ff0d0b82 */ /* 0x000e240000000800 */
[--C-:B0-----:R-:W-:Y:S01]  /*23e0*/  @P0 FADD.FTZ R14, R14, R13.reuse ;  /* 0x0000000d0e0e0221 */ /* 0x101fe20000010000 */
[C---:B------:R-:W-:Y:S02]  /*23f0*/  PRMT R13, R19.reuse, 0x7632, R13 ;  /* 0x00007632130d7816 */ /* 0x040fe4000000000d */
[----:B------:R-:W-:Y:S01]  /*2400*/  SHF.L.U32 R19, R19, 0x10, RZ ;  /* 0x0000001013137819 */ /* 0x000fe200000006ff */
[----:B------:R0:W1:Y:S01]  /*2410*/  @P0 MUFU.RSQ R7, R14 ;  /* 0x0000000e00070308 */ /* 0x0000620000001400 */
[----:B------:R-:W-:Y:S02]  /*2420*/  ISETP.GE.U32.AND P0, PT, R10, UR14, PT ;  /* 0x0000000e0a007c0c */ /* 0x000fe4000bf06070 */
[----:B------:R-:W-:Y:S01]  /*2430*/  SHF.L.U32 R13, R13, 0x10, RZ ;  /* 0x000000100d0d7819 */ /* 0x000fe200000006ff */
[----:B------:R-:W-:-:S04]  /*2440*/  FADD.FTZ R19, R19, -R6 ;  /* 0x8000000613137221 */ /* 0x000fc80000010000 */
[C---:B------:R-:W-:Y:S01]  /*2450*/  FADD.FTZ R28, -R6.reuse, R13 ;  /* 0x0000000d061c7221 */ /* 0x040fe20000010100 */
[----:B0-----:R-:W-:Y:S01]  /*2460*/  SHF.R.S32.HI R14, RZ, 0x1f, R10 ;  /* 0x0000001fff0e7819 */ /* 0x001fe2000001140a */
[----:B------:R-:W-:-:S03]  /*2470*/  FADD.FTZ R6, -R6, R15 ;  /* 0x0000000f06067221 */ /* 0x000fc60000010100 */
[----:B------:R-:W-:Y:S01]  /*2480*/  ISETP.GE.AND.EX P0, PT, R14, UR15, PT, P0 ;  /* 0x0000000f0e007c0c */ /* 0x000fe2000bf06300 */
[-C--:B-1----:R-:W-:Y:S01]  /*2490*/  FMUL.FTZ R23, R23, R7.reuse ;  /* 0x0000000717177220 */ /* 0x082fe20000410000 */
[----:B------:R-:W-:Y:S02]  /*24a0*/  FMUL.FTZ R20, R20, R7 ;  /* 0x0000000714147220 */ /* 0x000fe40000410000 */
[----:B------:R-:W-:Y:S02]  /*24b0*/  ISETP.LT.U32.AND P0, PT, R16, 0x200, !P0 ;  /* 0x000002001000780c */ /* 0x000fe40004701070 */
[----:B---3--:R-:W-:Y:S02]  /*24c0*/  SHF.L.U32 R9, R9, 0x10, RZ ;  /* 0x0000001009097819 */ /* 0x008fe400000006ff */
[----:B----4-:R-:W-:Y:S02]  /*24d0*/  SHF.L.U32 R4, R4, 0x10, RZ ;  /* 0x0000001004047819 */ /* 0x010fe400000006ff */
[----:B-----5:R-:W-:-:S02]  /*24e0*/  SHF.L.U32 R5, R5, 0x10, RZ ;  /* 0x0000001005057819 */ /* 0x020fc400000006ff */
[----:B------:R-:W-:-:S03]  /*24f0*/  SHF.L.U32 R8, R8, 0x10, RZ ;  /* 0x0000001008087819 */ /* 0x000fc600000006ff */
[----:B------:R-:W-:Y:S02]  /*2500*/  FFMA.FTZ R20, R9, R20, R5 ;  /* 0x0000001409147223 */ /* 0x000fe40000010005 */
        /* <DEDUP_REMOVED lines=12> */
.L_x_2193:
        /* <DEDUP_REMOVED lines=14> */
.L_x_2195:
[----:B------:R-:W-:Y:S05]  /*26b0*/  BSYNC B0 ;  /* 0x0000000000007941 */ /* 0x000fea0003800000 */
.L_x_2194:
[-C--:B------:R-:W-:Y:S01]  /*26c0*/  FMUL.FTZ R18, R18, R7.reuse ;  /* 0x0000000712127220 */ /* 0x080fe20000410000 */
[-C--:B------:R-:W-:Y:S01]  /*26d0*/  FMUL.FTZ R20, R19, R7.reuse ;  /* 0x0000000713147220 */ /* 0x080fe20000410000 */
[-C--:B------:R-:W-:Y:S01]  /*26e0*/  FMUL.FTZ R30, R17, R7.reuse ;  /* 0x00000007111e7220 */ /* 0x080fe20000410000 */
[C---:B------:R-:W-:Y:S01]  /*26f0*/  IADD3 R13, R10.reuse, 0x20, RZ ;  /* 0x000000200a0d7810 */ /* 0x040fe20007ffe0ff */
[C-C-:B0-----:R-:W-:Y:S01]  /*2700*/  FFMA.FTZ R14, R9.reuse, R18, R5.reuse ;  /* 0x00000012090e7223 */ /* 0x141fe20000010005 */
[----:B------:R-:W-:Y:S01]  /*2710*/  IADD3 R12, R10, 0x40, RZ ;  /* 0x000000400a0c7810 */ /* 0x000fe20007ffe0ff */
[-C--:B------:R-:W-:Y:S01]  /*2720*/  FMUL.FTZ R19, R28, R7.reuse ;  /* 0x000000071c137220 */ /* 0x080fe20000410000 */
[----:B------:R-:W-:Y:S01]  /*2730*/  IADD3 R15, R10, 0x60, RZ ;  /* 0x000000600a0f7810 */ /* 0x000fe20007ffe0ff */
[C-C-:B------:R-:W-:Y:S01]  /*2740*/  FFMA.FTZ R10, R9.reuse, R20, R5.reuse ;  /* 0x00000014090a7223 */ /* 0x140fe20000010005 */
[----:B------:R-:W-:Y:S01]  /*2750*/  FFMA.FTZ R9, R9, R30, R5 ;  /* 0x0000001e09097223 */ /* 0x000fe20000010005 */
[----:B------:R-:W-:Y:S01]  /*2760*/  ISETP.GE.U32.AND P0, PT, R13, UR14, PT ;  /* 0x0000000e0d007c0c */ /* 0x000fe2000bf06070 */
[-C--:B------:R-:W-:Y:S01]  /*2770*/  FMUL.FTZ R23, R6, R7.reuse ;  /* 0x0000000706177220 */ /* 0x080fe20000410000 */
[----:B------:R-:W-:Y:S01]  /*2780*/  ISETP.GE.U32.AND P3, PT, R12, UR14, PT ;  /* 0x0000000e0c007c0c */ /* 0x000fe2000bf66070 */
[----:B------:R-:W-:Y:S01]  /*2790*/  FMUL.FTZ R7, R11, R7 ;  /* 0x000000070b077220 */ /* 0x000fe20000410000 */
[----:B------:R-:W-:Y:S01]  /*27a0*/  ISETP.GE.U32.AND P4, PT, R15, UR14, PT ;  /* 0x0000000e0f007c0c */ /* 0x000fe2000bf86070 */
[C-C-:B------:R-:W-:Y:S01]  /*27b0*/  FFMA.FTZ R11, R4.reuse, R23, R8.reuse ;  /* 0x00000017040b7223 */ /* 0x140fe20000010008 */
[----:B------:R-:W-:Y:S01]  /*27c0*/  SHF.R.S32.HI R5, RZ, 0x1f, R13 ;  /* 0x0000001fff057819 */ /* 0x000fe2000001140d */
[C---:B------:R-:W-:Y:S01]  /*27d0*/  FFMA.FTZ R19, R4.reuse, R19, R8 ;  /* 0x0000001304137223 */ /* 0x040fe20000010008 */
[----:B------:R-:W-:Y:S01]  /*27e0*/  SHF.R.S32.HI R17, RZ, 0x1f, R12 ;  /* 0x0000001fff117819 */ /* 0x000fe2000001140c */
[----:B------:R-:W-:Y:S01]  /*27f0*/  FFMA.FTZ R23, R4, R7, R8 ;  /* 0x0000000704177223 */ /* 0x000fe20000010008 */
[----:B------:R-:W-:-:S02]  /*2800*/  SHF.R.S32.HI R18, RZ, 0x1f, R15 ;  /* 0x0000001fff127819 */ /* 0x000fc4000001140f */
[----:B------:R-:W-:Y:S02]  /*2810*/  ISETP.GE.AND.EX P0, PT, R5, UR15, PT, P0 ;  /* 0x0000000f05007c0c */ /* 0x000fe4000bf06300 */
        /* <DEDUP_REMOVED lines=16> */
.L_x_2196:
        /* <DEDUP_REMOVED lines=14> */
.L_x_2198:
[----:B------:R-:W-:Y:S05]  /*2a00*/  BSYNC B0 ;  /* 0x0000000000007941 */ /* 0x000fea0003800000 */
.L_x_2197:
        /* <DEDUP_REMOVED lines=11> */
.L_x_2199:
        /* <DEDUP_REMOVED lines=10> */
[----:B0-----:R-:W-:-:S02]  /*2b60*/  LEA R6, P0, R4, UR12, 0x1 ;  /* 0x0000000c04067c11 */ /* 0x001fc4000f8008ff */
[----:B------:R-:W-:-:S04]  /*2b70*/  IADD3 R17, R5, R17, RZ ;  /* 0x0000001105117210 */ /* 0x000fc80007ffe0ff */
[----:B------:R-:W-:-:S05]  /*2b80*/  LEA.HI.X R7, R4, UR13, R17, 0x1, P0 ;  /* 0x0000000d04077c11 */ /* 0x000fca00080f0c11 */
[----:B------:R1:W-:Y:S02]  /*2b90*/  STG.E desc[UR8][R6.64], R19 ;  /* 0x0000001306007986 */ /* 0x0003e4000c101908 */
.L_x_2201:
[----:B------:R-:W-:Y:S05]  /*2ba0*/  BSYNC B0 ;  /* 0x0000000000007941 */ /* 0x000fea0003800000 */
.L_x_2200:
[----:B------:R-:W-:Y:S05]  /*2bb0*/  @!P2 BRA `(.L_x_2202) ;  /* 0x000000000028a947 */ /* 0x000fea0003800000 */
        /* <DEDUP_REMOVED lines=10> */
.L_x_2202:
[----:B------:R-:W-:Y:S04]  /*2c60*/  BSSY B0, `(.L_x_2203) ;  /* 0x000000d000007945 */ /* 0x000fe80003800000 */
[----:B------:R-:W-:Y:S05]  /*2c70*/  @!P4 BRA `(.L_x_2204) ;  /* 0x00000000002cc947 */ /* 0x000fea0003800000 */
        /* <DEDUP_REMOVED lines=11> */
.L_x_2204:
[----:B------:R-:W-:Y:S05]  /*2d30*/  BSYNC B0 ;  /* 0x0000000000007941 */ /* 0x000fea0003800000 */
.L_x_2203:
[----:B------:R-:W-:Y:S02]  /*2d40*/  IADD3 R21, R2, R21, RZ ;  /* 0x0000001502157210 */ /* 0x000fe40007ffe0ff */
[----:B------:R-:W-:Y:S02]  /*2d50*/  IADD3 R22, R22, 0x1, RZ ;  /* 0x0000000116167810 */ /* 0x000fe40007ffe0ff */
[----:B------:R-:W-:-:S13]  /*2d60*/  ISETP.GE.AND P0, PT, R21, UR4, PT ;  /* 0x0000000415007c0c */ /* 0x000fda000bf06270 */
[----:B------:R-:W-:Y:S05]  /*2d70*/  @!P0 BRA `(.L_x_2205) ;  /* 0xffffffd000ec8947 */ /* 0x000fea000383ffff */
[----:B------:R-:W-:Y:S05]  /*2d80*/  EXIT ;  /* 0x000000000000794d */ /* 0x000fea0003800000 */
.L_x_2206:
        /* <DEDUP_REMOVED lines=15> */
.L_x_3337:


//--------------------- .text._Z35group_norm_nhwc_fwd_one_pass_kernelI11Bf16IOBf16WLi256ELi32ELi512EEv26Group_norm_nhwc_fwd_params --------------------------
	.section	.text._Z35group_norm_nhwc_fwd_one_pass_kernelI11Bf16IOBf16WLi256ELi32ELi512EEv26Group_norm_nhwc_fwd_params,"ax",@progbits
	.align	128
        .global         _Z35group_norm_nhwc_fwd_one_pass_kernelI11Bf16IOBf16WLi256ELi32ELi512EEv26Group_norm_nhwc_fwd_params
        .type           _Z35group_norm_nhwc_fwd_one_pass_kernelI11Bf16IOBf16WLi256ELi32ELi512EEv26Group_norm_nhwc_fwd_params,@function
        .size           _Z35group_norm_nhwc_fwd_one_pass_kernelI11Bf16IOBf16WLi256ELi32ELi512EEv26Group_norm_nhwc_fwd_params,(.L_x_3338 - _Z35group_norm_nhwc_fwd_one_pass_kernelI11Bf16IOBf16WLi256ELi32ELi512EEv26Group_norm_nhwc_fwd_params)
        .other          _Z35group_norm_nhwc_fwd_one_pass_kernelI11Bf16IOBf16WLi256ELi32ELi512EEv26Group_norm_nhwc_fwd_params,@"STO_CUDA_ENTRY STV_DEFAULT"
_Z35group_norm_nhwc_fwd_one_pass_kernelI11Bf16IOBf16WLi256ELi32ELi512EEv26Group_norm_nhwc_fwd_params:
.text._Z35group_norm_nhwc_fwd_one_pass_kernelI11Bf16IOBf16WLi256ELi32ELi512EEv26Group_norm_nhwc_fwd_params:
        /* <DEDUP_REMOVED lines=11> */
[----:B------:R-:W-:Y:S01]  /*00b0*/  HFMA2.MMA R4, -RZ, RZ, 0, 0 ;  /* 0x00000000ff047435 */ /* 0x000fe200000001ff */
[----:B------:R-:W2:Y:S01]  /*00c0*/  S2R R3, SR_LANEID ;  /* 0x0000000000037919 */ /* 0x000ea20000000000 */
[----:B------:R-:W-:Y:S01]  /*00d0*/  MOV R6, R0 ;  /* 0x0000000000067202 */ /* 0x000fe20000000f00 */
[----:B------:R-:W-:Y:S01]  /*00e0*/  ULDC.U8 UR10, c[0x0][0x28c] ;  /* 0x0000a300000a7ab9 */ /* 0x000fe20000000000 */
[----:B------:R-:W-:Y:S02]  /*00f0*/  ULDC.64 UR8, c[0x0][0x208] ;  /* 0x0000820000087ab9 */ /* 0x000fe40000000a00 */
[----:B------:R-:W1:Y:S08]  /*0100*/  LDC R5, c[0x0][0x294] ;  /* 0x0000a500ff057b82 */ /* 0x000e700000000800 */
[----:B------:R-:W3:Y:S01]  /*0110*/  S2UR UR6, SR_CgaCtaId ;  /* 0x00000000000679c3 */ /* 0x000ee20000008800 */
[----:B0-----:R-:W-:-:S02]  /*0120*/  SHF.R.U32.HI R44, RZ, 0x4, R2 ;  /* 0x00000004ff2c7819 */ /* 0x001fc40000011602 */
[----:B------:R-:W-:-:S03]  /*0130*/  SHF.R.S32.HI R7, RZ, 0x1f, R2 ;  /* 0x0000001fff077819 */ /* 0x000fc60000011402 */
[----:B-1----:R-:W-:Y:S01]  /*0140*/  IMAD R44, R5, UR7, R44 ;  /* 0x00000007052c7c24 */ /* 0x002fe2000f8e022c */
[----:B------:R-:W-:Y:S01]  /*0150*/  LEA.HI R7, R7, R2, RZ, 0x5 ;  /* 0x0000000207077211 */ /* 0x000fe200078f28ff */
[----:B------:R-:W0:Y:S01]  /*0160*/  LDC R5, c[0x0][0x10] ;  /* 0x00000400ff057b82 */ /* 0x000e220000000800 */
[----:B---3--:R-:W-:Y:S02]  /*0170*/  ULEA UR5, UR6, UR5, 0x18 ;  /* 0x0000000506057291 */ /* 0x008fe4000f8ec03f */
[----:B------:R-:W-:Y:S02]  /*0180*/  SHF.R.S32.HI R29, RZ, 0x5, R7 ;  /* 0x00000005ff1d7819 */ /* 0x000fe40000011407 */
[C---:B------:R-:W-:Y:S02]  /*0190*/  IADD3 R7, R44.reuse, 0x20, RZ ;  /* 0x000000202c077810 */ /* 0x040fe40007ffe0ff */
[C---:B------:R-:W-:Y:S02]  /*01a0*/  IADD3 R8, R44.reuse, 0x60, RZ ;  /* 0x000000602c087810 */ /* 0x040fe40007ffe0ff */
[----:B------:R-:W-:-:S02]  /*01b0*/  IADD3 R9, R44, 0x80, RZ ;  /* 0x000000802c097810 */ /* 0x000fc40007ffe0ff */
[C---:B------:R-:W-:Y:S02]  /*01c0*/  IADD3 R10, R44.reuse, 0xa0, RZ ;  /* 0x000000a02c0a7810 */ /* 0x040fe40007ffe0ff */
[C---:B------:R-:W-:Y:S02]  /*01d0*/  IADD3 R11, R44.reuse, 0xc0, RZ ;  /* 0x000000c02c0b7810 */ /* 0x040fe40007ffe0ff */
[----:B------:R-:W-:Y:S02]  /*01e0*/  IADD3 R28, R44, 0xe0, RZ ;  /* 0x000000e02c1c7810 */ /* 0x000fe40007ffe0ff */
[----:B------:R-:W-:Y:S02]  /*01f0*/  LEA R29, R29, UR5, 0x3 ;  /* 0x000000051d1d7c11 */ /* 0x000fe4000f8e18ff */
[----:B------:R-:W-:Y:S02]  /*0200*/  SHF.R.S32.HI R31, RZ, 0x1f, R7 ;  /* 0x0000001fff1f7819 */ /* 0x000fe40000011407 */
[----:B------:R-:W-:-:S02]  /*0210*/  SHF.R.S32.HI R33, RZ, 0x1f, R8 ;  /* 0x0000001fff217819 */ /* 0x000fc40000011408 */
[----:B------:R-:W-:Y:S02]  /*0220*/  SHF.R.S32.HI R35, RZ, 0x1f, R9 ;  /* 0x0000001fff237819 */ /* 0x000fe40000011409 */
[----:B------:R-:W-:Y:S02]  /*0230*/  SHF.R.S32.HI R37, RZ, 0x1f, R10 ;  /* 0x0000001fff257819 */ /* 0x000fe4000001140a */
[----:B------:R-:W-:Y:S02]  /*0240*/  SHF.R.S32.HI R39, RZ, 0x1f, R11 ;  /* 0x0000001fff277819 */ /* 0x000fe4000001140b */
[----:B--2---:R-:W-:-:S07]  /*0250*/  SHF.R.S32.HI R41, RZ, 0x1f, R28 ;  /* 0x0000001fff297819 */ /* 0x004fce000001141c */
.L_x_2243:
[----:B01----:R-:W1:Y:S01]  /*0260*/  LDC R19, c[0x0][0x288] ;  /* 0x0000a200ff137b82 */ /* 0x003e620000000800 */
[----:B------:R-:W-:Y:S01]  /*0270*/  ULDC.64 UR14, c[0x0][0x278] ;  /* 0x00009e00000e7ab9 */ /* 0x000fe20000000a00 */
[----:B------:R-:W-:Y:S01]  /*0280*/  SHF.R.S32.HI R23, RZ, 0x1f, R44 ;  /* 0x0000001fff177819 */ /* 0x000fe2000001142c */
[----:B------:R-:W-:Y:S01]  /*0290*/  ULDC.64 UR12, c[0x0][0x280] ;  /* 0x0000a000000c7ab9 */ /* 0x000fe20000000a00 */
[----:B------:R-:W-:Y:S02]  /*02a0*/  ISETP.GE.U32.AND P5, PT, R7, UR14, PT ;  /* 0x0000000e07007c0c */ /* 0x000fe4000bfa6070 */
[C---:B------:R-:W-:Y:S02]  /*02b0*/  ISETP.GE.U32.AND P2, PT, R44.reuse, UR14, PT ;  /* 0x0000000e2c007c0c */ /* 0x040fe4000bf46070 */
[----:B------:R-:W-:Y:S02]  /*02c0*/  ISETP.GE.AND.EX P5, PT, R31, UR15, PT, P5 ;  /* 0x0000000f1f007c0c */ /* 0x000fe4000bfa6350 */
[----:B---3--:R-:W-:-:S02]  /*02d0*/  IADD3 R27, R44, 0x40, RZ ;  /* 0x000000402c1b7810 */ /* 0x008fc40007ffe0ff */
[----:B------:R-:W-:Y:S02]  /*02e0*/  ISETP.LT.U32.AND P5, PT, R2, 0x200, !P5 ;  /* 0x000002000200780c */ /* 0x000fe40006fa1070 */
[----:B--2---:R-:W-:Y:S02]  /*02f0*/  SHF.R.S32.HI R45, RZ, 0x1f, R27 ;  /* 0x0000001fff2d7819 */ /* 0x004fe4000001141b */
[----:B------:R-:W-:Y:S02]  /*0300*/  MOV R30, RZ ;  /* 0x000000ff001e7202 */ /* 0x000fe40000000f00 */
[----:B-1--4-:R-:W-:Y:S02]  /*0310*/  IABS R15, R19 ;  /* 0x00000013000f7213 */ /* 0x012fe40000000000 */
[----:B------:R-:W-:Y:S02]  /*0320*/  ISETP.NE.AND P3, PT, R19, RZ, PT ;  /* 0x000000ff1300720c */ /* 0x000fe40003f65270 */
[----:B------:R-:W1:Y:S08]  /*0330*/  I2F.RP R14, R15 ;  /* 0x0000000f000e7306 */ /* 0x000e700000209400 */
[----:B-1----:R-:W1:Y:S02]  /*0340*/  MUFU.RCP R14, R14 ;  /* 0x0000000e000e7308 */ /* 0x002e640000001000 */
[----:B-1----:R-:W-:-:S06]  /*0350*/  IADD3 R12, R14, 0xffffffe, RZ ;  /* 0x0ffffffe0e0c7810 */ /* 0x002fcc0007ffe0ff */
[----:B------:R1:W2:Y:S02]  /*0360*/  F2I.FTZ.U32.TRUNC.NTZ R13, R12 ;  /* 0x0000000c000d7305 */ /* 0x0002a4000021f000 */
[----:B-1----:R-:W-:Y:S02]  /*0370*/  MOV R12, RZ ;  /* 0x000000ff000c7202 */ /* 0x002fe40000000f00 */
[----:B--2---:R-:W-:-:S05]  /*0380*/  IADD3 R16, RZ, -R13, RZ ;  /* 0x8000000dff107210 */ /* 0x004fca0007ffe0ff */
[----:B------:R-:W-:Y:S01]  /*0390*/  IMAD R17, R16, R15, RZ ;  /* 0x0000000f10117224 */ /* 0x000fe200078e02ff */
[----:B------:R-:W-:-:S03]  /*03a0*/  IABS R16, R6 ;  /* 0x0000000600107213 */ /* 0x000fc60000000000 */
[----:B------:R-:W-:Y:S01]  /*03b0*/  IMAD.HI.U32 R13, R13, R17, R12 ;  /* 0x000000110d0d7227 */ /* 0x000fe200078e000c */
[----:B------:R-:W-:-:S04]  /*03c0*/  LOP3.LUT R12, R6, R19, RZ, 0x3c, !PT ;  /* 0x00000013060c7212 */ /* 0x000fc800078e3cff */
[----:B------:R-:W-:Y:S01]  /*03d0*/  ISETP.GE.AND P4, PT, R12, RZ, PT ;  /* 0x000000ff0c00720c */ /* 0x000fe20003f86270 */
[----:B------:R-:W-:Y:S01]  /*03e0*/  IMAD.HI.U32 R13, R13, R16, RZ ;  /* 0x000000100d0d7227 */ /* 0x000fe200078e00ff */
[----:B------:R-:W-:-:S04]  /*03f0*/  SHF.L.U32 R12, R2, 0x1, RZ ;  /* 0x00000001020c7819 */ /* 0x000fc800000006ff */
[----:B------:R-:W-:Y:S02]  /*0400*/  IADD3 R14, -R13, RZ, RZ ;  /* 0x000000ff0d0e7210 */ /* 0x000fe40007ffe1ff */
[----:B------:R-:W-:-:S03]  /*0410*/  LOP3.LUT R51, R12, 0x1e, RZ, 0xc0, !PT ;  /* 0x0000001e0c337812 */ /* 0x000fc600078ec0ff */
[C---:B------:R-:W-:Y:S02]  /*0420*/  IMAD R14, R15.reuse, R14, R16 ;  /* 0x0000000e0f0e7224 */ /* 0x040fe400078e0210 */
[----:B------:R-:W1:Y:S03]  /*0430*/  @P5 LDC.64 R16, c[0x0][0x220] ;  /* 0x00008800ff105b82 */ /* 0x000e660000000a00 */
[----:B------:R-:W-:-:S13]  /*0440*/  ISETP.GT.U32.AND P1, PT, R15, R14, PT ;  /* 0x0000000e0f00720c */ /* 0x000fda0003f24070 */
[-C--:B------:R-:W-:Y:S02]  /*0450*/  @!P1 IADD3 R14, R14, -R15.reuse, RZ ;  /* 0x8000000f0e0e9210 */ /* 0x080fe40007ffe0ff */
[----:B------:R-:W-:Y:S02]  /*0460*/  @!P1 IADD3 R13, R13, 0x1, RZ ;  /* 0x000000010d0d9810 */ /* 0x000fe40007ffe0ff */
[----:B------:R-:W-:Y:S02]  /*0470*/  ISETP.GE.U32.AND P0, PT, R14, R15, PT ;  /* 0x0000000f0e00720c */ /* 0x000fe40003f06070 */
[----:B------:R-:W-:-:S04]  /*0480*/  ISETP.GT.U32.AND P1, PT, R2, 0x1ff, PT ;  /* 0x000001ff0200780c */ /* 0x000fc80003f24070 */
[----:B------:R-:W-:-:S07]  /*0490*/  ISETP.GE.OR.EX P2, PT, R23, UR15, P1, P2 ;  /* 0x0000000f17007c0c */ /* 0x000fce0008f46720 */
[----:B------:R-:W-:Y:S02]  /*04a0*/  @P0 IADD3 R13, R13, 0x1, RZ ;  /* 0x000000010d0d0810 */ /* 0x000fe40007ffe0ff */
[----:B------:R-:W-:Y:S02]  /*04b0*/  ISETP.GE.U32.AND P0, PT, R27, UR14, PT ;  /* 0x0000000e1b007c0c */ /* 0x000fe4000bf06070 */
[----:B------:R-:W-:Y:S02]  /*04c0*/  @!P4 IADD3 R13, -R13, RZ, RZ ;  /* 0x000000ff0d0dc210 */ /* 0x000fe40007ffe1ff */
[----:B------:R-:W-:Y:S01]  /*04d0*/  @!P3 LOP3.LUT R13, RZ, R19, RZ, 0x33, !PT ;  /* 0x00000013ff0db212 */ /* 0x000fe200078e33ff */
[----:B------:R-:W2:Y:S01]  /*04e0*/  @!P2 LDC.64 R20, c[0x0][0x270] ;  /* 0x00009c00ff14ab82 */ /* 0x000ea20000000a00 */
[----:B------:R-:W-:Y:S02]  /*04f0*/  ISETP.GE.U32.AND P3, PT, R8, UR14, PT ;  /* 0x0000000e08007c0c */ /* 0x000fe4000bf66070 */
[----:B------:R-:W-:-:S02]  /*0500*/  IADD3 R15, -R13, RZ, RZ ;  /* 0x000000ff0d0f7210 */ /* 0x000fc40007ffe1ff */
[----:B------:R-:W-:Y:S02]  /*0510*/  ISETP.GE.OR.EX P1, PT, R45, UR15, P1, P0 ;  /* 0x0000000f2d007c0c */ /* 0x000fe40008f26700 */
[----:B------:R-:W-:Y:S01]  /*0520*/  ISETP.GE.AND.EX P0, PT, R33, UR15, PT, P3 ;  /* 0x0000000f21007c0c */ /* 0x000fe2000bf06330 */
[----:B------:R-:W-:Y:S01]  /*0530*/  IMAD R50, R19, R15, R6 ;  /* 0x0000000f13327224 */ /* 0x000fe200078e0206 */
[----:B------:R-:W-:Y:S01]  /*0540*/  SHF.R.S32.HI R12, RZ, 0x1f, R13 ;  /* 0x0000001fff0c7819 */ /* 0x000fe2000001140d */
[----:B------:R-:W3:Y:S01]  /*0550*/  @P5 LDC.64 R18, c[0x0][0x270] ;  /* 0x00009c00ff125b82 */ /* 0x000ee20000000a00 */
[----:B------:R-:W-:Y:S02]  /*0560*/  ISETP.LT.U32.AND P0, PT, R2, 0x200, !P0 ;  /* 0x000002000200780c */ /* 0x000fe40004701070 */
[----:B------:R-:W-:Y:S01]  /*0570*/  LEA R50, R50, R51, 0x5 ;  /* 0x0000003332327211 */ /* 0x000fe200078e28ff */
[----:B------:R-:W-:Y:S01]  /*0580*/  IMAD R12, R12, UR12, RZ ;  /* 0x0000000c0c0c7c24 */ /* 0x000fe2000f8e02ff */
[----:B------:R-:W-:-:S02]  /*0590*/  ISETP.GE.U32.AND P4, PT, R9, UR14, PT ;  /* 0x0000000e09007c0c */ /* 0x000fc4000bf86070 */
[----:B------:R-:W-:Y:S01]  /*05a0*/  SHF.R.S32.HI R51, RZ, 0x1f, R50 ;  /* 0x0000001fff337819 */ /* 0x000fe20000011432 */
[----:B------:R-:W4:Y:S01]  /*05b0*/  @!P2 LDC.64 R52, c[0x0][0x220] ;  /* 0x00008800ff34ab82 */ /* 0x000f220000000a00 */
[----:B------:R-:W-:Y:S01]  /*05c0*/  IMAD R49, R13, UR13, R12 ;  /* 0x0000000d0d317c24 */ /* 0x000fe2000f8e020c */
[----:B------:R-:W-:Y:S01]  /*05d0*/  ISETP.GE.AND.EX P4, PT, R35, UR15, PT, P4 ;  /* 0x0000000f23007c0c */ /* 0x000fe2000bf86340 */
[----:B------:R-:W-:-:S03]  /*05e0*/  IMAD.WIDE.U32 R46, R13, UR12, R50 ;  /* 0x0000000c0d2e7c25 */ /* 0x000fc6000f8e0032 */
[----:B------:R-:W-:Y:S02]  /*05f0*/  ISETP.LT.U32.AND P4, PT, R2, 0x200, !P4 ;  /* 0x000002000200780c */ /* 0x000fe40006781070 */
[----:B------:R-:W5:Y:S01]  /*0600*/  @!P1 LDC.64 R14, c[0x0][0x270] ;  /* 0x00009c00ff0e9b82 */ /* 0x000f620000000a00 */
[----:B--2---:R-:W-:Y:S01]  /*0610*/  @!P2 IMAD R23, R23, R20, RZ ;  /* 0x000000141717a224 */ /* 0x004fe200078e02ff */
[----:B------:R-:W-:Y:S02]  /*0620*/  IADD3 R49, R47, R49, RZ ;  /* 0x000000312f317210 */ /* 0x000fe40007ffe0ff */
[----:B------:R-:W-:Y:S01]  /*0630*/  @!P2 MOV R48, R46 ;  /* 0x0000002e0030a202 */ /* 0x000fe20000000f00 */
[C---:B------:R-:W-:Y:S01]  /*0640*/  @!P2 IMAD R43, R44.reuse, R21, R23 ;  /* 0x000000152c2ba224 */ /* 0x040fe200078e0217 */
[----:B------:R-:W-:Y:S01]  /*0650*/  @P5 MOV R23, R49 ;  /* 0x0000003100175202 */ /* 0x000fe20000000f00 */
[----:B---3--:R-:W-:Y:S01]  /*0660*/  @P5 IMAD R22, R31, R18, RZ ;  /* 0x000000121f165224 */ /* 0x008fe200078e02ff */
[----:B------:R-:W2:Y:S01]  /*0670*/  @P0 LDC.64 R12, c[0x0][0x270] ;  /* 0x00009c00ff0c0b82 */ /* 0x000ea20000000a00 */
[----:B------:R-:W-:-:S04]  /*0680*/  @!P2 IMAD.WIDE.U32 R20, R44, R20, R48 ;  /* 0x000000142c14a225 */ /* 0x000fc800078e0030 */
[----:B------:R-:W-:Y:S01]  /*0690*/  @P5 IMAD R55, R7, R19, R22 ;  /* 0x0000001307375224 */ /* 0x000fe200078e0216 */
[----:B------:R-:W-:Y:S02]  /*06a0*/  @P5 MOV R22, R46 ;  /* 0x0000002e00165202 */ /* 0x000fe40000000f00 */
[----:B------:R-:W3:Y:S01]  /*06b0*/  @!P1 LDC.64 R24, c[0x0][0x220] ;  /* 0x00008800ff189b82 */ /* 0x000ee20000000a00 */
[----:B------:R-:W-:Y:S02]  /*06c0*/  @!P2 IADD3 R21, R21, R43, RZ ;  /* 0x0000002b1515a210 */ /* 0x000fe40007ffe0ff */
[----:B------:R-:W-:Y:S01]  /*06d0*/  @P5 IMAD.WIDE.U32 R18, R7, R18, R22 ;  /* 0x0000001207125225 */ /* 0x000fe200078e0016 */
[----:B----4-:R-:W-:-:S04]  /*06e0*/  @!P2 LEA R52, P3, R20, R52, 0x1 ;  /* 0x000000341434a211 */ /* 0x010fc800078608ff */
[----:B------:R-:W4:Y:S01]  /*06f0*/  @P0 LDC.64 R42, c[0x0][0x220] ;  /* 0x00008800ff2a0b82 */ /* 0x000f220000000a00 */
[----:B------:R-:W-:Y:S02]  /*0700*/  @P5 IADD3 R19, R19, R55, RZ ;  /* 0x0000003713135210 */ /* 0x000fe40007ffe0ff */
[----:B-1----:R-:W-:Y:S02]  /*0710*/  @P5 LEA R16, P6, R18, R16, 0x1 ;  /* 0x0000001012105211 */ /* 0x002fe400078c08ff */
[----:B------:R-:W-:Y:S01]  /*0720*/  @!P2 LEA.HI.X R53, R20, R53, R21, 0x1, P3 ;  /* 0x000000351435a211 */ /* 0x000fe200018f0c15 */
[----:B-----5:R-:W-:Y:S01]  /*0730*/  @!P1 IMAD R20, R45, R14, RZ ;  /* 0x0000000e2d149224 */ /* 0x020fe200078e02ff */
[----:B------:R-:W-:Y:S02]  /*0740*/  @P5 LEA.HI.X R17, R18, R17, R19, 0x1, P6 ;  /* 0x0000001112115211 */ /* 0x000fe400030f0c13 */
[----:B------:R-:W-:Y:S01]  /*0750*/  @!P1 MOV R18, R46 ;  /* 0x0000002e00129202 */ /* 0x000fe20000000f00 */
[----:B------:R-:W-:Y:S01]  /*0760*/  @!P1 IMAD R21, R27, R15, R20 ;  /* 0x0000000f1b159224 */ /* 0x000fe200078e0214 */
[----:B------:R-:W-:Y:S01]  /*0770*/  @!P1 MOV R19, R49 ;  /* 0x0000003100139202 */ /* 0x000fe20000000f00 */
[----:B--2---:R-:W-:Y:S01]  /*0780*/  @P0 IMAD R20, R33, R12, RZ ;  /* 0x0000000c21140224 */ /* 0x004fe200078e02ff */
[----:B------:R-:W-:Y:S01]  /*0790*/  ISETP.GE.U32.AND P3, PT, R10, UR14, PT ;  /* 0x0000000e0a007c0c */ /* 0x000fe2000bf66070 */
[----:B------:R1:W2:Y:S01]  /*07a0*/  @P5 LDG.E R30, desc[UR8][R16.64] ;  /* 0x00000008101e5981 */ /* 0x0002a2000c1e1900 */
[----:B------:R-:W-:-:S02]  /*07b0*/  @!P1 IMAD.WIDE.U32 R14, R27, R14, R18 ;  /* 0x0000000e1b0e9225 */ /* 0x000fc400078e0012 */
[----:B------:R-:W-:Y:S02]  /*07c0*/  ISETP.GE.AND.EX P3, PT, R37, UR15, PT, P3 ;  /* 0x0000000f25007c0c */ /* 0x000fe4000bf66330 */
[----:B------:R-:W-:Y:S01]  /*07d0*/  @P0 MOV R18, R46 ;  /* 0x0000002e00120202 */ /* 0x000fe20000000f00 */
[----:B------:R-:W-:Y:S01]  /*07e0*/  @P0 IMAD R23, R8, R13, R20 ;  /* 0x0000000d08170224 */ /* 0x000fe200078e0214 */
[----:B------:R-:W-:Y:S02]  /*07f0*/  @P0 MOV R19, R49 ;  /* 0x0000003100130202 */ /* 0x000fe40000000f00 */
[----:B------:R-:W-:Y:S02]  /*0800*/  ISETP.LT.U32.AND P3, PT, R2, 0x200, !P3 ;  /* 0x000002000200780c */ /* 0x000fe40005f61070 */
[----:B------:R-:W-:Y:S01]  /*0810*/  @!P1 IADD3 R15, R15, R21, RZ ;  /* 0x000000150f0f9210 */ /* 0x000fe20007ffe0ff */
[----:B------:R-:W-:Y:S01]  /*0820*/  @P0 IMAD.WIDE.U32 R12, R8, R12, R18 ;  /* 0x0000000c080c0225 */ /* 0x000fe200078e0012 */
[----:B---3--:R-:W-:Y:S01]  /*0830*/  @!P1 LEA R24, P6, R14, R24, 0x1 ;  /* 0x000000180e189211 */ /* 0x008fe200078c08ff */
[----:B------:R-:W1:Y:S03]  /*0840*/  @P4 LDC.64 R18, c[0x0][0x270] ;  /* 0x00009c00ff124b82 */ /* 0x000e660000000a00 */
[----:B------:R-:W-:-:S02]  /*0850*/  @P0 IADD3 R13, R13, R23, RZ ;  /* 0x000000170d0d0210 */ /* 0x000fc40007ffe0ff */
[----:B----4-:R-:W-:Y:S02]  /*0860*/  @P0 LEA R42, P5, R12, R42, 0x1 ;  /* 0x0000002a0c2a0211 */ /* 0x010fe400078a08ff */
[----:B------:R-:W-:Y:S01]  /*0870*/  @!P1 LEA.HI.X R25, R14, R25, R15, 0x1, P6 ;  /* 0x000000190e199211 */ /* 0x000fe200030f0c0f */
[----:B------:R-:W3:Y:S01]  /*0880*/  @P4 LDC.64 R22, c[0x0][0x220] ;  /* 0x00008800ff164b82 */ /* 0x000ee20000000a00 */
[----:B------:R-:W-:Y:S02]  /*0890*/  ISETP.GE.U32.AND P6, PT, R11, UR14, PT ;  /* 0x0000000e0b007c0c */ /* 0x000fe4000bfc6070 */
[----:B------:R-:W-:Y:S02]  /*08a0*/  @P0 LEA.HI.X R43, R12, R43, R13, 0x1, P5 ;  /* 0x0000002b0c2b0211 */ /* 0x000fe400028f0c0d */
[----:B------:R-:W-:-:S03]  /*08b0*/  ISETP.GE.AND.EX P6, PT, R39, UR15, PT, P6 ;  /* 0x0000000f27007c0c */ /* 0x000fc6000bfc6360 */
[----:B------:R-:W4:Y:S01]  /*08c0*/  @P3 LDC.64 R12, c[0x0][0x270] ;  /* 0x00009c00ff0c3b82 */ /* 0x000f220000000a00 */
[----:B------:R-:W-:Y:S02]  /*08d0*/  ISETP.GE.U32.AND P5, PT, R28, UR14, PT ;  /* 0x0000000e1c007c0c */ /* 0x000fe4000bfa6070 */
[----:B------:R-:W-:Y:S02]  /*08e0*/  ISETP.LT.U32.AND P6, PT, R2, 0x200, !P6 ;  /* 0x000002000200780c */ /* 0x000fe400077c1070 */
[----:B------:R-:W-:-:S03]  /*08f0*/  ISETP.GE.AND.EX P5, PT, R41, UR15, PT, P5 ;  /* 0x0000000f29007c0c */ /* 0x000fc6000bfa6350 */
[----:B------:R-:W5:Y:S01]  /*0900*/  @P3 LDC.64 R20, c[0x0][0x220] ;  /* 0x00008800ff143b82 */ /* 0x000f620000000a00 */
[----:B------:R-:W-:Y:S01]  /*0910*/  ISETP.LT.U32.AND P5, PT, R2, 0x200, !P5 ;  /* 0x000002000200780c */ /* 0x000fe20006fa1070 */
[----:B-1----:R-:W-:Y:S01]  /*0920*/  @P4 IMAD R16, R35, R18, RZ ;  /* 0x0000001223104224 */ /* 0x002fe200078e02ff */
[----:B------:R-:W-:Y:S02]  /*0930*/  @P4 MOV R26, R46 ;  /* 0x0000002e001a4202 */ /* 0x000fe40000000f00 */
[----:B------:R-:W-:-:S03]  /*0940*/  @P4 MOV R27, R49 ;  /* 0x00000031001b4202 */ /* 0x000fc60000000f00 */
[----:B------:R-:W1:Y:S01]  /*0950*/  @P6 LDC.64 R14, c[0x0][0x270] ;  /* 0x00009c00ff0e6b82 */ /* 0x000e620000000a00 */
[----:B------:R-:W-:Y:S01]  /*0960*/  MOV R32, RZ ;  /* 0x000000ff00207202 */ /* 0x000fe20000000f00 */
[C---:B------:R-:W-:Y:S01]  /*0970*/  @P4 IMAD R45, R9.reuse, R19, R16 ;  /* 0x00000013092d4224 */ /* 0x040fe200078e0210 */
[----:B------:R-:W-:Y:S01]  /*0980*/  MOV R34, RZ ;  /* 0x000000ff00227202 */ /* 0x000fe20000000f00 */
[----:B------:R-:W-:Y:S01]  /*0990*/  @P4 IMAD.WIDE.U32 R26, R9, R18, R26 ;  /* 0x00000012091a4225 */ /* 0x000fe200078e001a */
[----:B------:R-:W-:Y:S02]  /*09a0*/  MOV R36, RZ ;  /* 0x000000ff00247202 */ /* 0x000fe40000000f00 */
[----:B------:R-:W2:Y:S01]  /*09b0*/  @!P2 LDG.E R32, desc[UR8][R52.64] ;  /* 0x000000083420a981 */ /* 0x000ea2000c1e1900 */
[----:B----4-:R-:W-:Y:S01]  /*09c0*/  @P3 IMAD R19, R37, R12, RZ ;  /* 0x0000000c25133224 */ /* 0x010fe200078e02ff */
[----:B------:R-:W4:Y:S02]  /*09d0*/  @P5 LDC.64 R16, c[0x0][0x270] ;  /* 0x00009c00ff105b82 */ /* 0x000f240000000a00 */
[----:B------:R0:W2:Y:S01]  /*09e0*/  @!P1 LDG.E R34, desc[UR8][R24.64] ;  /* 0x0000000818229981 */ /* 0x0000a2000c1e1900 */
[----:B------:R-:W-:Y:S01]  /*09f0*/  @P3 IMAD R55, R10, R13, R19 ;  /* 0x0000000d0a373224 */ /* 0x000fe200078e0213 */
[----:B------:R-:W-:-:S02]  /*0a00*/  @P4 IADD3 R13, R27, R45, RZ ;  /* 0x0000002d1b0d4210 */ /* 0x000fc40007ffe0ff */
[----:B------:R-:W2:Y:S01]  /*0a10*/  @P0 LDG.E R36, desc[UR8][R42.64] ;  /* 0x000000082a240981 */ /* 0x000ea2000c1e1900 */
[C---:B---3--:R-:W-:Y:S01]  /*0a20*/  @P4 LEA R22, P0, R26.reuse, R22, 0x1 ;  /* 0x000000161a164211 */ /* 0x048fe200078008ff */
[----:B------:R-:W3:Y:S01]  /*0a30*/  @P6 LDC.64 R18, c[0x0][0x220] ;  /* 0x00008800ff126b82 */ /* 0x000ee20000000a00 */
[----:B0-----:R-:W-:Y:S02]  /*0a40*/  @P3 MOV R24, R46 ;  /* 0x0000002e00183202 */ /* 0x001fe40000000f00 */
[----:B------:R-:W-:Y:S02]  /*0a50*/  @P3 MOV R25, R49 ;  /* 0x0000003100193202 */ /* 0x000fe40000000f00 */
[----:B------:R-:W-:Y:S01]  /*0a60*/  @P4 LEA.HI.X R23, R26, R23, R13, 0x1, P0 ;  /* 0x000000171a174211 */ /* 0x000fe200000f0c0d */
[----:B------:R-:W-:Y:S02]  /*0a70*/  @P3 IMAD.WIDE.U32 R24, R10, R12, R24 ;  /* 0x0000000c0a183225 */ /* 0x000fe400078e0018 */
[----:B------:R-:W0:Y:S01]  /*0a80*/  @P5 LDC.64 R12, c[0x0][0x220] ;  /* 0x00008800ff0c5b82 */ /* 0x000e220000000a00 */
[----:B------:R-:W-:-:S02]  /*0a90*/  MOV R38, RZ ;  /* 0x000000ff00267202 */ /* 0x000fc40000000f00 */
[----:B------:R-:W-:Y:S02]  /*0aa0*/  @P3 IADD3 R25, R25, R55, RZ ;  /* 0x0000003719193210 */ /* 0x000fe40007ffe0ff */
[C---:B-----5:R-:W-:Y:S02]  /*0ab0*/  @P3 LEA R20, P0, R24.reuse, R20, 0x1 ;  /* 0x0000001418143211 */ /* 0x060fe400078008ff */
[----:B------:R-:W-:Y:S01]  /*0ac0*/  MOV R40, RZ ;  /* 0x000000ff00287202 */ /* 0x000fe20000000f00 */
[----:B------:R5:W2:Y:S01]  /*0ad0*/  @P4 LDG.E R38, desc[UR8][R22.64] ;  /* 0x0000000816264981 */ /* 0x000aa2000c1e1900 */
[----:B------:R-:W-:Y:S01]  /*0ae0*/  @P3 LEA.HI.X R21, R24, R21, R25, 0x1, P0 ;  /* 0x0000001518153211 */ /* 0x000fe200000f0c19 */
[----:B-1----:R-:W-:Y:S02]  /*0af0*/  @P6 IMAD R26, R39, R14, RZ ;  /* 0x0000000e271a6224 */ /* 0x002fe400078e02ff */
[----:B----4-:R-:W-:Y:S02]  /*0b00*/  @P5 IMAD R24, R41, R16, RZ ;  /* 0x0000001029185224 */ /* 0x010fe400078e02ff */
[----:B------:R-:W-:Y:S01]  /*0b10*/  @P6 IMAD R25, R11, R15, R26 ;  /* 0x0000000f0b196224 */ /* 0x000fe200078e021a */
[----:B------:R1:W4:Y:S01]  /*0b20*/  @P3 LDG.E R40, desc[UR8][R20.64] ;  /* 0x0000000814283981 */ /* 0x000322000c1e1900 */
[----:B-----5:R-:W-:-:S02]  /*0b30*/  @P6 MOV R22, R46 ;  /* 0x0000002e00166202 */ /* 0x020fc40000000f00 */
[----:B------:R-:W-:Y:S01]  /*0b40*/  @P6 MOV R23, R49 ;  /* 0x0000003100176202 */ /* 0x000fe20000000f00 */
[----:B------:R-:W-:Y:S02]  /*0b50*/  @P5 IMAD R27, R28, R17, R24 ;  /* 0x000000111c1b5224 */ /* 0x000fe400078e0218 */
[----:B------:R-:W-:Y:S01]  /*0b60*/  @P6 IMAD.WIDE.U32 R14, R11, R14, R22 ;  /* 0x0000000e0b0e6225 */ /* 0x000fe200078e0016 */
[----:B-1----:R-:W-:Y:S02]  /*0b70*/  @P5 MOV R20, R46 ;  /* 0x0000002e00145202 */ /* 0x002fe40000000f00 */
[----:B------:R-:W-:Y:S02]  /*0b80*/  @P5 MOV R21, R49 ;  /* 0x0000003100155202 */ /* 0x000fe40000000f00 */
[----:B------:R-:W-:Y:S02]  /*0b90*/  @P6 IADD3 R15, R15, R25, RZ ;  /* 0x000000190f0f6210 */ /* 0x000fe40007ffe0ff */
[----:B---3--:R-:W-:Y:S01]  /*0ba0*/  @P6 LEA R18, P0, R14, R18, 0x1 ;  /* 0x000000120e126211 */ /* 0x008fe200078008ff */
[----:B------:R-:W-:Y:S01]  /*0bb0*/  @P5 IMAD.WIDE.U32 R16, R28, R16, R20 ;  /* 0x000000101c105225 */ /* 0x000fe200078e0014 */
[----:B------:R-:W-:-:S02]  /*0bc0*/  CS2R R42, SRZ ;  /* 0x00000000002a7805 */ /* 0x000fc4000001ff00 */
[----:B------:R-:W-:Y:S02]  /*0bd0*/  @P6 LEA.HI.X R19, R14, R19, R15, 0x1, P0 ;  /* 0x000000130e136211 */ /* 0x000fe400000f0c0f */
[----:B------:R-:W-:Y:S02]  /*0be0*/  @P5 IADD3 R14, R17, R27, RZ ;  /* 0x0000001b110e5210 */ /* 0x000fe40007ffe0ff */
[C---:B0-----:R-:W-:Y:S01]  /*0bf0*/  @P5 LEA R12, P0, R16.reuse, R12, 0x1 ;  /* 0x0000000c100c5211 */ /* 0x041fe200078008ff */
[----:B------:R0:W3:Y:S03]  /*0c00*/  @P6 LDG.E R42, desc[UR8][R18.64] ;  /* 0x00000008122a6981 */ /* 0x0000e6000c1e1900 */
[----:B------:R-:W-:-:S05]  /*0c10*/  @P5 LEA.HI.X R13, R16, R13, R14, 0x1, P0 ;  /* 0x0000000d100d5211 */ /* 0x000fca00000f0c0e */
[----:B------:R1:W5:Y:S01]  /*0c20*/  @P5 LDG.E R43, desc[UR8][R12.64] ;  /* 0x000000080c2b5981 */ /* 0x000362000c1e1900 */
[----:B------:R-:W-:Y:S02]  /*0c30*/  ISETP.GT.AND P0, PT, R3, 0x1e, PT ;  /* 0x0000001e0300780c */ /* 0x000fe40003f04270 */
[----:B--2---:R-:W-:-:S04]  /*0c40*/  PRMT R16, R30, 0x7632, R16 ;  /* 0x000076321e107816 */ /* 0x004fc80000000010 */
[----:B------:R-:W-:Y:S02]  /*0c50*/  SHF.L.U32 R21, R16, 0x10, RZ ;  /* 0x0000001010157819 */ /* 0x000fe400000006ff */
[----:B------:R-:W-:-:S03]  /*0c60*/  SHF.L.U32 R16, R30, 0x10, RZ ;  /* 0x000000101e107819 */ /* 0x000fc600000006ff */
[----:B0-----:R-:W-:Y:S02]  /*0c70*/  FMUL.FTZ R19, R21, R21 ;  /* 0x0000001515137220 */ /* 0x001fe40000410000 */
[C---:B-1----:R-:W-:Y:S02]  /*0c80*/  FADD.FTZ R12, R16.reuse, R21 ;  /* 0x00000015100c7221 */ /* 0x042fe40000010000 */
[----:B------:R-:W-:Y:S01]  /*0c90*/  FFMA.FTZ R16, R16, R16, R19 ;  /* 0x0000001010107223 */ /* 0x000fe20000010013 */
[----:B------:R-:W-:-:S04]  /*0ca0*/  PRMT R14, R32, 0x7632, R14 ;  /* 0x00007632200e7816 */ /* 0x000fc8000000000e */
[----:B------:R-:W-:Y:S02]  /*0cb0*/  SHF.L.U32 R15, R14, 0x10, RZ ;  /* 0x000000100e0f7819 */ /* 0x000fe400000006ff */
[----:B------:R-:W-:Y:S02]  /*0cc0*/  SHF.L.U32 R14, R32, 0x10, RZ ;  /* 0x00000010200e7819 */ /* 0x000fe400000006ff */
[----:B------:R-:W-:Y:S01]  /*0cd0*/  PRMT R18, R34, 0x7632, R18 ;  /* 0x0000763222127816 */ /* 0x000fe20000000012 */
[----:B------:R-:W-:Y:S02]  /*0ce0*/  FMUL.FTZ R17, R15, R15 ;  /* 0x0000000f0f117220 */ /* 0x000fe40000410000 */
[----:B------:R-:W-:Y:S01]  /*0cf0*/  FADD.FTZ R15, R14, R15 ;  /* 0x0000000f0e0f7221 */ /* 0x000fe20000010000 */
[----:B------:R-:W-:Y:S01]  /*0d00*/  SHF.L.U32 R18, R18, 0x10, RZ ;  /* 0x0000001012127819 */ /* 0x000fe200000006ff */
[----:B------:R-:W-:Y:S01]  /*0d10*/  FFMA.FTZ R17, R14, R14, R17 ;  /* 0x0000000e0e117223 */ /* 0x000fe20000010011 */
[----:B------:R-:W-:Y:S01]  /*0d20*/  SHF.L.U32 R13, R34, 0x10, RZ ;  /* 0x00000010220d7819 */ /* 0x000fe200000006ff */
[----:B------:R-:W-:Y:S01]  /*0d30*/  FADD.FTZ R15, RZ, R15 ;  /* 0x0000000fff0f7221 */ /* 0x000fe20000010000 */
[----:B------:R-:W-:Y:S01]  /*0d40*/  PRMT R19, R36, 0x7632, R19 ;  /* 0x0000763224137816 */ /* 0x000fe20000000013 */
[----:B------:R-:W-:Y:S01]  /*0d50*/  FMUL.FTZ R14, R18, R18 ;  /* 0x00000012120e7220 */ /* 0x000fe20000410000 */
[----:B------:R-:W-:Y:S01]  /*0d60*/  FADD.FTZ R17, RZ, R17 ;  /* 0x00000011ff117221 */ /* 0x000fe20000010000 */
[----:B------:R-:W-:Y:S01]  /*0d70*/  FADD.FTZ R12, R15, R12 ;  /* 0x0000000c0f0c7221 */ /* 0x000fe20000010000 */
[----:B------:R-:W-:Y:S01]  /*0d80*/  SHF.L.U32 R19, R19, 0x10, RZ ;  /* 0x0000001013137819 */ /* 0x000fe200000006ff */
[C---:B------:R-:W-:Y:S01]  /*0d90*/  FADD.FTZ R15, R13.reuse, R18 ;  /* 0x000000120d0f7221 */ /* 0x040fe20000010000 */
[----:B------:R-:W-:Y:S01]  /*0da0*/  FFMA.FTZ R13, R13, R13, R14 ;  /* 0x0000000d0d0d7223 */ /* 0x000fe2000001000e */
[----:B------:R-:W-:Y:S01]  /*0db0*/  SHF.L.U32 R14, R36, 0x10, RZ ;  /* 0x00000010240e7819 */ /* 0x000fe200000006ff */
[----:B------:R-:W-:Y:S01]  /*0dc0*/  FADD.FTZ R16, R17, R16 ;  /* 0x0000001011107221 */ /* 0x000fe20000010000 */
[----:B------:R-:W-:Y:S01]  /*0dd0*/  FADD.FTZ R12, R12, R15 ;  /* 0x0000000f0c0c7221 */ /* 0x000fe20000010000 */
[----:B------:R-:W-:-:S02]  /*0de0*/  FMUL.FTZ R15, R19, R19 ;  /* 0x00000013130f7220 */ /* 0x000fc40000410000 */
[----:B------:R-:W-:Y:S01]  /*0df0*/  FADD.FTZ R13, R16, R13 ;  /* 0x0000000d100d7221 */ /* 0x000fe20000010000 */
[----:B------:R-:W-:Y:S01]  /*0e00*/  PRMT R17, R38, 0x7632, R17 ;  /* 0x0000763226117816 */ /* 0x000fe20000000011 */
[C---:B------:R-:W-:Y:S01]  /*0e10*/  FADD.FTZ R19, R14.reuse, R19 ;  /* 0x000000130e137221 */ /* 0x040fe20000010000 */
[----:B------:R-:W-:Y:S01]  /*0e20*/  FFMA.FTZ R14, R14, R14, R15 ;  /* 0x0000000e0e0e7223 */ /* 0x000fe2000001000f */
[----:B------:R-:W-:Y:S02]  /*0e30*/  SHF.L.U32 R15, R38, 0x10, RZ ;  /* 0x00000010260f7819 */ /* 0x000fe400000006ff */
[----:B------:R-:W-:Y:S02]  /*0e40*/  SHF.L.U32 R16, R17, 0x10, RZ ;  /* 0x0000001011107819 */ /* 0x000fe400000006ff */
[----:B----4-:R-:W-:Y:S01]  /*0e50*/  PRMT R17, R40, 0x7632, R17 ;  /* 0x0000763228117816 */ /* 0x010fe20000000011 */
[----:B------:R-:W-:Y:S01]  /*0e60*/  FADD.FTZ R12, R12, R19 ;  /* 0x000000130c0c7221 */ /* 0x000fe20000010000 */
[----:B------:R-:W-:Y:S01]  /*0e70*/  FADD.FTZ R13, R13, R14 ;  /* 0x0000000e0d0d7221 */ /* 0x000fe20000010000 */
[----:B------:R-:W-:Y:S01]  /*0e80*/  FMUL.FTZ R18, R16, R16 ;  /* 0x0000001010127220 */ /* 0x000fe20000410000 */
[----:B------:R-:W-:Y:S01]  /*0e90*/  SHF.L.U32 R19, R17, 0x10, RZ ;  /* 0x0000001011137819 */ /* 0x000fe200000006ff */
[C---:B------:R-:W-:Y:S01]  /*0ea0*/  FADD.FTZ R17, R15.reuse, R16 ;  /* 0x000000100f117221 */ /* 0x040fe20000010000 */
[----:B------:R-:W-:Y:S01]  /*0eb0*/  SHF.L.U32 R14, R40, 0x10, RZ ;  /* 0x00000010280e7819 */ /* 0x000fe200000006ff */
[----:B------:R-:W-:-:S02]  /*0ec0*/  FFMA.FTZ R18, R15, R15, R18 ;  /* 0x0000000f0f127223 */ /* 0x000fc40000010012 */
[----:B------:R-:W-:Y:S01]  /*0ed0*/  FMUL.FTZ R15, R19, R19 ;  /* 0x00000013130f7220 */ /* 0x000fe20000410000 */
[----:B------:R-:W-:Y:S01]  /*0ee0*/  FADD.FTZ R12, R12, R17 ;  /* 0x000000110c0c7221 */ /* 0x000fe20000010000 */
[C---:B------:R-:W-:Y:S01]  /*0ef0*/  FADD.FTZ R19, R14.reuse, R19 ;  /* 0x000000130e137221 */ /* 0x040fe20000010000 */
[----:B------:R-:W-:Y:S01]  /*0f00*/  FADD.FTZ R13, R13, R18 ;  /* 0x000000120d0d7221 */ /* 0x000fe20000010000 */
[----:B------:R-:W-:Y:S02]  /*0f10*/  FFMA.FTZ R14, R14, R14, R15 ;  /* 0x0000000e0e0e7223 */ /* 0x000fe4000001000f */
[----:B------:R-:W-:Y:S01]  /*0f20*/  FADD.FTZ R12, R12, R19 ;  /* 0x000000130c0c7221 */ /* 0x000fe20000010000 */
[----:B---3--:R-:W-:-:S04]  /*0f30*/  PRMT R16, R42, 0x7632, R16 ;  /* 0x000076322a107816 */ /* 0x008fc80000000010 */
[----:B------:R-:W-:Y:S02]  /*0f40*/  SHF.L.U32 R16, R16, 0x10, RZ ;  /* 0x0000001010107819 */ /* 0x000fe400000006ff */
[----:B-----5:R-:W-:-:S03]  /*0f50*/  PRMT R17, R43, 0x7632, R17 ;  /* 0x000076322b117816 */ /* 0x020fc60000000011 */
[----:B------:R-:W-:Y:S01]  /*0f60*/  FMUL.FTZ R18, R16, R16 ;  /* 0x0000001010127220 */ /* 0x000fe20000410000 */
[----:B------:R-:W-:Y:S02]  /*0f70*/  SHF.L.U32 R15, R42, 0x10, RZ ;  /* 0x000000102a0f7819 */ /* 0x000fe400000006ff */
[----:B------:R-:W-:Y:S01]  /*0f80*/  SHF.L.U32 R19, R17, 0x10, RZ ;  /* 0x0000001011137819 */ /* 0x000fe200000006ff */
[----:B------:R-:W-:Y:S01]  /*0f90*/  FADD.FTZ R13, R13, R14 ;  /* 0x0000000e0d0d7221 */ /* 0x000fe20000010000 */
[----:B------:R-:W-:Y:S01]  /*0fa0*/  SHF.L.U32 R14, R43, 0x10, RZ ;  /* 0x000000102b0e7819 */ /* 0x000fe200000006ff */
[C---:B------:R-:W-:Y:S01]  /*0fb0*/  FADD.FTZ R17, R15.reuse, R16 ;  /* 0x000000100f117221 */ /* 0x040fe20000010000 */
[----:B------:R-:W-:Y:S01]  /*0fc0*/  FFMA.FTZ R18, R15, R15, R18 ;  /* 0x0000000f0f127223 */ /* 0x000fe20000010012 */
[----:B------:R-:W-:Y:S02]  /*0fd0*/  FMUL.FTZ R15, R19, R19 ;  /* 0x00000013130f7220 */ /* 0x000fe40000410000 */
[----:B------:R-:W-:Y:S01]  /*0fe0*/  FADD.FTZ R19, R14, R19 ;  /* 0x000000130e137221 */ /* 0x000fe20000010000 */
[----:B------:R-:W-:Y:S01]  /*0ff0*/  FADD.FTZ R12, R12, R17 ;  /* 0x000000110c0c7221 */ /* 0x000fe20000010000 */
[----:B------:R-:W-:Y:S01]  /*1000*/  FADD.FTZ R13, R13, R18 ;  /* 0x000000120d0d7221 */ /* 0x000fe20000010000 */
[----:B------:R-:W-:-:S02]  /*1010*/  FFMA.FTZ R14, R14, R14, R15 ;  /* 0x0000000e0e0e7223 */ /* 0x000fc4000001000f */
[----:B------:R-:W-:Y:S02]  /*1020*/  FADD.FTZ R12, R12, R19 ;  /* 0x000000130c0c7221 */ /* 0x000fe40000010000 */
[----:B------:R-:W-:-:S03]  /*1030*/  FADD.FTZ R13, R13, R14 ;  /* 0x0000000e0d0d7221 */ /* 0x000fc60000010000 */
        /* <DEDUP_REMOVED lines=21> */
[C---:B------:R-:W-:Y:S02]  /*1190*/  ISETP.GT.AND P0, PT, R3.reuse, 0xf, PT ;  /* 0x0000000f0300780c */ /* 0x040fe40003f04270 */
[----:B------:R-:W-:Y:S02]  /*11a0*/  ISETP.NE.AND P4, PT, R3, RZ, PT ;  /* 0x000000ff0300720c */ /* 0x000fe40003f85270 */
[----:B------:R-:W-:Y:S01]  /*11b0*/  ISETP.NE.AND P3, PT, R2, RZ, PT ;  /* 0x000000ff0200720c */ /* 0x000fe20003f65270 */
[----:B------:R-:W-:Y:S08]  /*11c0*/  BSSY B0, `(.L_x_2207) ;  /* 0x000002f000007945 */ /* 0x000ff00003800000 */
        /* <DEDUP_REMOVED lines=13> */
[----:B------:R-:W-:-:S02]  /*12a0*/  FADD.FTZ R52, R13, R15 ;  /* 0x0000000f0d347221 */ /* 0x000fc40000010000 */
[----:B0-----:R-:W0:Y:S01]  /*12b0*/  LDS.128 R12, [UR5+0x50] ;  /* 0x00005005ff0c7984 */ /* 0x001e220008000c00 */
[----:B--2---:R-:W-:Y:S01]  /*12c0*/  FADD.FTZ R45, R45, R20 ;  /* 0x000000142d2d7221 */ /* 0x004fe20000010000 */
[----:B------:R-:W-:-:S03]  /*12d0*/  FADD.FTZ R52, R52, R21 ;  /* 0x0000001534347221 */ /* 0x000fc60000010000 */
[----:B------:R-:W-:Y:S01]  /*12e0*/  FADD.FTZ R45, R45, R22 ;  /* 0x000000162d2d7221 */ /* 0x000fe20000010000 */
[----:B------:R-:W-:Y:S02]  /*12f0*/  FADD.FTZ R52, R52, R23 ;  /* 0x0000001734347221 */ /* 0x000fe40000010000 */
[----:B------:R-:W-:Y:S01]  /*1300*/  LDS.128 R20, [UR5+0x70] ;  /* 0x00007005ff147984 */ /* 0x000fe20008000c00 */
        /* <DEDUP_REMOVED lines=18> */
[----:B------:R-:W-:Y:S01]  /*1430*/  FADD.FTZ R45, R45, R20 ;  /* 0x000000142d2d7221 */ /* 0x000fe20000010000 */
[----:B------:R-:W-:-:S03]  /*1440*/  FADD.FTZ R52, R52, R21 ;  /* 0x0000001534347221 */ /* 0x000fc60000010000 */
[----:B------:R-:W-:Y:S01]  /*1450*/  FADD.FTZ R45, R45, R22 ;  /* 0x000000162d2d7221 */ /* 0x000fe20000010000 */
[----:B------:R-:W-:-:S03]  /*1460*/  FADD.FTZ R52, R52, R23 ;  /* 0x0000001734347221 */ /* 0x000fc60000010000 */
[----:B--2---:R-:W-:Y:S01]  /*1470*/  FADD.FTZ R45, R45, R16 ;  /* 0x000000102d2d7221 */ /* 0x004fe20000010000 */
[----:B------:R-:W-:-:S03]  /*1480*/  FADD.FTZ R52, R52, R17 ;  /* 0x0000001134347221 */ /* 0x000fc60000010000 */
[----:B------:R-:W-:Y:S01]  /*1490*/  FADD.FTZ R12, R45, R18 ;  /* 0x000000122d0c7221 */ /* 0x000fe20000010000 */
[----:B------:R-:W-:-:S07]  /*14a0*/  FADD.FTZ R13, R52, R19 ;  /* 0x00000013340d7221 */ /* 0x000fce0000010000 */
.L_x_2208:
[----:B------:R-:W-:Y:S05]  /*14b0*/  BSYNC B0 ;  /* 0x0000000000007941 */ /* 0x000fea0003800000 */
.L_x_2207:
[----:B------:R-:W1:Y:S01]  /*14c0*/  LDC R16, c[0x0][0xc] ;  /* 0x00000300ff107b82 */ /* 0x000e620000000800 */
        /* <DEDUP_REMOVED lines=8> */
[----:B-1----:R-:W-:-:S13]  /*1550*/  ISETP.GE.U32.AND P0, PT, R16, 0x2, PT ;  /* 0x000000021000780c */ /* 0x002fda0003f06070 */
[----:B------:R-:W-:Y:S05]  /*1560*/  @!P0 BRA `(.L_x_2209) ;  /* 0x0000001000708947 */ /* 0x000fea0003800000 */
        /* <DEDUP_REMOVED lines=25> */
.L_x_2211:
[----:B-1----:R-:W2:Y:S04]  /*1700*/  LDG.E.STRONG.GPU R17, desc[UR8][R14.64] ;  /* 0x000000080e117981 */ /* 0x002ea8000c1ef900 */
[----:B--2---:R-:W-:Y:S01]  /*1710*/  CCTL.IVALL ;  /* 0x00000000ff00798f */ /* 0x004fe20002000000 */
[----:B------:R-:W-:Y:S05]  /*1720*/  YIELD ;  /* 0x0000000000007946 */ /* 0x000fea0003800000 */
[----:B------:R-:W-:-:S13]  /*1730*/  ISETP.NE.AND P0, PT, R17, R54, PT ;  /* 0x000000361100720c */ /* 0x000fda0003f05270 */
[----:B------:R-:W-:Y:S05]  /*1740*/  @P0 BRA `(.L_x_2211) ;  /* 0xfffffffc00ec0947 */ /* 0x000fea000383ffff */
.L_x_2210:
        /* <DEDUP_REMOVED lines=17> */
.L_x_2215:
[----:B------:R-:W-:-:S13]  /*1860*/  ISETP.EQ.OR P4, PT, R26, UR7, P3 ;  /* 0x000000071a007c0c */ /* 0x000fda0009f82670 */
[----:B------:R-:W-:-:S04]  /*1870*/  @!P4 IMAD R55, R5, R26, R0 ;  /* 0x0000001a0537c224 */ /* 0x000fc800078e0200 */
[----:B------:R-:W-:-:S05]  /*1880*/  @!P4 IMAD.WIDE.U32 R54, R55, 0x8, R52 ;  /* 0x000000083736c825 */ /* 0x000fca00078e0034 */
[----:B------:R-:W0:Y:S01]  /*1890*/  @!P4 LDG.E.64 R14, desc[UR8][R54.64] ;  /* 0x00000008360ec981 */ /* 0x000e22000c1e1b00 */
[----:B------:R-:W-:-:S04]  /*18a0*/  IADD3 R57, R26, 0x1, RZ ;  /* 0x000000011a397810 */ /* 0x000fc80007ffe0ff */
[----:B------:R-:W-:-:S13]  /*18b0*/  ISETP.EQ.OR P5, PT, R57, UR7, P3 ;  /* 0x0000000739007c0c */ /* 0x000fda0009fa2670 */
[----:B------:R-:W-:-:S04]  /*18c0*/  @!P5 IMAD R57, R5, R57, R0 ;  /* 0x000000390539d224 */ /* 0x000fc800078e0200 */
[----:B------:R-:W-:-:S04]  /*18d0*/  @!P5 IMAD.WIDE.U32 R56, R57, 0x8, R52 ;  /* 0x000000083938d825 */ /* 0x000fc800078e0034 */
[----:B0-----:R-:W-:Y:S01]  /*18e0*/  @!P4 FADD.FTZ R12, R12, R14 ;  /* 0x0000000e0c0cc221 */ /* 0x001fe20000010000 */
[----:B------:R-:W-:Y:S02]  /*18f0*/  @!P4 FADD.FTZ R13, R13, R15 ;  /* 0x0000000f0d0dc221 */ /* 0x000fe40000010000 */
        /* <DEDUP_REMOVED lines=92> */
[----:B------:R-:W-:-:S04]  /*1ec0*/  IADD3 R27, R26, 0xf, RZ ;  /* 0x0000000f1a1b7810 */ /* 0x000fc80007ffe0ff */
[----:B------:R-:W-:-:S13]  /*1ed0*/  ISETP.EQ.OR P5, PT, R27, UR7, P3 ;  /* 0x000000071b007c0c */ /* 0x000fda0009fa2670 */
[----:B------:R-:W-:Y:S02]  /*1ee0*/  @!P5 IMAD R27, R5, R27, R0 ;  /* 0x0000001b051bd224 */ /* 0x000fe400078e0200 */
[----:B--2---:R-:W-:Y:S01]  /*1ef0*/  @!P4 FADD.FTZ R12, R12, R14 ;  /* 0x0000000e0c0cc221 */ /* 0x004fe20000010000 */
[----:B------:R-:W-:Y:S01]  /*1f00*/  @!P4 FADD.FTZ R13, R13, R15 ;  /* 0x0000000f0d0dc221 */ /* 0x000fe20000010000 */
[----:B------:R-:W-:-:S06]  /*1f10*/  @!P5 IMAD.WIDE.U32 R14, R27, 0x8, R52 ;  /* 0x000000081b0ed825 */ /* 0x000fcc00078e0034 */
[----:B------:R-:W2:Y:S01]  /*1f20*/  @!P5 LDG.E.64 R14, desc[UR8][R14.64] ;  /* 0x000000080e0ed981 */ /* 0x000ea2000c1e1b00 */
[----:B------:R-:W-:Y:S02]  /*1f30*/  IADD3 R17, R17, -0x10, RZ ;  /* 0xfffffff011117810 */ /* 0x000fe40007ffe0ff */
[----:B------:R-:W-:Y:S02]  /*1f40*/  IADD3 R26, R26, 0x10, RZ ;  /* 0x000000101a1a7810 */ /* 0x000fe40007ffe0ff */
[----:B------:R-:W-:Y:S01]  /*1f50*/  ISETP.GT.AND P4, PT, R17, 0xc, PT ;  /* 0x0000000c1100780c */ /* 0x000fe20003f84270 */
[----:B--2---:R-:W-:Y:S01]  /*1f60*/  @!P5 FADD.FTZ R12, R12, R14 ;  /* 0x0000000e0c0cd221 */ /* 0x004fe20000010000 */
[----:B------:R-:W-:-:S11]  /*1f70*/  @!P5 FADD.FTZ R13, R13, R15 ;  /* 0x0000000f0d0dd221 */ /* 0x000fd60000010000 */
[----:B------:R-:W-:Y:S05]  /*1f80*/  @P4 BRA `(.L_x_2215) ;  /* 0xfffffff800344947 */ /* 0x000fea000383ffff */
.L_x_2214:
[----:B------:R-:W-:-:S13]  /*1f90*/  ISETP.GT.AND P4, PT, R17, 0x4, PT ;  /* 0x000000041100780c */ /* 0x000fda0003f84270 */
[----:B------:R-:W-:Y:S05]  /*1fa0*/  @!P4 BRA `(.L_x_2216) ;  /* 0x0000000000ecc947 */ /* 0x000fea0003800000 */
        /* <DEDUP_REMOVED lines=27> */
[----:B------:R-:W-:-:S04]  /*2160*/  @!P0 IMAD R55, R5, R26, R0 ;  /* 0x0000001a05378224 */ /* 0x000fc800078e0200 */
[----:B------:R-:W-:-:S04]  /*2170*/  @!P0 IMAD.WIDE.U32 R54, R55, 0x8, R52 ;  /* 0x0000000837368825 */ /* 0x000fc800078e0034 */
[----:B--2---:R-:W-:Y:S01]  /*2180*/  @!P4 FADD.FTZ R12, R12, R14 ;  /* 0x0000000e0c0cc221 */ /* 0x004fe20000010000 */
        /* <DEDUP_REMOVED lines=24> */
[----:B------:R-:W-:Y:S02]  /*2310*/  PLOP3.LUT P0, PT, PT, PT, PT, 0x8, 0x0 ;  /* 0x000000000000781c */ /* 0x000fe40003f0e170 */
[----:B------:R-:W-:Y:S02]  /*2320*/  IADD3 R17, R17, -0x4, RZ ;  /* 0xfffffffc11117810 */ /* 0x000fe40007ffe0ff */
[----:B------:R-:W-:Y:S01]  /*2330*/  IADD3 R26, R26, 0x4, RZ ;  /* 0x000000041a1a7810 */ /* 0x000fe20007ffe0ff */
[----:B--2---:R-:W-:Y:S01]  /*2340*/  @!P4 FADD.FTZ R12, R12, R14 ;  /* 0x0000000e0c0cc221 */ /* 0x004fe20000010000 */
[----:B------:R-:W-:-:S07]  /*2350*/  @!P4 FADD.FTZ R13, R13, R15 ;  /* 0x0000000f0d0dc221 */ /* 0x000fce0000010000 */
.L_x_2216:
[----:B------:R-:W-:-:S13]  /*2360*/  ISETP.NE.OR P0, PT, R17, RZ, P0 ;  /* 0x000000ff1100720c */ /* 0x000fda0000705670 */
[----:B------:R-:W-:Y:S05]  /*2370*/  @!P0 BRA `(.L_x_2212) ;  /* 0x00000000007c8947 */ /* 0x000fea0003800000 */
.L_x_2213:
        /* <DEDUP_REMOVED lines=27> */
[----:B------:R-:W-:Y:S01]  /*2530*/  ISETP.NE.AND P0, PT, R17, RZ, PT ;  /* 0x000000ff1100720c */ /* 0x000fe20003f05270 */
[----:B--2---:R-:W-:Y:S01]  /*2540*/  @!P4 FADD.FTZ R12, R12, R14 ;  /* 0x0000000e0c0cc221 */ /* 0x004fe20000010000 */
[----:B------:R-:W-:-:S11]  /*2550*/  @!P4 FADD.FTZ R13, R13, R15 ;  /* 0x0000000f0d0dc221 */ /* 0x000fd60000010000 */
[----:B------:R-:W-:Y:S05]  /*2560*/  @P0 BRA `(.L_x_2213) ;  /* 0xfffffffc00840947 */ /* 0x000fea000383ffff */
.L_x_2212:
        /* <DEDUP_REMOVED lines=11> */
.L_x_2218:
[----:B------:R-:W-:Y:S05]  /*2620*/  BSYNC B0 ;  /* 0x0000000000007941 */ /* 0x000fea0003800000 */
.L_x_2217:
        /* <DEDUP_REMOVED lines=16> */
.L_x_2209:
[----:B------:R-:W-:Y:S01]  /*2730*/  ULDC.64 UR12, c[0x0][0x218] ;  /* 0x00008600000c7ab9 */ /* 0x000fe20000000a00 */
[----:B------:R-:W-:Y:S01]  /*2740*/  LOP3.LUT P0, RZ, R2, UR7, RZ, 0xfc, !PT ;  /* 0x0000000702ff7c12 */ /* 0x000fe2000f80fcff */
[----:B------:R-:W2:Y:S01]  /*2750*/  S2UR UR6, SR_CgaCtaId ;  /* 0x00000000000679c3 */ /* 0x000ea20000008800 */
[----:B------:R-:W-:Y:S01]  /*2760*/  ISETP.EQ.U32.AND P4, PT, RZ, UR12, PT ;  /* 0x0000000cff007c0c */ /* 0x000fe2000bf82070 */
[----:B------:R-:W-:Y:S01]  /*2770*/  UMOV UR5, 0x400 ;  /* 0x0000040000057882 */ /* 0x000fe20000000000 */
[----:B------:R-:W-:Y:S01]  /*2780*/  ULDC UR11, c[0x0][0x2a4] ;  /* 0x0000a900000b7ab9 */ /* 0x000fe20000000800 */
[C---:B-1----:R-:W-:Y:S01]  /*2790*/  SHF.L.U32 R26, R50.reuse, 0x1, RZ ;  /* 0x00000001321a7819 */ /* 0x042fe200000006ff */
[----:B------:R-:W-:Y:S01]  /*27a0*/  ULDC.64 UR14, c[0x0][0x230] ;  /* 0x00008c00000e7ab9 */ /* 0x000fe20000000a00 */
[----:B------:R-:W-:Y:S01]  /*27b0*/  ISETP.EQ.OR.EX P0, PT, RZ, UR13, P0, P4 ;  /* 0x0000000dff007c0c */ /* 0x000fe20008702740 */
[----:B------:R-:W-:Y:S01]  /*27c0*/  ULDC.64 UR12, c[0x0][0x228] ;  /* 0x00008a00000c7ab9 */ /* 0x000fe20000000a00 */
[----:B------:R-:W-:-:S11]  /*27d0*/  SHF.L.U64.HI R27, R50, 0x1, R51 ;  /* 0x00000001321b7819 */ /* 0x000fd60000010233 */
[----:B------:R-:W1:Y:S01]  /*27e0*/  @!P0 LDC.64 R16, c[0x0][0x218] ;  /* 0x00008600ff108b82 */ /* 0x000e620000000a00 */
[----:B------:R-:W-:Y:S01]  /*27f0*/  @!P0 FMUL.FTZ R15, R13, UR11 ;  /* 0x0000000b0d0f8c20 */ /* 0x000fe20008410000 */
[----:B------:R-:W-:Y:S01]  /*2800*/  @!P0 FMUL.FTZ R14, R12, UR11 ;  /* 0x0000000b0c0e8c20 */ /* 0x000fe20008410000 */
[----:B--2---:R-:W-:-:S09]  /*2810*/  ULEA UR5, UR6, UR5, 0x18 ;  /* 0x0000000506057291 */ /* 0x004fd2000f8ec03f */
[----:B------:R-:W-:Y:S01]  /*2820*/  @!P3 STS.64 [UR5+0x98], R12 ;  /* 0x0000980cff00b988 */ /* 0x000fe20008000a05 */
[----:B-1----:R-:W-:-:S05]  /*2830*/  @!P0 IMAD.WIDE R16, R6, 0x8, R16 ;  /* 0x0000000806108825 */ /* 0x002fca00078e0210 */
[----:B------:R1:W-:Y:S01]  /*2840*/  @!P0 STG.E.64 desc[UR8][R16.64], R14 ;  /* 0x0000000e10008986 */ /* 0x0003e2000c101b08 */
[C---:B------:R-:W-:Y:S02]  /*2850*/  IADD3 R50, P0, R26.reuse, UR12, RZ ;  /* 0x0000000c1a327c10 */ /* 0x040fe4000ff1e0ff */
[----:B------:R-:W-:Y:S01]  /*2860*/  IADD3 R26, P4, R26, UR14, RZ ;  /* 0x0000000e1a1a7c10 */ /* 0x000fe2000ff9e0ff */
[----:B------:R-:W-:Y:S01]  /*2870*/  BAR.SYNC.DEFER_BLOCKING 0x0 ;  /* 0x0000000000007b1d */ /* 0x000fe20000010000 */
[C---:B------:R-:W-:Y:S02]  /*2880*/  IADD3.X R51, R27.reuse, UR13, RZ, P0, !PT ;  /* 0x0000000d1b337c10 */ /* 0x040fe400087fe4ff */
[----:B------:R-:W-:Y:S02]  /*2890*/  IADD3.X R27, R27, UR15, RZ, P4, !PT ;  /* 0x0000000f1b1b7c10 */ /* 0x000fe4000a7fe4ff */
[----:B------:R-:W-:Y:S01]  /*28a0*/  ISETP.NE.AND P6, PT, RZ, UR10, PT ;  /* 0x0000000aff007c0c */ /* 0x000fe2000bfc5270 */
[----:B------:R-:W-:Y:S01]  /*28b0*/  ULDC.64 UR14, c[0x0][0x278] ;  /* 0x00009e00000e7ab9 */ /* 0x000fe20000000a00 */
[----:B-1----:R-:W2:Y:S04]  /*28c0*/  LDG.E.U16 R17, desc[UR8][R50.64] ;  /* 0x0000000832117981 */ /* 0x002ea8000c1e1500 */
[----:B------:R1:W3:Y:S04]  /*28d0*/  LDG.E.U16 R16, desc[UR8][R50.64+0x2] ;  /* 0x0000020832107981 */ /* 0x0002e8000c1e1500 */
[----:B------:R-:W4:Y:S04]  /*28e0*/  LDG.E.U16 R45, desc[UR8][R26.64] ;  /* 0x000000081a2d7981 */ /* 0x000f28000c1e1500 */
[----:B------:R5:W4:Y:S01]  /*28f0*/  LDG.E.U16 R52, desc[UR8][R26.64+0x2] ;  /* 0x000002081a347981 */ /* 0x000b22000c1e1500 */
[----:B------:R-:W-:-:S02]  /*2900*/  SHF.L.U32 R25, R25, 0x10, RZ ;  /* 0x0000001019197819 */ /* 0x000fc400000006ff */
[----:B-1----:R-:W-:Y:S01]  /*2910*/  SHF.L.U32 R51, R32, 0x10, RZ ;  /* 0x0000001020337819 */ /* 0x002fe200000006ff */
[----:B------:R-:W1:Y:S01]  /*2920*/  LDS.64 R14, [UR5+0x98] ;  /* 0x00009805ff0e7984 */ /* 0x000e620008000a00 */
[----:B------:R-:W-:Y:S02]  /*2930*/  SHF.L.U32 R59, R24, 0x10, RZ ;  /* 0x00000010183b7819 */ /* 0x000fe400000006ff */
[----:B0-----:R-:W-:Y:S02]  /*2940*/  SHF.L.U32 R13, R22, 0x10, RZ ;  /* 0x00000010160d7819 */ /* 0x001fe400000006ff */
[----:B------:R-:W-:Y:S02]  /*2950*/  SHF.L.U32 R23, R23, 0x10, RZ ;  /* 0x0000001017177819 */ /* 0x000fe400000006ff */
[----:B-----5:R-:W-:Y:S02]  /*2960*/  SHF.L.U32 R27, R36, 0x10, RZ ;  /* 0x00000010241b7819 */ /* 0x020fe400000006ff */
[----:B------:R-:W-:-:S02]  /*2970*/  SHF.L.U32 R24, R18, 0x10, RZ ;  /* 0x0000001012187819 */ /* 0x000fc400000006ff */
[----:B------:R-:W-:Y:S02]  /*2980*/  SHF.L.U32 R57, R30, 0x10, RZ ;  /* 0x000000101e397819 */ /* 0x000fe400000006ff */
[----:B------:R-:W-:Y:S02]  /*2990*/  SHF.L.U32 R61, R34, 0x10, RZ ;  /* 0x00000010223d7819 */ /* 0x000fe400000006ff */
[----:B------:R-:W-:Y:S02]  /*29a0*/  SHF.L.U32 R38, R38, 0x10, RZ ;  /* 0x0000001026267819 */ /* 0x000fe400000006ff */
[----:B------:R-:W-:Y:S02]  /*29b0*/  SHF.L.U32 R53, R21, 0x10, RZ ;  /* 0x0000001015357819 */ /* 0x000fe400000006ff */
[----:B------:R-:W-:Y:S02]  /*29c0*/  SHF.L.U32 R40, R40, 0x10, RZ ;  /* 0x0000001028287819 */ /* 0x000fe400000006ff */
[----:B------:R-:W-:-:S02]  /*29d0*/  SHF.L.U32 R42, R42, 0x10, RZ ;  /* 0x000000102a2a7819 */ /* 0x000fc400000006ff */
[----:B------:R-:W-:Y:S02]  /*29e0*/  SHF.L.U32 R19, R19, 0x10, RZ ;  /* 0x0000001013137819 */ /* 0x000fe400000006ff */
[----:B------:R-:W-:Y:S01]  /*29f0*/  SHF.L.U32 R26, R43, 0x10, RZ ;  /* 0x000000102b1a7819 */ /* 0x000fe200000006ff */
[----:B-1----:R-:W-:-:S04]  /*2a00*/  FMUL.FTZ R14, R14, UR11 ;  /* 0x0000000b0e0e7c20 */ /* 0x002fc80008410000 */
[C---:B------:R-:W-:Y:S01]  /*2a10*/  FMUL.FTZ R54, R14.reuse, R14 ;  /* 0x0000000e0e367220 */ /* 0x040fe20000410000 */
[----:B------:R-:W-:Y:S01]  /*2a20*/  FADD.FTZ R21, R51, -R14 ;  /* 0x8000000e33157221 */ /* 0x000fe20000010000 */
[C---:B------:R-:W-:Y:S01]  /*2a30*/  FADD.FTZ R55, -R14.reuse, R25 ;  /* 0x000000190e377221 */ /* 0x040fe20000010100 */
[C---:B------:R-:W-:Y:S01]  /*2a40*/  FADD.FTZ R22, -R14.reuse, R13 ;  /* 0x0000000d0e167221 */ /* 0x040fe20000010100 */
[----:B------:R-:W-:Y:S01]  /*2a50*/  FFMA.FTZ R15, R15, UR11, -R54 ;  /* 0x0000000b0f0f7c23 */ /* 0x000fe20008010836 */
[C---:B------:R-:W-:Y:S01]  /*2a60*/  FADD.FTZ R18, -R14.reuse, R23 ;  /* 0x000000170e127221 */ /* 0x040fe20000010100 */
[C---:B------:R-:W-:Y:S01]  /*2a70*/  FADD.FTZ R13, -R14.reuse, R24 ;  /* 0x000000180e0d7221 */ /* 0x040fe20000010100 */
[--C-:B------:R-:W-:Y:S01]  /*2a80*/  FADD.FTZ R57, R57, -R14.reuse ;  /* 0x8000000e39397221 */ /* 0x100fe20000010000 */
[----:B------:R-:W-:Y:S01]  /*2a90*/  FADD.FTZ R59, -R14, R59 ;  /* 0x0000003b0e3b7221 */ /* 0x000fe20000010100 */
[----:B------:R-:W-:Y:S01]  /*2aa0*/  FSETP.GTU.FTZ.AND P0, PT, R15, RZ, PT ;  /* 0x000000ff0f00720b */ /* 0x000fe20003f1c000 */
[--C-:B------:R-:W-:Y:S01]  /*2ab0*/  FADD.FTZ R61, R61, -R14.reuse ;  /* 0x8000000e3d3d7221 */ /* 0x100fe20000010000 */
[--C-:B------:R-:W-:Y:S01]  /*2ac0*/  FADD.FTZ R43, R38, -R14.reuse ;  /* 0x8000000e262b7221 */ /* 0x100fe20000010000 */
[----:B------:R-:W-:Y:S01]  /*2ad0*/  FADD.FTZ R53, -R14, R53 ;  /* 0x000000350e357221 */ /* 0x000fe20000010100 */
[--C-:B------:R-:W-:Y:S01]  /*2ae0*/  FADD.FTZ R25, R42, -R14.reuse ;  /* 0x8000000e2a197221 */ /* 0x100fe20000010000 */
[----:B------:R-:W-:Y:S01]  /*2af0*/  FADD.FTZ R19, -R14, R19 ;  /* 0x000000130e137221 */ /* 0x000fe20000010100 */
[----:B------:R-:W-:-:S07]  /*2b00*/  FADD.FTZ R51, R26, -R14 ;  /* 0x8000000e1a337221 */ /* 0x000fce0000010000 */
[----:B------:R-:W0:Y:S02]  /*2b10*/  @P0 LDC R12, c[0x0][0x238] ;  /* 0x00008e00ff0c0b82 */ /* 0x000e240000000800 */
[----:B0-----:R-:W-:Y:S01]  /*2b20*/  @P0 FADD.FTZ R15, R15, R12 ;  /* 0x0000000c0f0f0221 */ /* 0x001fe20000010000 */
[----:B------:R-:W-:-:S10]  /*2b30*/  HFMA2.MMA R12, -RZ, RZ, 1.875, 0 ;  /* 0x3f800000ff0c7435 */ /* 0x000fd400000001ff */
[----:B------:R0:W1:Y:S01]  /*2b40*/  @P0 MUFU.RSQ R12, R15 ;  /* 0x0000000f000c0308 */ /* 0x0000620000001400 */
[----:B------:R-:W-:-:S04]  /*2b50*/  ISETP.GE.U32.AND P0, PT, R7, UR14, PT ;  /* 0x0000000e07007c0c */ /* 0x000fc8000bf06070 */
[----:B------:R-:W-:Y:S02]  /*2b60*/  ISETP.GE.AND.EX P0, PT, R31, UR15, PT, P0 ;  /* 0x0000000f1f007c0c */ /* 0x000fe4000bf06300 */
[----:B0-----:R-:W-:Y:S01]  /*2b70*/  SHF.L.U32 R15, R20, 0x10, RZ ;  /* 0x00000010140f7819 */ /* 0x001fe200000006ff */
[--C-:B------:R-:W-:Y:S01]  /*2b80*/  FADD.FTZ R20, R27, -R14.reuse ;  /* 0x8000000e1b147221 */ /* 0x100fe20000010000 */
[----:B------:R-:W-:Y:S01]  /*2b90*/  FADD.FTZ R27, R40, -R14 ;  /* 0x8000000e281b7221 */ /* 0x000fe20000010000 */
[----:B------:R-:W-:Y:S02]  /*2ba0*/  ISETP.LT.U32.AND P0, PT, R2, 0x200, !P0 ;  /* 0x000002000200780c */ /* 0x000fe40004701070 */
[----:B------:R-:W-:Y:S01]  /*2bb0*/  FADD.FTZ R15, -R14, R15 ;  /* 0x0000000f0e0f7221 */ /* 0x000fe20000010100 */
[-C--:B-1----:R-:W-:Y:S01]  /*2bc0*/  FMUL.FTZ R14, R21, R12.reuse ;  /* 0x0000000c150e7220 */ /* 0x082fe20000410000 */
[-C--:B------:R-:W-:Y:S01]  /*2bd0*/  FMUL.FTZ R55, R55, R12.reuse ;  /* 0x0000000c37377220 */ /* 0x080fe20000410000 */
        /* <DEDUP_REMOVED lines=11> */
[----:B------:R-:W-:Y:S01]  /*2c90*/  FMUL.FTZ R26, R13, R12 ;  /* 0x0000000c0d1a7220 */ /* 0x000fe20000410000 */
[----:B--2---:R-:W-:-:S02]  /*2ca0*/  SHF.L.U32 R17, R17, 0x10, RZ ;  /* 0x0000001011117819 */ /* 0x004fc400000006ff */
[----:B---3--:R-:W-:Y:S02]  /*2cb0*/  SHF.L.U32 R16, R16, 0x10, RZ ;  /* 0x0000001010107819 */ /* 0x008fe400000006ff */
[----:B----4-:R-:W-:Y:S01]  /*2cc0*/  SHF.L.U32 R24, R45, 0x10, RZ ;  /* 0x000000102d187819 */ /* 0x010fe200000006ff */
[-C--:B------:R-:W-:Y:S01]  /*2cd0*/  FMUL.FTZ R45, R20, R12.reuse ;  /* 0x0000000c142d7220 */ /* 0x080fe20000410000 */
[----:B------:R-:W-:Y:S01]  /*2ce0*/  FMUL.FTZ R20, R53, R12 ;  /* 0x0000000c35147220 */ /* 0x000fe20000410000 */
[----:B------:R-:W-:Y:S02]  /*2cf0*/  SHF.L.U32 R23, R52, 0x10, RZ ;  /* 0x0000001034177819 */ /* 0x000fe400000006ff */
[----:B------:R-:W-:-:S03]  /*2d00*/  FFMA.FTZ R53, R17, R14, R24 ;  /* 0x0000000e11357223 */ /* 0x000fc60000010018 */
        /* <DEDUP_REMOVED lines=12> */
.L_x_2219:
[----:B------:R-:W-:Y:S04]  /*2dd0*/  BSSY B0, `(.L_x_2220) ;  /* 0x000000f000007945 */ /* 0x000fe80003800000 */
[----:B------:R-:W-:Y:S05]  /*2de0*/  @P2 BRA `(.L_x_2221) ;  /* 0x0000000000342947 */ /* 0x000fea0003800000 */
[----:B------:R-:W-:Y:S01]  /*2df0*/  SHF.R.S32.HI R12, RZ, 0x1f, R44 ;  /* 0x0000001fff0c7819 */ /* 0x000fe2000001142c */
[----:B------:R-:W-:Y:S01]  /*2e00*/  ULDC.64 UR12, c[0x0][0x270] ;  /* 0x00009c00000c7ab9 */ /* 0x000fe20000000a00 */
[----:B------:R-:W-:Y:S02]  /*2e10*/  MOV R13, R49 ;  /* 0x00000031000d7202 */ /* 0x000fe40000000f00 */
[----:B------:R-:W-:Y:S01]  /*2e20*/  F2FP.BF16.F32.PACK_AB R53, R36, R53 ;  /* 0x000000352435723e */ /* 0x000fe200000010ff */
[----:B------:R-:W-:Y:S01]  /*2e30*/  IMAD R15, R12, UR12, RZ ;  /* 0x0000000c0c0f7c24 */ /* 0x000fe2000f8e02ff */
[----:B------:R-:W-:-:S03]  /*2e40*/  MOV R12, R46 ;  /* 0x0000002e000c7202 */ /* 0x000fc60000000f00 */
[C---:B------:R-:W-:Y:S02]  /*2e50*/  IMAD R15, R44.reuse, UR13, R15 ;  /* 0x0000000d2c0f7c24 */ /* 0x040fe4000f8e020f */
[----:B------:R-:W-:Y:S01]  /*2e60*/  IMAD.WIDE.U32 R12, R44, UR12, R12 ;  /* 0x0000000c2c0c7c25 */ /* 0x000fe2000f8e000c */
[----:B------:R-:W-:-:S04]  /*2e70*/  ULDC.64 UR12, c[0x0][0x210] ;  /* 0x00008400000c7ab9 */ /* 0x000fc80000000a00 */
[----:B------:R-:W-:Y:S02]  /*2e80*/  IADD3 R15, R13, R15, RZ ;  /* 0x0000000f0d0f7210 */ /* 0x000fe40007ffe0ff */
[----:B------:R-:W-:-:S04]  /*2e90*/  LEA R14, P2, R12, UR12, 0x1 ;  /* 0x0000000c0c0e7c11 */ /* 0x000fc8000f8408ff */
[----:B------:R-:W-:-:S05]  /*2ea0*/  LEA.HI.X R15, R12, UR13, R15, 0x1, P2 ;  /* 0x0000000d0c0f7c11 */ /* 0x000fca00090f0c0f */
[----:B------:R0:W-:Y:S04]  /*2eb0*/  STG.E desc[UR8][R14.64], R53 ;  /* 0x000000350e007986 */ /* 0x0001e8000c101908 */
.L_x_2221:
[----:B------:R-:W-:Y:S05]  /*2ec0*/  BSYNC B0 ;  /* 0x0000000000007941 */ /* 0x000fea0003800000 */
.L_x_2220:
        /* <DEDUP_REMOVED lines=13> */
.L_x_2222:
        /* <DEDUP_REMOVED lines=14> */
.L_x_2224:
[----:B------:R-:W-:Y:S05]  /*3080*/  BSYNC B0 ;  /* 0x0000000000007941 */ /* 0x000fea0003800000 */
.L_x_2223:
[----:B------:R-:W-:Y:S01]  /*3090*/  ISETP.GE.U32.AND P5, PT, R8, UR14, PT ;  /* 0x0000000e08007c0c */ /* 0x000fe2000bfa6070 */
[--C-:B------:R-:W-:Y:S01]  /*30a0*/  FFMA.FTZ R13, R17, R27, R24.reuse ;  /* 0x0000001b110d7223 */ /* 0x100fe20000010018 */
[----:B------:R-:W-:Y:S01]  /*30b0*/  ISETP.GE.U32.AND P0, PT, R9, UR14, PT ;  /* 0x0000000e09007c0c */ /* 0x000fe2000bf06070 */
[--C-:B------:R-:W-:Y:S01]  /*30c0*/  FFMA.FTZ R27, R16, R20, R23.reuse ;  /* 0x00000014101b7223 */ /* 0x100fe20000010017 */
[----:B------:R-:W-:Y:S01]  /*30d0*/  ISETP.GE.U32.AND P2, PT, R10, UR14, PT ;  /* 0x0000000e0a007c0c */ /* 0x000fe2000bf46070 */
[--C-:B------:R-:W-:Y:S01]  /*30e0*/  FFMA.FTZ R30, R17, R30, R24.reuse ;  /* 0x0000001e111e7223 */ /* 0x100fe20000010018 */
[----:B------:R-:W-:Y:S01]  /*30f0*/  ISETP.GE.U32.AND P3, PT, R11, UR14, PT ;  /* 0x0000000e0b007c0c */ /* 0x000fe2000bf66070 */
[C-C-:B------:R-:W-:Y:S01]  /*3100*/  FFMA.FTZ R45, R17.reuse, R45, R24.reuse ;  /* 0x0000002d112d7223 */ /* 0x140fe20000010018 */
[----:B------:R-:W-:Y:S01]  /*3110*/  ISETP.GE.U32.AND P4, PT, R28, UR14, PT ;  /* 0x0000000e1c007c0c */ /* 0x000fe2000bf86070 */
[--C-:B------:R-:W-:Y:S01]  /*3120*/  FFMA.FTZ R12, R17, R43, R24.reuse ;  /* 0x0000002b110c7223 */ /* 0x100fe20000010018 */
[----:B------:R-:W-:Y:S01]  /*3130*/  ISETP.GE.AND.EX P5, PT, R33, UR15, PT, P5 ;  /* 0x0000000f21007c0c */ /* 0x000fe2000bfa6350 */
[--C-:B------:R-:W-:Y:S01]  /*3140*/  FFMA.FTZ R25, R17, R25, R24.reuse ;  /* 0x0000001911197223 */ /* 0x100fe20000010018 */
[----:B------:R-:W-:Y:S01]  /*3150*/  ISETP.GE.AND.EX P0, PT, R35, UR15, PT, P0 ;  /* 0x0000000f23007c0c */ /* 0x000fe2000bf06300 */
[C-C-:B------:R-:W-:Y:S01]  /*3160*/  FFMA.FTZ R20, R16.reuse, R19, R23.reuse ;  /* 0x0000001310147223 */ /* 0x140fe20000010017 */
[----:B------:R-:W-:Y:S01]  /*3170*/  ISETP.GE.AND.EX P2, PT, R37, UR15, PT, P2 ;  /* 0x0000000f25007c0c */ /* 0x000fe2000bf46320 */
[----:B------:R-:W-:Y:S01]  /*3180*/  FFMA.FTZ R24, R17, R51, R24 ;  /* 0x0000003311187223 */ /* 0x000fe20000010018 */
[----:B------:R-:W-:Y:S01]  /*3190*/  ISETP.GE.AND.EX P3, PT, R39, UR15, PT, P3 ;  /* 0x0000000f27007c0c */ /* 0x000fe2000bf66330 */
[C-C-:B------:R-:W-:Y:S01]  /*31a0*/  FFMA.FTZ R22, R16.reuse, R22, R23.reuse ;  /* 0x0000001610167223 */ /* 0x140fe20000010017 */
[----:B------:R-:W-:Y:S01]  /*31b0*/  ISETP.GE.AND.EX P4, PT, R41, UR15, PT, P4 ;  /* 0x0000000f29007c0c */ /* 0x000fe2000bf86340 */
[--C-:B------:R-:W-:Y:S01]  /*31c0*/  FFMA.FTZ R18, R16, R18, R23.reuse ;  /* 0x0000001210127223 */ /* 0x100fe20000010017 */
[----:B------:R-:W-:Y:S01]  /*31d0*/  ISETP.LT.U32.AND P5, PT, R2, 0x200, !P5 ;  /* 0x000002000200780c */ /* 0x000fe20006fa1070 */
[--C-:B------:R-:W-:Y:S01]  /*31e0*/  FFMA.FTZ R19, R16, R26, R23.reuse ;  /* 0x0000001a10137223 */ /* 0x100fe20000010017 */
[----:B------:R-:W-:Y:S01]  /*31f0*/  ISETP.LT.U32.AND P0, PT, R2, 0x200, !P0 ;  /* 0x000002000200780c */ /* 0x000fe20004701070 */
[----:B------:R-:W-:Y:S01]  /*3200*/  FFMA.FTZ R21, R16, R21, R23 ;  /* 0x0000001510157223 */ /* 0x000fe20000010017 */
[----:B------:R-:W-:-:S02]  /*3210*/  ISETP.LT.U32.AND P2, PT, R2, 0x200, !P2 ;  /* 0x000002000200780c */ /* 0x000fc40005741070 */
[C---:B------:R-:W-:Y:S02]  /*3220*/  ISETP.LT.U32.AND P3, PT, R2.reuse, 0x200, !P3 ;  /* 0x000002000200780c */ /* 0x040fe40005f61070 */
[----:B------:R-:W-:Y:S01]  /*3230*/  ISETP.LT.U32.AND P4, PT, R2, 0x200, !P4 ;  /* 0x000002000200780c */ /* 0x000fe20006781070 */
[----:B------:R-:W-:-:S12]  /*3240*/  @!P6 BRA `(.L_x_2225) ;  /* 0x000000000028e947 */ /* 0x000fd80003800000 */
        /* <DEDUP_REMOVED lines=10> */
.L_x_2225:
[----:B------:R-:W-:Y:S04]  /*32f0*/  BSSY B0, `(.L_x_2226) ;  /* 0x0000010000007945 */ /* 0x000fe80003800000 */
[----:B------:R-:W-:Y:S05]  /*3300*/  @P1 BRA `(.L_x_2227) ;  /* 0x0000000000381947 */ /* 0x000fea0003800000 */
[----:B------:R-:W-:Y:S01]  /*3310*/  IADD3 R17, R44, 0x40, RZ ;  /* 0x000000402c117810 */ /* 0x000fe20007ffe0ff */
[----:B------:R-:W-:Y:S01]  /*3320*/  ULDC.64 UR12, c[0x0][0x270] ;  /* 0x00009c00000c7ab9 */ /* 0x000fe20000000a00 */
[----:B0-----:R-:W-:Y:S02]  /*3330*/  MOV R15, R49 ;  /* 0x00000031000f7202 */ /* 0x001fe40000000f00 */
[----:B------:R-:W-:Y:S02]  /*3340*/  SHF.R.S32.HI R14, RZ, 0x1f, R17 ;  /* 0x0000001fff0e7819 */ /* 0x000fe40000011411 */
[----:B------:R-:W-:-:S03]  /*3350*/  F2FP.BF16.F32.PACK_AB R21, R21, R30 ;  /* 0x0000001e1515723e */ /* 0x000fc600000010ff */
[----:B------:R-:W-:Y:S01]  /*3360*/  IMAD R16, R14, UR12, RZ ;  /* 0x0000000c0e107c24 */ /* 0x000fe2000f8e02ff */
[----:B------:R-:W-:-:S05]  /*3370*/  MOV R14, R46 ;  /* 0x0000002e000e7202 */ /* 0x000fca0000000f00 */
[----:B------:R-:W-:-:S04]  /*3380*/  IMAD.WIDE.U32 R14, R17, UR12, R14 ;  /* 0x0000000c110e7c25 */ /* 0x000fc8000f8e000e */
[----:B------:R-:W-:Y:S01]  /*3390*/  IMAD R17, R17, UR13, R16 ;  /* 0x0000000d11117c24 */ /* 0x000fe2000f8e0210 */
[----:B------:R-:W-:Y:S02]  /*33a0*/  ULDC.64 UR12, c[0x0][0x210] ;  /* 0x00008400000c7ab9 */ /* 0x000fe40000000a00 */
[----:B------:R-:W-:Y:S02]  /*33b0*/  LEA R16, P1, R14, UR12, 0x1 ;  /* 0x0000000c0e107c11 */ /* 0x000fe4000f8208ff */
[----:B------:R-:W-:-:S04]  /*33c0*/  IADD3 R17, R15, R17, RZ ;  /* 0x000000110f117210 */ /* 0x000fc80007ffe0ff */
[----:B------:R-:W-:-:S05]  /*33d0*/  LEA.HI.X R17, R14, UR13, R17, 0x1, P1 ;  /* 0x0000000d0e117c11 */ /* 0x000fca00088f0c11 */
[----:B------:R1:W-:Y:S02]  /*33e0*/  STG.E desc[UR8][R16.64], R21 ;  /* 0x0000001510007986 */ /* 0x0003e4000c101908 */
.L_x_2227:
[----:B------:R-:W-:Y:S05]  /*33f0*/  BSYNC B0 ;  /* 0x0000000000007941 */ /* 0x000fea0003800000 */
.L_x_2226:
[----:B------:R-:W-:Y:S05]  /*3400*/  @!P6 BRA `(.L_x_2228) ;  /* 0x000000000028e947 */ /* 0x000fea0003800000 */
[----:B-1----:R-:W-:Y:S01]  /*3410*/  FMUL.FTZ R17, R22, -1.4426950216293334961 ;  /* 0xbfb8aa3b16117820 */ /* 0x002fe20000410000 */
        /* <DEDUP_REMOVED lines=9> */
.L_x_2228:
[----:B------:R-:W-:Y:S04]  /*34b0*/  BSSY B0, `(.L_x_2229) ;  /* 0x000000e000007945 */ /* 0x000fe80003800000 */
[----:B------:R-:W-:Y:S05]  /*34c0*/  @!P5 BRA `(.L_x_2230) ;  /* 0x000000000030d947 */ /* 0x000fea0003800000 */
[----:B------:R-:W-:Y:S01]  /*34d0*/  ULDC.64 UR12, c[0x0][0x270] ;  /* 0x00009c00000c7ab9 */ /* 0x000fe20000000a00 */
[----:B0-----:R-:W-:Y:S01]  /*34e0*/  MOV R14, R46 ;  /* 0x0000002e000e7202 */ /* 0x001fe20000000f00 */
[----:B-1----:R-:W-:Y:S01]  /*34f0*/  IMAD R17, R33, UR12, RZ ;  /* 0x0000000c21117c24 */ /* 0x002fe2000f8e02ff */
        /* <DEDUP_REMOVED lines=9> */
.L_x_2230:
[----:B------:R-:W-:Y:S05]  /*3590*/  BSYNC B0 ;  /* 0x0000000000007941 */ /* 0x000fea0003800000 */
.L_x_2229:
        /* <DEDUP_REMOVED lines=11> */
.L_x_2231:
[----:B------:R-:W-:Y:S04]  /*3650*/  BSSY B0, `(.L_x_2232) ;  /* 0x000000e000007945 */ /* 0x000fe80003800000 */
[----:B------:R-:W-:Y:S05]  /*3660*/  @!P0 BRA `(.L_x_2233) ;  /* 0x0000000000308947 */ /* 0x000fea0003800000 */
[----:B------:R-:W-:Y:S01]  /*3670*/  ULDC.64 UR12, c[0x0][0x270] ;  /* 0x00009c00000c7ab9 */ /* 0x000fe20000000a00 */
[----:B0-----:R-:W-:Y:S01]  /*3680*/  MOV R14, R46 ;  /* 0x0000002e000e7202 */ /* 0x001fe20000000f00 */
[----:B-12---:R-:W-:Y:S01]  /*3690*/  IMAD R16, R35, UR12, RZ ;  /* 0x0000000c23107c24 */ /* 0x006fe2000f8e02ff */
        /* <DEDUP_REMOVED lines=9> */
.L_x_2233:
[----:B------:R-:W-:Y:S05]  /*3730*/  BSYNC B0 ;  /* 0x0000000000007941 */ /* 0x000fea0003800000 */
.L_x_2232:
        /* <DEDUP_REMOVED lines=11> */
.L_x_2234:
[----:B------:R-:W-:Y:S04]  /*37f0*/  BSSY B0, `(.L_x_2235) ;  /* 0x000000e000007945 */ /* 0x000fe80003800000 */
[----:B------:R-:W-:Y:S05]  /*3800*/  @!P2 BRA `(.L_x_2236) ;  /* 0x000000000030a947 */ /* 0x000fea0003800000 */
[----:B------:R-:W-:Y:S01]  /*3810*/  ULDC.64 UR12, c[0x0][0x270] ;  /* 0x00009c00000c7ab9 */ /* 0x000fe20000000a00 */
[----:B-123--:R-:W-:Y:S01]  /*3820*/  MOV R16, R46 ;  /* 0x0000002e00107202 */ /* 0x00efe20000000f00 */
        /* <DEDUP_REMOVED lines=10> */
.L_x_2236:
[----:B------:R-:W-:Y:S05]  /*38d0*/  BSYNC B0 ;  /* 0x0000000000007941 */ /* 0x000fea0003800000 */
.L_x_2235:
[----:B------:R-:W-:Y:S05]  /*38e0*/  @!P6 BRA `(.L_x_2237) ;  /* 0x000000000028e947 */ /* 0x000fea0003800000 */
[----:B------:R-:W-:Y:S01]  /*38f0*/  FMUL.FTZ R12, R25, -1.4426950216293334961 ;  /* 0xbfb8aa3b190c7820 */ /* 0x000fe20000410000 */
[----:B0---4-:R-:W-:-:S05]  /*3900*/  FMUL.FTZ R15, R20, -1.4426950216293334961 ;  /* 0xbfb8aa3b140f7820 */ /* 0x011fca0000410000 */
        /* <DEDUP_REMOVED lines=8> */
.L_x_2237:
[----:B------:R-:W-:Y:S04]  /*3990*/  BSSY B0, `(.L_x_2238) ;  /* 0x000000e000007945 */ /* 0x000fe80003800000 */
[----:B------:R-:W-:Y:S05]  /*39a0*/  @!P3 BRA `(.L_x_2239) ;  /* 0x000000000030b947 */ /* 0x000fea0003800000 */
[----:B------:R-:W-:Y:S01]  /*39b0*/  ULDC.64 UR12, c[0x0][0x270] ;  /* 0x00009c00000c7ab9 */ /* 0x000fe20000000a00 */
[----:B0---4-:R-:W-:Y:S01]  /*39c0*/  MOV R14, R46 ;  /* 0x0000002e000e7202 */ /* 0x011fe20000000f00 */
        /* <DEDUP_REMOVED lines=10> */
.L_x_2239:
[----:B------:R-:W-:Y:S05]  /*3a70*/  BSYNC B0 ;  /* 0x0000000000007941 */ /* 0x000fea0003800000 */
.L_x_2238:
[----:B------:R-:W-:Y:S05]  /*3a80*/  @!P6 BRA `(.L_x_2240) ;  /* 0x000000000028e947 */ /* 0x000fea0003800000 */
[----:B0-----:R-:W-:Y:S01]  /*3a90*/  FMUL.FTZ R12, R24, -1.4426950216293334961 ;  /* 0xbfb8aa3b180c7820 */ /* 0x001fe20000410000 */
[----:B----4-:R-:W-:-:S05]  /*3aa0*/  FMUL.FTZ R14, R19, -1.4426950216293334961 ;  /* 0xbfb8aa3b130e7820 */ /* 0x010fca0000410000 */
[----:B------:R-:W0:Y:S08]  /*3ab0*/  MUFU.EX2 R12, R12 ;  /* 0x0000000c000c7308 */ /* 0x000e300000000800 */
[----:B------:R-:W4:Y:S01]  /*3ac0*/  MUFU.EX2 R14, R14 ;  /* 0x0000000e000e7308 */ /* 0x000f220000000800 */
[----:B0-----:R-:W-:-:S07]  /*3ad0*/  FADD.FTZ R13, R12, 1 ;  /* 0x3f8000000c0d7421 */ /* 0x001fce0000010000 */
[----:B------:R-:W0:Y:S01]  /*3ae0*/  MUFU.RCP R13, R13 ;  /* 0x0000000d000d7308 */ /* 0x000e220000001000 */
[----:B----4-:R-:W-:-:S07]  /*3af0*/  FADD.FTZ R15, R14, 1 ;  /* 0x3f8000000e0f7421 */ /* 0x010fce0000010000 */
[----:B-123--:R-:W1:Y:S01]  /*3b00*/  MUFU.RCP R16, R15 ;  /* 0x0000000f00107308 */ /* 0x00ee620000001000 */
[----:B0-----:R-:W-:Y:S01]  /*3b10*/  FMUL.FTZ R24, R24, R13 ;  /* 0x0000000d18187220 */ /* 0x001fe20000410000 */
[----:B-1----:R-:W-:-:S07]  /*3b20*/  FMUL.FTZ R19, R19, R16 ;  /* 0x0000001013137220 */ /* 0x002fce0000410000 */
.L_x_2240:
[----:B------:R-:W-:Y:S04]  /*3b30*/  BSSY B0, `(.L_x_2241) ;  /* 0x000000d000007945 */ /* 0x000fe80003800000 */
[----:B------:R-:W-:Y:S05]  /*3b40*/  @!P4 BRA `(.L_x_2242) ;  /* 0x00000000002cc947 */ /* 0x000fea0003800000 */
[----:B------:R-:W-:Y:S01]  /*3b50*/  ULDC.64 UR12, c[0x0][0x270] ;  /* 0x00009c00000c7ab9 */ /* 0x000fe20000000a00 */
[----:B------:R-:W-:Y:S01]  /*3b60*/  MOV R47, R49 ;  /* 0x00000031002f7202 */ /* 0x000fe20000000f00 */
[----:B0---4-:R-:W-:Y:S01]  /*3b70*/  IMAD R13, R41, UR12, RZ ;  /* 0x0000000c290d7c24 */ /* 0x011fe2000f8e02ff */
        /* <DEDUP_REMOVED lines=8> */
.L_x_2242:
[----:B------:R-:W-:Y:S05]  /*3c00*/  BSYNC B0 ;  /* 0x0000000000007941 */ /* 0x000fea0003800000 */
.L_x_2241:
[----:B------:R-:W-:Y:S02]  /*3c10*/  IADD3 R6, R5, R6, RZ ;  /* 0x0000000605067210 */ /* 0x000fe40007ffe0ff */
[----:B------:R-:W-:Y:S02]  /*3c20*/  IADD3 R4, R4, 0x1, RZ ;  /* 0x0000000104047810 */ /* 0x000fe40007ffe0ff */
[----:B------:R-:W-:-:S13]  /*3c30*/  ISETP.GE.AND P0, PT, R6, UR4, PT ;  /* 0x0000000406007c0c */ /* 0x000fda000bf06270 */
[----:B------:R-:W-:Y:S05]  /*3c40*/  @!P0 BRA `(.L_x_2243) ;  /* 0xffffffc400848947 */ /* 0x000fea000383ffff */
[----:B------:R-:W-:Y:S05]  /*3c50*/  EXIT ;  /* 0x000000000000794d */ /* 0x000fea0003800000 */
.L_x_2244:
        /* <DEDUP_REMOVED lines=10> */
.L_x_3338:


//--------------------- .text._Z35group_norm_nhwc_fwd_one_pass_kernelI11Bf16IOBf16WLi512ELi32ELi512EEv26Group_norm_nhwc_fwd_params --------------------------
	.section	.text._Z35group_norm_nhwc_fwd_one_pass_kernelI11Bf16IOBf16WLi512ELi32ELi512EEv26Group_norm_nhwc_fwd_params,"ax",@progbits
	.align	128
        .global         _Z35group_norm_nhwc_fwd_one_pass_kernelI11Bf16IOBf16WLi512ELi32ELi512EEv26Group_norm_nhwc_fwd_params
        .type           _Z35group_norm_nhwc_fwd_one_pass_kernelI11Bf16IOBf16WLi512ELi32ELi512EEv26Group_norm_nhwc_fwd_params,@function
        .size           _Z35group_norm_nhwc_fwd_one_pass_kernelI11Bf16IOBf16WLi512ELi32ELi512EEv26Group_norm_nhwc_fwd_params,(.L_x_3339 - _Z35group_norm_nhwc_fwd_one_pass_kernelI11Bf16IOBf16WLi512ELi32ELi512EEv26Group_norm_nhwc_fwd_params)
        .other          _Z35group_norm_nhwc_fwd_one_pass_kernelI11Bf16IOBf16WLi512ELi32ELi512EEv26Group_norm_nhwc_fwd_params,@"STO_CUDA_ENTRY STV_DEFAULT"
_Z35group_norm_nhwc_fwd_one_pass_kernelI11Bf16IOBf16WLi512ELi32ELi512EEv26Group_norm_nhwc_fwd_params:
.text._Z35group_norm_nhwc_fwd_one_pass_kernelI11Bf16IOBf16WLi512ELi32ELi512EEv26Group_norm_nhwc_fwd_params:
        /* <DEDUP_REMOVED lines=19> */
.L_x_2306:
        /* <DEDUP_REMOVED lines=12> */
[----:B--23--:R-:W-:-:S05]  /*01f0*/  IADD3 R8, RZ, -R5, RZ ;  /* 0x80000005ff087210 */ /* 0x00cfca0007ffe0ff */
        /* <DEDUP_REMOVED lines=23> */
[----:B------:R-:W-:-:S03]  /*0370*/  SHF.R.S32.HI R15, RZ, 0x1f, R10 ;  /* 0x0000001fff0f7819 */ /* 0x000fc6000001140a */
        /* <DEDUP_REMOVED lines=72> */
[----:B-----5:R-:W-:Y:S01]  /*0800*/  @!P6 LEA R46, P0, R18, R46, 0x1 ;  /* 0x0000002e122ee211 */ /* 0x020fe200078008ff */
[----:B------:R-:W-:Y:S01]  /*0810*/  @!P3 IMAD.MOV.U32 R19, RZ, RZ, R89 ;  /* 0x000000ffff13b224 */ /* 0x000fe200078e0059 */
[----:B------:R-:W-:Y:S01]  /*0820*/  @!P5 MOV R16, R86 ;  /* 0x000000560010d202 */ /* 0x000fe20000000f00 */
[----:B------:R-:W-:Y:S01]  /*0830*/  @!P3 IMAD R23, R10, R27, R14 ;  /* 0x0000001b0a17b224 */ /* 0x000fe200078e020e */
[----:B------:R-:W-:-:S02]  /*0840*/  @!P6 LEA.HI.X R47, R18, R47, R12, 0x1, P0 ;  /* 0x0000002f122fe211 */ /* 0x000fc400000f0c0c */
[----:B------:R-:W-:Y:S01]  /*0850*/  @!P3 MOV R18, R86 ;  /* 0x000000560012b202 */ /* 0x000fe20000000f00 */
[----:B------:R-:W-:-:S04]  /*0860*/  @!P5 IMAD.WIDE.U32 R16, R8, R24, R16 ;  /* 0x000000180810d225 */ /* 0x000fc800078e0010 */
[----:B------:R-:W-:Y:S01]  /*0870*/  @!P3 IMAD.WIDE.U32 R18, R10, R26, R18 ;  /* 0x0000001a0a12b225 */ /* 0x000fe200078e0012 */
[----:B------:R-:W-:Y:S02]  /*0880*/  @!P5 IADD3 R12, R17, R21, RZ ;  /* 0x00000015110cd210 */ /* 0x000fe40007ffe0ff */
[C---:B--2---:R-:W-:Y:S02]  /*0890*/  @!P5 LEA R62, P0, R16.reuse, R62, 0x1 ;  /* 0x0000003e103ed211 */ /* 0x044fe400078008ff */
[----:B------:R-:W-:Y:S02]  /*08a0*/  @!P3 IADD3 R14, R19, R23, RZ ;  /* 0x00000017130eb210 */ /* 0x000fe40007ffe0ff */
[----:B------:R-:W-:Y:S02]  /*08b0*/  @!P5 LEA.HI.X R63, R16, R63, R12, 0x1, P0 ;  /* 0x0000003f103fd211 */ /* 0x000fe400000f0c0c */
[----:B---3--:R-:W-:Y:S02]  /*08c0*/  @!P3 LEA R42, P0, R18, R42, 0x1 ;  /* 0x0000002a122ab211 */ /* 0x008fe400078008ff */
[----:B------:R-:W-:-:S02]  /*08d0*/  IADD3 R12, R4, 0xa0, RZ ;  /* 0x000000a0040c7810 */ /* 0x000fc40007ffe0ff */
[----:B------:R-:W-:Y:S02]  /*08e0*/  @!P3 LEA.HI.X R43, R18, R43, R14, 0x1, P0 ;  /* 0x0000002b122bb211 */ /* 0x000fe400000f0c0e */
[----:B------:R-:W-:Y:S02]  /*08f0*/  ISETP.GE.U32.AND P0, PT, R12, UR12, PT ;  /* 0x0000000c0c007c0c */ /* 0x000fe4000bf06070 */
        /* <DEDUP_REMOVED lines=99> */
[----:B-1----:R-:W-:-:S03]  /*0f30*/  @!P2 LEA R32, P3, R28, R32, 0x1 ;  /* 0x000000201c20a211 */ /* 0x002fc600078608ff */
[----:B------:R-:W-:-:S05]  /*0f40*/  @!P2 IMAD.IADD R24, R29, 0x1, R31 ;  /* 0x000000011d18a824 */ /* 0x000fca00078e021f */
        /* <DEDUP_REMOVED lines=51> */
[----:B-1----:R-:W-:Y:S01]  /*1280*/  @!P5 IMAD R50, R55, R74, RZ ;  /* 0x0000004a3732d224 */ /* 0x002fe200078e02ff */
[----:B------:R-:W-:-:S03]  /*1290*/  @!P5 MOV R55, R89 ;  /* 0x000000590037d202 */ /* 0x000fc60000000f00 */
        /* <DEDUP_REMOVED lines=58> */
[----:B------:R-:W-:Y:S02]  /*1640*/  IMAD.U32 R35, R54, 0x10000, RZ ;  /* 0x0001000036237824 */ /* 0x000fe400078e00ff */
[----:B------:R-:W-:Y:S02]  /*1650*/  FFMA.FTZ R33, R34, R34, R33 ;  /* 0x0000002222217223 */ /* 0x000fe40000010021 */
        /* <DEDUP_REMOVED lines=209> */
.L_x_2246:
[----:B------:R-:W-:Y:S05]  /*2370*/  BSYNC B0 ;  /* 0x0000000000007941 */ /* 0x000fea0003800000 */
.L_x_2245:
        /* <DEDUP_REMOVED lines=28> */
.L_x_2249:
[----:B0-----:R-:W2:Y:S04]  /*2540*/  LDG.E.STRONG.GPU R33, desc[UR8][R28.64] ;  /* 0x000000081c217981 */ /* 0x001ea8000c1ef900 */
[----:B--2---:R-:W-:Y:S01]  /*2550*/  CCTL.IVALL ;  /* 0x00000000ff00798f */ /* 0x004fe20002000000 */
[----:B------:R-:W-:Y:S05]  /*2560*/  YIELD ;  /* 0x0000000000007946 */ /* 0x000fea0003800000 */
[----:B------:R-:W-:-:S13]  /*2570*/  ISETP.NE.AND P5, PT, R33, R38, PT ;  /* 0x000000262100720c */ /* 0x000fda0003fa5270 */
[----:B------:R-:W-:Y:S05]  /*2580*/  @P5 BRA `(.L_x_2249) ;  /* 0xfffffffc00ec5947 */ /* 0x000fea000383ffff */
.L_x_2248:
        /* <DEDUP_REMOVED lines=24> */
.L_x_2253:
        /* <DEDUP_REMOVED lines=110> */
[----:B------:R-:W-:Y:S01]  /*2df0*/  IADD3 R33, R33, -0x10, RZ ;  /* 0xfffffff021217810 */ /* 0x000fe20007ffe0ff */
[----:B------:R-:W-:Y:S02]  /*2e00*/  VIADD R34, R34, 0x10 ;  /* 0x0000001022227836 */ /* 0x000fe40000000000 */
[----:B--2---:R-:W-:Y:S01]  /*2e10*/  @!P5 FADD.FTZ R46, R46, R28 ;  /* 0x0000001c2e2ed221 */ /* 0x004fe20000010000 */
[----:B------:R-:W-:Y:S01]  /*2e20*/  @!P5 FADD.FTZ R47, R47, R29 ;  /* 0x0000001d2f2fd221 */ /* 0x000fe20000010000 */
[----:B------:R-:W-:-:S13]  /*2e30*/  ISETP.GT.AND P5, PT, R33, 0xc, PT ;  /* 0x0000000c2100780c */ /* 0x000fda0003fa4270 */
[----:B------:R-:W-:Y:S05]  /*2e40*/  @P5 BRA `(.L_x_2253) ;  /* 0xfffffff800305947 */ /* 0x000fea000383ffff */
.L_x_2252:
        /* <DEDUP_REMOVED lines=63> */
.L_x_2254:
[----:B------:R-:W-:-:S04]  /*3240*/  LOP3.LUT P5, RZ, R83, 0x1, RZ, 0xc0, !PT ;  /* 0x0000000153ff7812 */ /* 0x000fc800078ac0ff */
[----:B------:R-:W-:-:S13]  /*3250*/  ISETP.NE.OR P5, PT, R33, RZ, P5 ;  /* 0x000000ff2100720c */ /* 0x000fda0002fa5670 */
[----:B------:R-:W-:Y:S05]  /*3260*/  @!P5 BRA `(.L_x_2250) ;  /* 0x000000000088d947 */ /* 0x000fea0003800000 */
.L_x_2251:
[----:B------:R-:W0:Y:S01]  /*3270*/  S2UR UR6, SR_CTAID.X ;  /* 0x00000000000679c3 */ /* 0x000e220000002500 */
[----:B------:R-:W-:Y:S01]  /*3280*/  NOP ;  /* 0x0000000000007918 */ /* 0x000fe20000000000 */
.L_x_2255:
        /* <DEDUP_REMOVED lines=32> */
.L_x_2250:
        /* <DEDUP_REMOVED lines=10> */
.L_x_2257:
[----:B------:R-:W-:Y:S05]  /*3530*/  BSYNC B0 ;  /* 0x0000000000007941 */ /* 0x000fea0003800000 */
.L_x_2256:
        /* <DEDUP_REMOVED lines=17> */
.L_x_2247:
        /* <DEDUP_REMOVED lines=24> */
[----:B------:R-:W-:-:S03]  /*37d0*/  IADD3.X R37, R90, UR13, RZ, P5, !PT ;  /* 0x0000000d5a257c10 */ /* 0x000fc6000affe4ff */
[----:B0-----:R-:W0:Y:S01]  /*37e0*/  LDC R39, c[0x0][0x294] ;  /* 0x0000a500ff277b82 */ /* 0x001e220000000800 */
[----:B------:R-:W2:Y:S04]  /*37f0*/  LDG.E.U16 R38, desc[UR8][R34.64] ;  /* 0x0000000822267981 */ /* 0x000ea8000c1e1500 */
[----:B------:R-:W3:Y:S04]  /*3800*/  LDG.E.U16 R33, desc[UR8][R34.64+0x2] ;  /* 0x0000020822217981 */ /* 0x000ee8000c1e1500 */
[----:B------:R-:W4:Y:S04]  /*3810*/  LDG.E.U16 R28, desc[UR8][R36.64] ;  /* 0x00000008241c7981 */ /* 0x000f28000c1e1500 */
[----:B------:R-:W5:Y:S04]  /*3820*/  LDG.E.U16 R29, desc[UR8][R36.64+0x2] ;  /* 0x00000208241d7981 */ /* 0x000f68000c1e1500 */
[----:B------:R-:W1:Y:S02]  /*3830*/  LDS.64 R30, [UR6+0x98] ;  /* 0x00009806ff1e7984 */ /* 0x000e640008000a00 */
[----:B-1----:R-:W-:-:S04]  /*3840*/  FMUL.FTZ R30, R30, UR7 ;  /* 0x000000071e1e7c20 */ /* 0x002fc80008410000 */
[----:B------:R-:W-:-:S04]  /*3850*/  FMUL.FTZ R40, R30, R30 ;  /* 0x0000001e1e287220 */ /* 0x000fc80000410000 */
[----:B------:R-:W-:-:S05]  /*3860*/  FFMA.FTZ R31, R31, UR7, -R40 ;  /* 0x000000071f1f7c23 */ /* 0x000fca0008010828 */
[----:B------:R-:W-:-:S13]  /*3870*/  FSETP.GTU.FTZ.AND P5, PT, R31, RZ, PT ;  /* 0x000000ff1f00720b */ /* 0x000fda0003fbc000 */
[----:B------:R-:W1:Y:S01]  /*3880*/  @P5 LDC R40, c[0x0][0x238] ;  /* 0x00008e00ff285b82 */ /* 0x000e620000000800 */
[----:B------:R-:W-:Y:S02]  /*3890*/  SHF.L.U32 R53, R53, 0x10, RZ ;  /* 0x0000001035357819 */ /* 0x000fe400000006ff */
[----:B------:R-:W-:Y:S01]  /*38a0*/  SHF.L.U32 R41, R66, 0x10, RZ ;  /* 0x0000001042297819 */ /* 0x000fe200000006ff */
[----:B-1----:R-:W-:Y:S01]  /*38b0*/  @P5 FADD.FTZ R40, R31, R40 ;  /* 0x000000281f285221 */ /* 0x002fe20000010000 */
[----:B------:R-:W-:-:S10]  /*38c0*/  HFMA2.MMA R31, -RZ, RZ, 1.875, 0 ;  /* 0x3f800000ff1f7435 */ /* 0x000fd400000001ff */
[----:B------:R1:W0:Y:S01]  /*38d0*/  @P5 MUFU.RSQ R31, R40 ;  /* 0x00000028001f5308 */ /* 0x0002220000001400 */
[----:B------:R-:W-:Y:S01]  /*38e0*/  ISETP.NE.AND P5, PT, RZ, UR10, PT ;  /* 0x0000000aff007c0c */ /* 0x000fe2000bfa5270 */
[----:B------:R-:W-:Y:S01]  /*38f0*/  FADD.FTZ R42, -R30, R41 ;  /* 0x000000291e2a7221 */ /* 0x000fe20000010100 */
[----:B------:R-:W-:Y:S02]  /*3900*/  SHF.L.U32 R43, R54, 0x10, RZ ;  /* 0x00000010362b7819 */ /* 0x000fe400000006ff */
[----:B------:R-:W-:Y:S01]  /*3910*/  SHF.L.U32 R67, R67, 0x10, RZ ;  /* 0x0000001043437819 */ /* 0x000fe200000006ff */
[--C-:B-1----:R-:W-:Y:S02]  /*3920*/  FADD.FTZ R40, R53, -R30.reuse ;  /* 0x8000001e35287221 */ /* 0x102fe40000010000 */
[----:B------:R-:W-:Y:S02]  /*3930*/  FADD.FTZ R44, R43, -R30 ;  /* 0x8000001e2b2c7221 */ /* 0x000fe40000010000 */
[----:B------:R-:W-:Y:S01]  /*3940*/  FADD.FTZ R46, -R30, R67 ;  /* 0x000000431e2e7221 */ /* 0x000fe20000010100 */
[-C--:B0-----:R-:W-:Y:S01]  /*3950*/  FMUL.FTZ R42, R42, R31.reuse ;  /* 0x0000001f2a2a7220 */ /* 0x081fe20000410000 */
[----:B------:R-:W-:Y:S01]  /*3960*/  FMUL.FTZ R40, R40, R31 ;  /* 0x0000001f28287220 */ /* 0x000fe20000410000 */
[----:B--2---:R-:W-:-:S02]  /*3970*/  SHF.L.U32 R38, R38, 0x10, RZ ;  /* 0x0000001026267819 */ /* 0x004fc400000006ff */
[----:B---3--:R-:W-:Y:S02]  /*3980*/  SHF.L.U32 R33, R33, 0x10, RZ ;  /* 0x0000001021217819 */ /* 0x008fe400000006ff */
[----:B----4-:R-:W-:Y:S01]  /*3990*/  SHF.L.U32 R35, R28, 0x10, RZ ;  /* 0x000000101c237819 */ /* 0x010fe200000006ff */
[----:B-----5:R-:W-:-:S04]  /*39a0*/  IMAD.U32 R34, R29, 0x10000, RZ ;  /* 0x000100001d227824 */ /* 0x020fc800078e00ff */
        /* <DEDUP_REMOVED lines=13> */
.L_x_2258:
        /* <DEDUP_REMOVED lines=15> */
.L_x_2260:
[----:B------:R-:W-:Y:S05]  /*3b70*/  BSYNC B0 ;  /* 0x0000000000007941 */ /* 0x000fea0003800000 */
.L_x_2259:
[-C--:B------:R-:W-:Y:S01]  /*3b80*/  FMUL.FTZ R44, R44, R31.reuse ;  /* 0x0000001f2c2c7220 */ /* 0x080fe20000410000 */
[----:B------:R-:W-:Y:S01]  /*3b90*/  FMUL.FTZ R46, R46, R31 ;  /* 0x0000001f2e2e7220 */ /* 0x000fe20000410000 */
[----:B------:R-:W-:Y:S02]  /*3ba0*/  SHF.L.U32 R55, R55, 0x10, RZ ;  /* 0x0000001037377819 */ /* 0x000fe400000006ff */
[----:B------:R-:W-:Y:S01]  /*3bb0*/  SHF.L.U32 R41, R68, 0x10, RZ ;  /* 0x0000001044297819 */ /* 0x000fe200000006ff */
        /* <DEDUP_REMOVED lines=13> */
.L_x_2261:
        /* <DEDUP_REMOVED lines=15> */
.L_x_2263:
[----:B------:R-:W-:Y:S05]  /*3d80*/  BSYNC B0 ;  /* 0x0000000000007941 */ /* 0x000fea0003800000 */
.L_x_2262:
        /* <DEDUP_REMOVED lines=23> */
.L_x_2264:
        /* <DEDUP_REMOVED lines=15> */
.L_x_2266:
[----:B------:R-:W-:Y:S05]  /*3ff0*/  BSYNC B0 ;  /* 0x0000000000007941 */ /* 0x000fea0003800000 */
.L_x_2265:
[-C--:B------:R-:W-:Y:S01]  /*4000*/  FMUL.FTZ R40, R40, R31.reuse ;  /* 0x0000001f28287220 */ /* 0x080fe20000410000 */
[----:B------:R-:W-:Y:S01]  /*4010*/  FMUL.FTZ R42, R42, R31 ;  /* 0x0000001f2a2a7220 */ /* 0x000fe20000410000 */
[----:B------:R-:W-:Y:S01]  /*4020*/  FADD.FTZ R36, R57, -R30 ;  /* 0x8000001e39247221 */ /* 0x000fe20000010000 */
        /* <DEDUP_REMOVED lines=14> */
.L_x_2267:
        /* <DEDUP_REMOVED lines=15> */
.L_x_2269:
[----:B------:R-:W-:Y:S05]  /*4200*/  BSYNC B0 ;  /* 0x0000000000007941 */ /* 0x000fea0003800000 */
.L_x_2268:
        /* <DEDUP_REMOVED lines=17> */
.L_x_2270:
        /* <DEDUP_REMOVED lines=15> */
.L_x_2272:
[----:B------:R-:W-:Y:S05]  /*4410*/  BSYNC B0 ;  /* 0x0000000000007941 */ /* 0x000fea0003800000 */
.L_x_2271:
[--C-:B0-----:R-:W-:Y:S01]  /*4420*/  FADD.FTZ R4, R11, -R30.reuse ;  /* 0x8000001e0b047221 */ /* 0x101fe20000010000 */
[----:B------:R-:W-:Y:S01]  /*4430*/  FADD.FTZ R6, -R30, R71 ;  /* 0x000000471e067221 */ /* 0x000fe20000010100 */
[----:B------:R-:W-:Y:S01]  /*4440*/  SHF.L.U32 R59, R59, 0x10, RZ ;  /* 0x000000103b3b7819 */ /* 0x000fe200000006ff */
[----:B------:R-:W-:Y:S01]  /*4450*/  IMAD.U32 R73, R73, 0x10000, RZ ;  /* 0x0001000049497824 */ /* 0x000fe200078e00ff */
[----:B------:R-:W-:Y:S01]  /*4460*/  SHF.L.U32 R5, R72, 0x10, RZ ;  /* 0x0000001048057819 */ /* 0x000fe200000006ff */
[-C--:B------:R-:W-:Y:S01]  /*4470*/  FMUL.FTZ R4, R4, R31.reuse ;  /* 0x0000001f04047220 */ /* 0x080fe20000410000 */
[----:B------:R-:W-:Y:S01]  /*4480*/  FMUL.FTZ R6, R6, R31 ;  /* 0x0000001f06067220 */ /* 0x000fe20000410000 */
[----:B------:R-:W-:Y:S01]  /*4490*/  SHF.L.U32 R11, R60, 0x10, RZ ;  /* 0x000000103c0b7819 */ /* 0x000fe200000006ff */
        /* <DEDUP_REMOVED lines=15> */
.L_x_2273:
        /* <DEDUP_REMOVED lines=15> */
.L_x_2275:
[----:B------:R-:W-:Y:S05]  /*4680*/  BSYNC B0 ;  /* 0x0000000000007941 */ /* 0x000fea0003800000 */
.L_x_2274:
        /* <DEDUP_REMOVED lines=17> */
.L_x_2276:
        /* <DEDUP_REMOVED lines=15> */
.L_x_2278:
[----:B------:R-:W-:Y:S05]  /*4890*/  BSYNC B0 ;  /* 0x0000000000007941 */ /* 0x000fea0003800000 */
.L_x_2277:
        /* <DEDUP_REMOVED lines=17> */
.L_x_2279:
        /* <DEDUP_REMOVED lines=15> */
.L_x_2281:
[----:B------:R-:W-:Y:S05]  /*4aa0*/  BSYNC B0 ;  /* 0x0000000000007941 */ /* 0x000fea0003800000 */
.L_x_2280:
[----:B0-----:R-:W-:Y:S01]  /*4ab0*/  FADD.FTZ R4, R61, -R30 ;  /* 0x8000001e3d047221 */ /* 0x001fe20000010000 */
        /* <DEDUP_REMOVED lines=21> */
.L_x_2282:
        /* <DEDUP_REMOVED lines=14> */
.L_x_2284:
[----:B------:R-:W-:Y:S05]  /*4cf0*/  BSYNC B0 ;  /* 0x0000000000007941 */ /* 0x000fea0003800000 */
.L_x_2283:
[-C--:B------:R-:W-:Y:S01]  /*4d00*/  FMUL.FTZ R12, R12, R31.reuse ;  /* 0x0000001f0c0c7220 */ /* 0x080fe20000410000 */
[----:B------:R-:W-:Y:S01]  /*4d10*/  FMUL.FTZ R14, R14, R31 ;  /* 0x0000001f0e0e7220 */ /* 0x000fe20000410000 */
[----:B------:R-:W-:Y:S01]  /*4d20*/  IMAD R16, R39, UR5, R16 ;  /* 0x0000000527107c24 */ /* 0x000fe2000f8e0210 */
        /* <DEDUP_REMOVED lines=14> */
.L_x_2285:
        /* <DEDUP_REMOVED lines=14> */
.L_x_2287:
[----:B------:R-:W-:Y:S05]  /*4ef0*/  BSYNC B0 ;  /* 0x0000000000007941 */ /* 0x000fea0003800000 */
.L_x_2286:
[----:B------:R-:W-:Y:S01]  /*4f00*/  SHF.L.U32 R11, R76, 0x10, RZ ;  /* 0x000000104c0b7819 */ /* 0x000fe200000006ff */
[----:B------:R-:W-:Y:S01]  /*4f10*/  IMAD.U32 R79, R79, 0x10000, RZ ;  /* 0x000100004f4f7824 */ /* 0x000fe200078e00ff */
[----:B------:R-:W-:Y:S01]  /*4f20*/  SHF.L.U32 R19, R64, 0x10, RZ ;  /* 0x0000001040137819 */ /* 0x000fe200000006ff */
[----:B------:R-:W-:Y:S01]  /*4f30*/  ULDC.64 UR6, c[0x0][0x278] ;  /* 0x00009e0000067ab9 */ /* 0x000fe20000000a00 */
        /* <DEDUP_REMOVED lines=15> */
[----:B------:R-:W-:Y:S01]  /*5030*/  FADD.FTZ R32, -R30, R79 ;  /* 0x0000004f1e207221 */ /* 0x000fe20000010100 */
[----:B------:R-:W-:Y:S01]  /*5040*/  IADD3 R8, R16, 0x1a0, RZ ;  /* 0x000001a010087810 */ /* 0x000fe20007ffe0ff */
[----:B------:R-:W-:Y:S01]  /*5050*/  FADD.FTZ R40, -R30, R15 ;  /* 0x0000000f1e287221 */ /* 0x000fe20000010100 */
[C---:B------:R-:W-:Y:S01]  /*5060*/  IADD3 R6, R16.reuse, 0x1c0, RZ ;  /* 0x000001c010067810 */ /* 0x040fe20007ffe0ff */
[----:B------:R-:W-:Y:S01]  /*5070*/  FADD.FTZ R42, R25, -R30 ;  /* 0x8000001e192a7221 */ /* 0x000fe20000010000 */
[----:B0-----:R-:W-:Y:S01]  /*5080*/  IADD3 R4, R16, 0x1e0, RZ ;  /* 0x000001e010047810 */ /* 0x001fe20007ffe0ff */
[----:B------:R-:W-:Y:S01]  /*5090*/  FADD.FTZ R16, -R30, R77 ;  /* 0x0000004d1e107221 */ /* 0x000fe20000010100 */
[----:B------:R-:W-:Y:S01]  /*50a0*/  ISETP.GE.U32.AND P6, PT, R8, UR6, PT ;  /* 0x0000000608007c0c */ /* 0x000fe2000bfc6070 */
[----:B------:R-:W-:Y:S01]  /*50b0*/  FADD.FTZ R30, -R30, R17 ;  /* 0x000000111e1e7221 */ /* 0x000fe20000010100 */
        /* <DEDUP_REMOVED lines=24> */
[--C-:B------:R-:W-:Y:S01]  /*5240*/  FFMA.FTZ R11, R38, R36, R35.reuse ;  /* 0x00000024260b7223 */ /* 0x100fe20000010023 */
[----:B------:R-:W-:Y:S01]  /*5250*/  ISETP.GT.U32.OR P6, PT, R0, 0x1ff, P6 ;  /* 0x000001ff0000780c */ /* 0x000fe200037c4470 */
[----:B------:R-:W-:Y:S01]  /*5260*/  FFMA.FTZ R35, R38, R42, R35 ;  /* 0x0000002a26237223 */ /* 0x000fe20000010023 */
[C---:B------:R-:W-:Y:S01]  /*5270*/  ISETP.GT.U32.OR P0, PT, R0.reuse, 0x1ff, P0 ;  /* 0x000001ff0000780c */ /* 0x040fe20000704470 */
[C-C-:B------:R-:W-:Y:S01]  /*5280*/  FFMA.FTZ R28, R33.reuse, R16, R34.reuse ;  /* 0x00000010211c7223 */ /* 0x140fe20000010022 */
[----:B------:R-:W-:Y:S01]  /*5290*/  ISETP.GT.U32.OR P1, PT, R0, 0x1ff, P1 ;  /* 0x000001ff0000780c */ /* 0x000fe20000f24470 */
[C-C-:B------:R-:W-:Y:S01]  /*52a0*/  FFMA.FTZ R30, R33.reuse, R15, R34.reuse ;  /* 0x0000000f211e7223 */ /* 0x140fe20000010022 */
[C-C-:B------:R-:W-:Y:S01]  /*52b0*/  FFMA.FTZ R32, R33.reuse, R17, R34.reuse ;  /* 0x0000001121207223 */ /* 0x140fe20000010022 */
[C-C-:B------:R-:W-:Y:S01]  /*52c0*/  FFMA.FTZ R12, R33.reuse, R25, R34.reuse ;  /* 0x00000019210c7223 */ /* 0x140fe20000010022 */
[C-C-:B------:R-:W-:Y:S01]  /*52d0*/  FFMA.FTZ R10, R33.reuse, R31, R34.reuse ;  /* 0x0000001f210a7223 */ /* 0x140fe20000010022 */
[----:B------:R-:W-:Y:S01]  /*52e0*/  FFMA.FTZ R13, R33, R13, R34 ;  /* 0x0000000d210d7223 */ /* 0x000fe20000010022 */
[----:B------:R-:W-:Y:S07]  /*52f0*/  @!P5 BRA `(.L_x_2288) ;  /* 0x000000000028d947 */ /* 0x000fee0003800000 */
        /* <DEDUP_REMOVED lines=10> */
.L_x_2288:
        /* <DEDUP_REMOVED lines=14> */
.L_x_2290:
[----:B------:R-:W-:Y:S05]  /*5480*/  BSYNC B0 ;  /* 0x0000000000007941 */ /* 0x000fea0003800000 */
.L_x_2289:
        /* <DEDUP_REMOVED lines=11> */
.L_x_2291:
        /* <DEDUP_REMOVED lines=14> */
.L_x_2293:
[----:B------:R-:W-:Y:S05]  /*5620*/  BSYNC B0 ;  /* 0x0000000000007941 */ /* 0x000fea0003800000 */
.L_x_2292:
        /* <DEDUP_REMOVED lines=11> */
.L_x_2294:
        /* <DEDUP_REMOVED lines=14> */
.L_x_2296:
[----:B------:R-:W-:Y:S05]  /*57c0*/  BSYNC B0 ;  /* 0x0000000000007941 */ /* 0x000fea0003800000 */
.L_x_2295:
        /* <DEDUP_REMOVED lines=11> */
.L_x_2297:
        /* <DEDUP_REMOVED lines=14> */
.L_x_2299:
[----:B------:R-:W-:Y:S05]  /*5960*/  BSYNC B0 ;  /* 0x0000000000007941 */ /* 0x000fea0003800000 */
.L_x_2298:
[----:B------:R-:W-:Y:S05]  /*5970*/  @!P5 BRA `(.L_x_2300) ;  /* 0x000000000028d947 */ /* 0x000fea0003800000 */
[----:B0-----:R-:W-:Y:S01]  /*5980*/  FMUL.FTZ R13, R12, -1.4426950216293334961 ;  /* 0xbfb8aa3b0c0d7820 */ /* 0x001fe20000410000 */
[----:B---3--:R-:W-:-:S05]  /*5990*/  FMUL.FTZ R8, R11, -1.4426950216293334961 ;  /* 0xbfb8aa3b0b087820 */ /* 0x008fca0000410000 */
[----:B------:R-:W1:Y:S08]  /*59a0*/  MUFU.EX2 R13, R13 ;  /* 0x0000000d000d7308 */ /* 0x000e700000000800 */
[----:B------:R-:W0:Y:S01]  /*59b0*/  MUFU.EX2 R8, R8 ;  /* 0x0000000800087308 */ /* 0x000e220000000800 */
[----:B-12---:R-:W-:-:S07]  /*59c0*/  FADD.FTZ R15, R13, 1 ;  /* 0x3f8000000d0f7421 */ /* 0x006fce0000010000 */
[----:B------:R-:W1:Y:S01]  /*59d0*/  MUFU.RCP R15, R15 ;  /* 0x0000000f000f7308 */ /* 0x000e620000001000 */
[----:B0-----:R-:W-:-:S07]  /*59e0*/  FADD.FTZ R9, R8, 1 ;  /* 0x3f80000008097421 */ /* 0x001fce0000010000 */
[----:B------:R-:W0:Y:S01]  /*59f0*/  MUFU.RCP R14, R9 ;  /* 0x00000009000e7308 */ /* 0x000e220000001000 */
[----:B-1----:R-:W-:Y:S01]  /*5a00*/  FMUL.FTZ R12, R12, R15 ;  /* 0x0000000f0c0c7220 */ /* 0x002fe20000410000 */
[----:B0-----:R-:W-:-:S07]  /*5a10*/  FMUL.FTZ R11, R11, R14 ;  /* 0x0000000e0b0b7220 */ /* 0x001fce0000410000 */
.L_x_2300:
[----:B------:R-:W-:Y:S04]  /*5a20*/  BSSY B0, `(.L_x_2301) ;  /* 0x000000e000007945 */ /* 0x000fe80003800000 */
[----:B------:R-:W-:Y:S05]  /*5a30*/  @P0 BRA `(.L_x_2302) ;  /* 0x0000000000300947 */ /* 0x000fea0003800000 */
[----:B------:R-:W-:Y:S01]  /*5a40*/  ULDC.64 UR6, c[0x0][0x270] ;  /* 0x00009c0000067ab9 */ /* 0x000fe20000000a00 */
[----:B---3--:R-:W-:Y:S01]  /*5a50*/  MOV R8, R86 ;  /* 0x0000005600087202 */ /* 0x008fe20000000f00 */
        /* <DEDUP_REMOVED lines=10> */
.L_x_2302:
[----:B------:R-:W-:Y:S05]  /*5b00*/  BSYNC B0 ;  /* 0x0000000000007941 */ /* 0x000fea0003800000 */
.L_x_2301:
[----:B------:R-:W-:Y:S05]  /*5b10*/  @!P5 BRA `(.L_x_2303) ;  /* 0x000000000028d947 */ /* 0x000fea0003800000 */
[----:B---3--:R-:W-:Y:S01]  /*5b20*/  FMUL.FTZ R9, R10, -1.4426950216293334961 ;  /* 0xbfb8aa3b0a097820 */ /* 0x008fe20000410000 */
[----:B----4-:R-:W-:-:S05]  /*5b30*/  FMUL.FTZ R6, R35, -1.4426950216293334961 ;  /* 0xbfb8aa3b23067820 */ /* 0x010fca0000410000 */
[----:B------:R-:W3:Y:S08]  /*5b40*/  MUFU.EX2 R9, R9 ;  /* 0x0000000900097308 */ /* 0x000ef00000000800 */
[----:B------:R-:W4:Y:S01]  /*5b50*/  MUFU.EX2 R6, R6 ;  /* 0x0000000600067308 */ /* 0x000f220000000800 */
[----:B---3--:R-:W-:-:S07]  /*5b60*/  FADD.FTZ R11, R9, 1 ;  /* 0x3f800000090b7421 */ /* 0x008fce0000010000 */
[----:B------:R-:W3:Y:S01]  /*5b70*/  MUFU.RCP R11, R11 ;  /* 0x0000000b000b7308 */ /* 0x000ee20000001000 */
[----:B----4-:R-:W-:-:S07]  /*5b80*/  FADD.FTZ R7, R6, 1 ;  /* 0x3f80000006077421 */ /* 0x010fce0000010000 */
[----:B------:R-:W4:Y:S01]  /*5b90*/  MUFU.RCP R8, R7 ;  /* 0x0000000700087308 */ /* 0x000f220000001000 */
[----:B---3--:R-:W-:Y:S01]  /*5ba0*/  FMUL.FTZ R10, R10, R11 ;  /* 0x0000000b0a0a7220 */ /* 0x008fe20000410000 */
[----:B----4-:R-:W-:-:S07]  /*5bb0*/  FMUL.FTZ R35, R35, R8 ;  /* 0x0000000823237220 */ /* 0x010fce0000410000 */
.L_x_2303:
        /* <DEDUP_REMOVED lines=13> */
.L_x_2305:
[----:B------:R-:W-:Y:S05]  /*5c90*/  BSYNC B0 ;  /* 0x0000000000007941 */ /* 0x000fea0003800000 */
.L_x_2304:
[----:B0-----:R-:W0:Y:S01]  /*5ca0*/  LDC R5, c[0x0][0x10] ;  /* 0x00000400ff057b82 */ /* 0x001e220000000800 */
[----:B------:R-:W-:Y:S02]  /*5cb0*/  IADD3 R3, R3, 0x1, RZ ;  /* 0x0000000103037810 */ /* 0x000fe40007ffe0ff */
[----:B0-----:R-:W-:-:S04]  /*5cc0*/  IADD3 R82, R5, R82, RZ ;  /* 0x0000005205527210 */ /* 0x001fc80007ffe0ff */
[----:B------:R-:W-:-:S13]  /*5cd0*/  ISETP.GE.AND P0, PT, R82, UR4, PT ;  /* 0x0000000452007c0c */ /* 0x000fda000bf06270 */
[----:B------:R-:W-:Y:S05]  /*5ce0*/  @!P0 BRA `(.L_x_2306) ;  /* 0xffffffa400108947 */ /* 0x000fea000383ffff */
[----:B------:R-:W-:Y:S05]  /*5cf0*/  EXIT ;  /* 0x000000000000794d */ /* 0x000fea0003800000 */
.L_x_2307:
        /* <DEDUP_REMOVED lines=16> */
.L_x_3339:


//--------------------- .text._Z35group_norm_nhwc_fwd_one_pass_kernelI11Bf16IOFp16WLi64ELi32ELi512EEv26Group_norm_nhwc_fwd_params --------------------------
	.section	.text._Z35group_norm_nhwc_fwd_one_pass_kernelI11Bf16IOFp16WLi64ELi32ELi512EEv26Group_norm_nhwc_fwd_params,"ax",@progbits
	.align	128
        .global         _Z35group_norm_nhwc_fwd_one_pass_kernelI11Bf16IOFp16WLi64ELi32ELi512EEv26Group_norm_nhwc_fwd_params
        .type           _Z35group_norm_nhwc_fwd_one_pass_kernelI11Bf16IOFp16WLi64ELi32ELi512EEv26Group_norm_nhwc_fwd_params,@function
        .size           _Z35group_norm_nhwc_fwd_one_pass_kernelI11Bf16IOFp16WLi64ELi32ELi512EEv26Group_norm_nhwc_fwd_params,(.L_x_3340 - _Z35group_norm_nhwc_fwd_one_pass_kernelI11Bf16IOFp16WLi64ELi32ELi512EEv26Group_norm_nhwc_fwd_params)
        .other          _Z35group_norm_nhwc_fwd_one_pass_kernelI11Bf16IOFp16WLi64ELi32ELi512EEv26Group_norm_nhwc_fwd_params,@"STO_CUDA_ENTRY STV_DEFAULT"
_Z35group_norm_nhwc_fwd_one_pass_kernelI11Bf16IOFp16WLi64ELi32ELi512EEv26Group_norm_nhwc_fwd_params:
.text._Z35group_norm_nhwc_fwd_one_pass_kernelI11Bf16IOFp16WLi64ELi32ELi512EEv26Group_norm_nhwc_fwd_params:
        /* <DEDUP_REMOVED lines=19> */
.L_x_2323:
        /* <DEDUP_REMOVED lines=163> */
.L_x_2309:
[----:B------:R-:W-:Y:S05]  /*0b60*/  BSYNC B0 ;  /* 0x0000000000007941 */ /* 0x000fea0003800000 */
.L_x_2308:
        /* <DEDUP_REMOVED lines=30> */
.L_x_2312:
[----:B-1----:R-:W2:Y:S04]  /*0d50*/  LDG.E.STRONG.GPU R8, desc[UR8][R6.64] ;  /* 0x0000000806087981 */ /* 0x002ea8000c1ef900 */
[----:B--2---:R-:W-:Y:S01]  /*0d60*/  CCTL.IVALL ;  /* 0x00000000ff00798f */ /* 0x004fe20002000000 */
[----:B------:R-:W-:Y:S05]  /*0d70*/  YIELD ;  /* 0x0000000000007946 */ /* 0x000fea0003800000 */
[----:B------:R-:W-:-:S13]  /*0d80*/  ISETP.NE.AND P0, PT, R8, R11, PT ;  /* 0x0000000b0800720c */ /* 0x000fda0003f05270 */
[----:B------:R-:W-:Y:S05]  /*0d90*/  @P0 BRA `(.L_x_2312) ;  /* 0xfffffffc00ec0947 */ /* 0x000fea000383ffff */
.L_x_2311:
        /* <DEDUP_REMOVED lines=12> */
.L_x_2314:
        /* <DEDUP_REMOVED lines=64> */
.L_x_2313:
        /* <DEDUP_REMOVED lines=19> */
.L_x_2316:
[----:B------:R-:W-:Y:S05]  /*1390*/  BSYNC B0 ;  /* 0x0000000000007941 */ /* 0x000fea0003800000 */
.L_x_2315:
        /* <DEDUP_REMOVED lines=32> */
.L_x_2310:
        /* <DEDUP_REMOVED lines=63> */
[----:B--2---:R-:W-:Y:S02]  /*1990*/  HADD2.F32 R18, -RZ, R18.H0_H0 ;  /* 0x20000012ff127230 */ /* 0x004fe40000004100 */
[----:B---3--:R-:W-:Y:S02]  /*19a0*/  HADD2.F32 R10, -RZ, R19.H0_H0 ;  /* 0x20000013ff0a7230 */ /* 0x008fe40000004100 */
[----:B----4-:R-:W-:Y:S02]  /*19b0*/  HADD2.F32 R9, -RZ, R28.H0_H0 ;  /* 0x2000001cff097230 */ /* 0x010fe40000004100 */
[----:B------:R-:W-:-:S03]  /*19c0*/  HADD2.F32 R29, -RZ, R29.H0_H0 ;  /* 0x2000001dff1d7230 */ /* 0x000fc60000004100 */
        /* <DEDUP_REMOVED lines=15> */
.L_x_2317:
        /* <DEDUP_REMOVED lines=14> */
.L_x_2319:
[----:B------:R-:W-:Y:S05]  /*1ba0*/  BSYNC B0 ;  /* 0x0000000000007941 */ /* 0x000fea0003800000 */
.L_x_2318:
        /* <DEDUP_REMOVED lines=11> */
.L_x_2320:
        /* <DEDUP_REMOVED lines=13> */
.L_x_2322:
[----:B------:R-:W-:Y:S05]  /*1d30*/  BSYNC B0 ;  /* 0x0000000000007941 */ /* 0x000fea0003800000 */
.L_x_2321:
[----:B-1----:R-:W1:Y:S01]  /*1d40*/  LDC R4, c[0x0][0x10] ;  /* 0x00000400ff047b82 */ /* 0x002e620000000800 */
[----:B------:R-:W-:Y:S02]  /*1d50*/  IADD3 R21, R21, 0x1, RZ ;  /* 0x0000000115157810 */ /* 0x000fe40007ffe0ff */
[----:B-1----:R-:W-:-:S04]  /*1d60*/  IADD3 R23, R4, R23, RZ ;  /* 0x0000001704177210 */ /* 0x002fc80007ffe0ff */
[----:B------:R-:W-:-:S13]  /*1d70*/  ISETP.GE.AND P0, PT, R23, UR4, PT ;  /* 0x0000000417007c0c */ /* 0x000fda000bf06270 */
[----:B------:R-:W-:Y:S05]  /*1d80*/  @!P0 BRA `(.L_x_2323) ;  /* 0xffffffe000e88947 */ /* 0x000fea000383ffff */
[----:B------:R-:W-:Y:S05]  /*1d90*/  EXIT ;  /* 0x000000000000794d */ /* 0x000fea0003800000 */
.L_x_2324:
        /* <DEDUP_REMOVED lines=14> */
.L_x_3340:


//--------------------- .text._Z35group_norm_nhwc_fwd_one_pass_kernelI11Bf16IOFp16WLi128ELi32ELi512EEv26Group_norm_nhwc_fwd_params --------------------------
	.section	.text._Z35group_norm_nhwc_fwd_one_pass_kernelI11Bf16IOFp16WLi128ELi32ELi512EEv26Group_norm_nhwc_fwd_params,"ax",@progbits
	.align	128
        .global         _Z35group_norm_nhwc_fwd_one_pass_kernelI11Bf16IOFp16WLi128ELi32ELi512EEv26Group_norm_nhwc_fwd_params
        .type           _Z35group_norm_nhwc_fwd_one_pass_kernelI11Bf16IOFp16WLi128ELi32ELi512EEv26Group_norm_nhwc_fwd_params,@function
        .size           _Z35group_norm_nhwc_fwd_one_pass_kernelI11Bf16IOFp16WLi128ELi32ELi512EEv26Group_norm_nhwc_fwd_params,(.L_x_3341 - _Z35group_norm_nhwc_fwd_one_pass_kernelI11Bf16IOFp16WLi128ELi32ELi512EEv26Group_norm_nhwc_fwd_params)
        .other          _Z35group_norm_nhwc_fwd_one_pass_kernelI11Bf16IOFp16WLi128ELi32ELi512EEv26Group_norm_nhwc_fwd_params,@"STO_CUDA_ENTRY STV_DEFAULT"
_Z35group_norm_nhwc_fwd_one_pass_kernelI11Bf16IOFp16WLi128ELi32ELi512EEv26Group_norm_nhwc_fwd_params:
.text._Z35group_norm_nhwc_fwd_one_pass_kernelI11Bf16IOFp16WLi128ELi32ELi512EEv26Group_norm_nhwc_fwd_params:
        /* <DEDUP_REMOVED lines=19> */
.L_x_2349:
        /* <DEDUP_REMOVED lines=219> */
.L_x_2326:
[----:B------:R-:W-:Y:S05]  /*0ee0*/  BSYNC B0 ;  /* 0x0000000000007941 */ /* 0x000fea0003800000 */
.L_x_2325:
        /* <DEDUP_REMOVED lines=25> */
.L_x_2329:
[----:B0-----:R-:W2:Y:S04]  /*1080*/  LDG.E.STRONG.GPU R6, desc[UR8][R4.64] ;  /* 0x0000000804067981 */ /* 0x001ea8000c1ef900 */
[----:B--2---:R-:W-:Y:S01]  /*1090*/  CCTL.IVALL ;  /* 0x00000000ff00798f */ /* 0x004fe20002000000 */
[----:B------:R-:W-:Y:S05]  /*10a0*/  YIELD ;  /* 0x0000000000007946 */ /* 0x000fea0003800000 */
[----:B------:R-:W-:-:S13]  /*10b0*/  ISETP.NE.AND P0, PT, R6, R13, PT ;  /* 0x0000000d0600720c */ /* 0x000fda0003f05270 */
[----:B------:R-:W-:Y:S05]  /*10c0*/  @P0 BRA `(.L_x_2329) ;  /* 0xfffffffc00ec0947 */ /* 0x000fea000383ffff */
.L_x_2328:
        /* <DEDUP_REMOVED lines=17> */
.L_x_2333:
        /* <DEDUP_REMOVED lines=115> */
.L_x_2332:
        /* <DEDUP_REMOVED lines=61> */
.L_x_2334:
[----:B------:R-:W-:-:S13]  /*1ce0*/  ISETP.NE.OR P0, PT, R12, RZ, P0 ;  /* 0x000000ff0c00720c */ /* 0x000fda0000705670 */
[----:B------:R-:W-:Y:S05]  /*1cf0*/  @!P0 BRA `(.L_x_2330) ;  /* 0x00000000007c8947 */ /* 0x000fea0003800000 */
.L_x_2331:
        /* <DEDUP_REMOVED lines=31> */
.L_x_2330:
        /* <DEDUP_REMOVED lines=12> */
.L_x_2336:
[----:B------:R-:W-:Y:S05]  /*1fb0*/  BSYNC B0 ;  /* 0x0000000000007941 */ /* 0x000fea0003800000 */
.L_x_2335:
        /* <DEDUP_REMOVED lines=16> */
.L_x_2327:
        /* <DEDUP_REMOVED lines=63> */
[----:B------:R-:W-:Y:S01]  /*24b0*/  ISETP.LT.U32.AND P0, PT, R16, 0x200, !P0 ;  /* 0x000002001000780c */ /* 0x000fe20004701070 */
[----:B---3--:R-:W-:Y:S02]  /*24c0*/  HADD2.F32 R9, -RZ, R9.H0_H0 ;  /* 0x20000009ff097230 */ /* 0x008fe40000004100 */
[----:B----4-:R-:W-:Y:S02]  /*24d0*/  HADD2.F32 R4, -RZ, R4.H0_H0 ;  /* 0x20000004ff047230 */ /* 0x010fe40000004100 */
[----:B-----5:R-:W-:Y:S02]  /*24e0*/  HADD2.F32 R5, -RZ, R5.H0_H0 ;  /* 0x20000005ff057230 */ /* 0x020fe40000004100 */
[----:B------:R-:W-:-:S03]  /*24f0*/  HADD2.F32 R8, -RZ, R8.H0_H0 ;  /* 0x20000008ff087230 */ /* 0x000fc60000004100 */
        /* <DEDUP_REMOVED lines=13> */
.L_x_2337:
        /* <DEDUP_REMOVED lines=14> */
.L_x_2339:
[----:B------:R-:W-:Y:S05]  /*26b0*/  BSYNC B0 ;  /* 0x0000000000007941 */ /* 0x000fea0003800000 */
.L_x_2338:
        /* <DEDUP_REMOVED lines=38> */
.L_x_2340:
        /* <DEDUP_REMOVED lines=14> */
.L_x_2342:
[----:B------:R-:W-:Y:S05]  /*2a00*/  BSYNC B0 ;  /* 0x0000000000007941 */ /* 0x000fea0003800000 */
.L_x_2341:
        /* <DEDUP_REMOVED lines=11> */
.L_x_2343:
        /* <DEDUP_REMOVED lines=14> */
.L_x_2345:
[----:B------:R-:W-:Y:S05]  /*2ba0*/  BSYNC B0 ;  /* 0x0000000000007941 */ /* 0x000fea0003800000 */
.L_x_2344:
        /* <DEDUP_REMOVED lines=11> */
.L_x_2346:
        /* <DEDUP_REMOVED lines=13> */
.L_x_2348:
[----:B------:R-:W-:Y:S05]  /*2d30*/  BSYNC B0 ;  /* 0x0000000000007941 */ /* 0x000fea0003800000 */
.L_x_2347:
[----:B------:R-:W-:Y:S02]  /*2d40*/  IADD3 R21, R2, R21, RZ ;  /* 0x0000001502157210 */ /* 0x000fe40007ffe0ff */
[----:B------:R-:W-:Y:S02]  /*2d50*/  IADD3 R22, R22, 0x1, RZ ;  /* 0x0000000116167810 */ /* 0x000fe40007ffe0ff */
[----:B------:R-:W-:-:S13]  /*2d60*/  ISETP.GE.AND P0, PT, R21, UR4, PT ;  /* 0x0000000415007c0c */ /* 0x000fda000bf06270 */
[----:B------:R-:W-:Y:S05]  /*2d70*/  @!P0 BRA `(.L_x_2349) ;  /* 0xffffffd000ec8947 */ /* 0x000fea000383ffff */
[----:B------:R-:W-:Y:S05]  /*2d80*/  EXIT ;  /* 0x000000000000794d */ /* 0x000fea0003800000 */
.L_x_2350:
        /* <DEDUP_REMOVED lines=15> */
.L_x_3341:


//--------------------- .text._Z35group_norm_nhwc_fwd_one_pass_kernelI11Bf16IOFp16WLi256ELi32ELi512EEv26Group_norm_nhwc_fwd_params --------------------------
	.section	.text._Z35group_norm_nhwc_fwd_one_pass_kernelI11Bf16IOFp16WLi256ELi32ELi512EEv26Group_norm_nhwc_fwd_params,"ax",@progbits
	.align	128
        .global         _Z35group_norm_nhwc_fwd_one_pass_kernelI11Bf16IOFp16WLi256ELi32ELi512EEv26Group_norm_nhwc_fwd_params
        .type           _Z35group_norm_nhwc_fwd_one_pass_kernelI11Bf16IOFp16WLi256ELi32ELi512EEv26Group_norm_nhwc_fwd_params,@function
        .size           _Z35group_norm_nhwc_fwd_one_pass_kernelI11Bf16IOFp16WLi256ELi32ELi512EEv26Group_norm_nhwc_fwd_params,(.L_x_3342 - _Z35group_norm_nhwc_fwd_one_pass_kernelI11Bf16IOFp16WLi256ELi32ELi512EEv26Group_norm_nhwc_fwd_params)
        .other          _Z35group_norm_nhwc_fwd_one_pass_kernelI11Bf16IOFp16WLi256ELi32ELi512EEv26Group_norm_nhwc_fwd_params,@"STO_CUDA_ENTRY STV_DEFAULT"
_Z35group_norm_nhwc_fwd_one_pass_kernelI11Bf16IOFp16WLi256ELi32ELi512EEv26Group_norm_nhwc_fwd_params:
.text._Z35group_norm_nhwc_fwd_one_pass_kernelI11Bf16IOFp16WLi256ELi32ELi512EEv26Group_norm_nhwc_fwd_params:
        /* <DEDUP_REMOVED lines=38> */
.L_x_2387:
        /* <DEDUP_REMOVED lines=293> */
.L_x_2352:
[----:B------:R-:W-:Y:S05]  /*14b0*/  BSYNC B0 ;  /* 0x0000000000007941 */ /* 0x000fea0003800000 */
.L_x_2351:
        /* <DEDUP_REMOVED lines=36> */
.L_x_2355:
[----:B-1----:R-:W2:Y:S04]  /*1700*/  LDG.E.STRONG.GPU R17, desc[UR8][R14.64] ;  /* 0x000000080e117981 */ /* 0x002ea8000c1ef900 */
[----:B--2---:R-:W-:Y:S01]  /*1710*/  CCTL.IVALL ;  /* 0x00000000ff00798f */ /* 0x004fe20002000000 */
[----:B------:R-:W-:Y:S05]  /*1720*/  YIELD ;  /* 0x0000000000007946 */ /* 0x000fea0003800000 */
[----:B------:R-:W-:-:S13]  /*1730*/  ISETP.NE.AND P0, PT, R17, R54, PT ;  /* 0x000000361100720c */ /* 0x000fda0003f05270 */
[----:B------:R-:W-:Y:S05]  /*1740*/  @P0 BRA `(.L_x_2355) ;  /* 0xfffffffc00ec0947 */ /* 0x000fea000383ffff */
.L_x_2354:
        /* <DEDUP_REMOVED lines=17> */
.L_x_2359:
        /* <DEDUP_REMOVED lines=115> */
.L_x_2358:
        /* <DEDUP_REMOVED lines=61> */
.L_x_2360:
[----:B------:R-:W-:-:S13]  /*2360*/  ISETP.NE.OR P0, PT, R17, RZ, P0 ;  /* 0x000000ff1100720c */ /* 0x000fda0000705670 */
[----:B------:R-:W-:Y:S05]  /*2370*/  @!P0 BRA `(.L_x_2356) ;  /* 0x00000000007c8947 */ /* 0x000fea0003800000 */
.L_x_2357:
        /* <DEDUP_REMOVED lines=31> */
.L_x_2356:
        /* <DEDUP_REMOVED lines=11> */
.L_x_2362:
[----:B------:R-:W-:Y:S05]  /*2620*/  BSYNC B0 ;  /* 0x0000000000007941 */ /* 0x000fea0003800000 */
.L_x_2361:
        /* <DEDUP_REMOVED lines=16> */
.L_x_2353:
        /* <DEDUP_REMOVED lines=87> */
[----:B--2---:R-:W-:-:S02]  /*2ca0*/  HADD2.F32 R17, -RZ, R17.H0_H0 ;  /* 0x20000011ff117230 */ /* 0x004fc40000004100 */
[----:B---3--:R-:W-:Y:S02]  /*2cb0*/  HADD2.F32 R16, -RZ, R16.H0_H0 ;  /* 0x20000010ff107230 */ /* 0x008fe40000004100 */
[----:B----4-:R-:W-:Y:S02]  /*2cc0*/  HADD2.F32 R24, -RZ, R45.H0_H0 ;  /* 0x2000002dff187230 */ /* 0x010fe40000004100 */
[-C--:B------:R-:W-:Y:S01]  /*2cd0*/  FMUL.FTZ R45, R20, R12.reuse ;  /* 0x0000000c142d7220 */ /* 0x080fe20000410000 */
[----:B------:R-:W-:Y:S01]  /*2ce0*/  FMUL.FTZ R20, R53, R12 ;  /* 0x0000000c35147220 */ /* 0x000fe20000410000 */
[----:B------:R-:W-:Y:S02]  /*2cf0*/  HADD2.F32 R23, -RZ, R52.H0_H0 ;  /* 0x20000034ff177230 */ /* 0x000fe40000004100 */
        /* <DEDUP_REMOVED lines=13> */
.L_x_2363:
        /* <DEDUP_REMOVED lines=15> */
.L_x_2365:
[----:B------:R-:W-:Y:S05]  /*2ec0*/  BSYNC B0 ;  /* 0x0000000000007941 */ /* 0x000fea0003800000 */
.L_x_2364:
        /* <DEDUP_REMOVED lines=13> */
.L_x_2366:
        /* <DEDUP_REMOVED lines=14> */
.L_x_2368:
[----:B------:R-:W-:Y:S05]  /*3080*/  BSYNC B0 ;  /* 0x0000000000007941 */ /* 0x000fea0003800000 */
.L_x_2367:
        /* <DEDUP_REMOVED lines=38> */
.L_x_2369:
        /* <DEDUP_REMOVED lines=16> */
.L_x_2371:
[----:B------:R-:W-:Y:S05]  /*33f0*/  BSYNC B0 ;  /* 0x0000000000007941 */ /* 0x000fea0003800000 */
.L_x_2370:
        /* <DEDUP_REMOVED lines=11> */
.L_x_2372:
        /* <DEDUP_REMOVED lines=14> */
.L_x_2374:
[----:B------:R-:W-:Y:S05]  /*3590*/  BSYNC B0 ;  /* 0x0000000000007941 */ /* 0x000fea0003800000 */
.L_x_2373:
        /* <DEDUP_REMOVED lines=11> */
.L_x_2375:
        /* <DEDUP_REMOVED lines=14> */
.L_x_2377:
[----:B------:R-:W-:Y:S05]  /*3730*/  BSYNC B0 ;  /* 0x0000000000007941 */ /* 0x000fea0003800000 */
.L_x_2376:
        /* <DEDUP_REMOVED lines=11> */
.L_x_2378:
        /* <DEDUP_REMOVED lines=14> */
.L_x_2380:
[----:B------:R-:W-:Y:S05]  /*38d0*/  BSYNC B0 ;  /* 0x0000000000007941 */ /* 0x000fea0003800000 */
.L_x_2379:
        /* <DEDUP_REMOVED lines=11> */
.L_x_2381:
        /* <DEDUP_REMOVED lines=14> */
.L_x_2383:
[----:B------:R-:W-:Y:S05]  /*3a70*/  BSYNC B0 ;  /* 0x0000000000007941 */ /* 0x000fea0003800000 */
.L_x_2382:
        /* <DEDUP_REMOVED lines=11> */
.L_x_2384:
        /* <DEDUP_REMOVED lines=13> */
.L_x_2386:
[----:B------:R-:W-:Y:S05]  /*3c00*/  BSYNC B0 ;  /* 0x0000000000007941 */ /* 0x000fea0003800000 */
.L_x_2385:
[----:B------:R-:W-:Y:S02]  /*3c10*/  IADD3 R6, R5, R6, RZ ;  /* 0x0000000605067210 */ /* 0x000fe40007ffe0ff */
[----:B------:R-:W-:Y:S02]  /*3c20*/  IADD3 R4, R4, 0x1, RZ ;  /* 0x0000000104047810 */ /* 0x000fe40007ffe0ff */
[----:B------:R-:W-:-:S13]  /*3c30*/  ISETP.GE.AND P0, PT, R6, UR4, PT ;  /* 0x0000000406007c0c */ /* 0x000fda000bf06270 */
[----:B------:R-:W-:Y:S05]  /*3c40*/  @!P0 BRA `(.L_x_2387) ;  /* 0xffffffc400848947 */ /* 0x000fea000383ffff */
[----:B------:R-:W-:Y:S05]  /*3c50*/  EXIT ;  /* 0x000000000000794d */ /* 0x000fea0003800000 */
.L_x_2388:
        /* <DEDUP_REMOVED lines=10> */
.L_x_3342:


//--------------------- .text._Z35group_norm_nhwc_fwd_one_pass_kernelI11Bf16IOFp16WLi512ELi32ELi512EEv26Group_norm_nhwc_fwd_params --------------------------
	.section	.text._Z35group_norm_nhwc_fwd_one_pass_kernelI11Bf16IOFp16WLi512ELi32ELi512EEv26Group_norm_nhwc_fwd_params,"ax",@progbits
	.align	128
        .global         _Z35group_norm_nhwc_fwd_one_pass_kernelI11Bf16IOFp16WLi512ELi32ELi512EEv26Group_norm_nhwc_fwd_params
        .type           _Z35group_norm_nhwc_fwd_one_pass_kernelI11Bf16IOFp16WLi512ELi32ELi512EEv26Group_norm_nhwc_fwd_params,@function
        .size           _Z35group_norm_nhwc_fwd_one_pass_kernelI11Bf16IOFp16WLi512ELi32ELi512EEv26Group_norm_nhwc_fwd_params,(.L_x_3343 - _Z35group_norm_nhwc_fwd_one_pass_kernelI11Bf16IOFp16WLi512ELi32ELi512EEv26Group_norm_nhwc_fwd_params)
        .other          _Z35group_norm_nhwc_fwd_one_pass_kernelI11Bf16IOFp16WLi512ELi32ELi512EEv26Group_norm_nhwc_fwd_params,@"STO_CUDA_ENTRY STV_DEFAULT"
_Z35group_norm_nhwc_fwd_one_pass_kernelI11Bf16IOFp16WLi512ELi32ELi512EEv26Group_norm_nhwc_fwd_params:
.text._Z35group_norm_nhwc_fwd_one_pass_kernelI11Bf16IOFp16WLi512ELi32ELi512EEv26Group_norm_nhwc_fwd_params:
        /* <DEDUP_REMOVED lines=19> */
.L_x_2450:
        /* <DEDUP_REMOVED lines=238> */
[----:B------:R-:W-:Y:S02]  /*1010*/  @!P3 IMAD R31, R24, R31, R28 ;  /* 0x0000001f181fb224 */ /* 0x000fe400078e021c */
[----:B------:R-:W-:-:S04]  /*1020*/  @!P3 IMAD.MOV.U32 R28, RZ, RZ, R86 ;  /* 0x000000ffff1cb224 */ /* 0x000fc800078e0056 */
        /* <DEDUP_REMOVED lines=105> */
[----:B------:R-:W-:Y:S01]  /*16c0*/  FADD.FTZ R30, R33, R30 ;  /* 0x0000001e211e7221 */ /* 0x000fe20000010000 */
[----:B------:R-:W-:Y:S01]  /*16d0*/  FADD.FTZ R37, R34, R37 ;  /* 0x0000002522257221 */ /* 0x000fe20000010000 */
[----:B------:R-:W-:Y:S01]  /*16e0*/  FMUL.FTZ R31, R29, R29 ;  /* 0x0000001d1d1f7220 */ /* 0x000fe20000410000 */
[----:B-----5:R-:W-:Y:S01]  /*16f0*/  PRMT R32, R56, 0x7632, R32 ;  /* 0x0000763238207816 */ /* 0x020fe20000000020 */
[----:B------:R-:W-:-:S03]  /*1700*/  FADD.FTZ R29, R28, R29 ;  /* 0x0000001d1c1d7221 */ /* 0x000fc60000010000 */
[----:B------:R-:W-:Y:S01]  /*1710*/  SHF.L.U32 R33, R32, 0x10, RZ ;  /* 0x0000001020217819 */ /* 0x000fe200000006ff */
[----:B------:R-:W-:Y:S01]  /*1720*/  FFMA.FTZ R31, R28, R28, R31 ;  /* 0x0000001c1c1f7223 */ /* 0x000fe2000001001f */
        /* <DEDUP_REMOVED lines=10> */
[----:B------:R-:W-:Y:S01]  /*17d0*/  FADD.FTZ R29, R36, R29 ;  /* 0x0000001d241d7221 */ /* 0x000fe20000010000 */
[----:B------:R-:W-:Y:S01]  /*17e0*/  SHF.L.U32 R28, R57, 0x10, RZ ;  /* 0x00000010391c7819 */ /* 0x000fe200000006ff */
[----:B------:R-:W-:Y:S01]  /*17f0*/  FADD.FTZ R30, R30, R35 ;  /* 0x000000231e1e7221 */ /* 0x000fe20000010000 */
[----:B------:R-:W-:Y:S01]  /*1800*/  FMUL.FTZ R33, R31, R31 ;  /* 0x0000001f1f217220 */ /* 0x000fe20000410000 */
[----:B------:R-:W-:Y:S01]  /*1810*/  PRMT R34, R58, 0x7632, R34 ;  /* 0x000076323a227816 */ /* 0x000fe20000000022 */
[----:B------:R-:W-:-:S03]  /*1820*/  FADD.FTZ R29, R29, R32 ;  /* 0x000000201d1d7221 */ /* 0x000fc60000010000 */
[----:B------:R-:W-:Y:S01]  /*1830*/  SHF.L.U32 R35, R34, 0x10, RZ ;  /* 0x0000001022237819 */ /* 0x000fe200000006ff */
[C---:B------:R-:W-:Y:S01]  /*1840*/  FADD.FTZ R32, R28.reuse, R31 ;  /* 0x0000001f1c207221 */ /* 0x040fe20000010000 */
[----:B------:R-:W-:Y:S01]  /*1850*/  FFMA.FTZ R33, R28, R28, R33 ;  /* 0x0000001c1c217223 */ /* 0x000fe20000010021 */
[----:B------:R-:W-:Y:S02]  /*1860*/  SHF.L.U32 R28, R58, 0x10, RZ ;  /* 0x000000103a1c7819 */ /* 0x000fe400000006ff */
[----:B------:R-:W-:Y:S01]  /*1870*/  PRMT R34, R59, 0x7632, R34 ;  /* 0x000076323b227816 */ /* 0x000fe20000000022 */
[----:B------:R-:W-:Y:S01]  /*1880*/  FMUL.FTZ R31, R35, R35 ;  /* 0x00000023231f7220 */ /* 0x000fe20000410000 */
[----:B------:R-:W-:Y:S02]  /*1890*/  FADD.FTZ R30, R30, R33 ;  /* 0x000000211e1e7221 */ /* 0x000fe40000010000 */
[----:B------:R-:W-:Y:S01]  /*18a0*/  SHF.L.U32 R33, R34, 0x10, RZ ;  /* 0x0000001022217819 */ /* 0x000fe200000006ff */
[----:B------:R-:W-:Y:S01]  /*18b0*/  FFMA.FTZ R31, R28, R28, R31 ;  /* 0x0000001c1c1f7223 */ /* 0x000fe2000001001f */
[----:B------:R-:W-:Y:S01]  /*18c0*/  FADD.FTZ R29, R29, R32 ;  /* 0x000000201d1d7221 */ /* 0x000fe20000010000 */
[----:B------:R-:W-:Y:S01]  /*18d0*/  PRMT R34, R60, 0x7632, R34 ;  /* 0x000076323c227816 */ /* 0x000fe20000000022 */
[----:B------:R-:W-:Y:S01]  /*18e0*/  FADD.FTZ R32, R28, R35 ;  /* 0x000000231c207221 */ /* 0x000fe20000010000 */
[----:B------:R-:W-:Y:S01]  /*18f0*/  SHF.L.U32 R28, R59, 0x10, RZ ;  /* 0x000000103b1c7819 */ /* 0x000fe200000006ff */
[----:B------:R-:W-:Y:S01]  /*1900*/  FMUL.FTZ R35, R33, R33 ;  /* 0x0000002121237220 */ /* 0x000fe20000410000 */
[----:B------:R-:W-:Y:S01]  /*1910*/  FADD.FTZ R30, R30, R31 ;  /* 0x0000001f1e1e7221 */ /* 0x000fe20000010000 */
[----:B------:R-:W-:Y:S01]  /*1920*/  SHF.L.U32 R31, R34, 0x10, RZ ;  /* 0x00000010221f7819 */ /* 0x000fe200000006ff */
        /* <DEDUP_REMOVED lines=16> */
[----:B------:R-:W-:Y:S01]  /*1a30*/  FADD.FTZ R29, R29, R32 ;  /* 0x000000201d1d7221 */ /* 0x000fe20000010000 */
[----:B------:R-:W-:Y:S01]  /*1a40*/  PRMT R34, R63, 0x7632, R34 ;  /* 0x000076323f227816 */ /* 0x000fe20000000022 */
[C---:B------:R-:W-:Y:S01]  /*1a50*/  FADD.FTZ R32, R28.reuse, R35 ;  /* 0x000000231c207221 */ /* 0x040fe20000010000 */
[----:B------:R-:W-:Y:S01]  /*1a60*/  FFMA.FTZ R31, R28, R28, R31 ;  /* 0x0000001c1c1f7223 */ /* 0x000fe2000001001f */
[----:B------:R-:W-:Y:S01]  /*1a70*/  SHF.L.U32 R28, R62, 0x10, RZ ;  /* 0x000000103e1c7819 */ /* 0x000fe200000006ff */
[----:B------:R-:W-:-:S02]  /*1a80*/  FMUL.FTZ R35, R33, R33 ;  /* 0x0000002121237220 */ /* 0x000fc40000410000 */
[----:B------:R-:W-:Y:S01]  /*1a90*/  FADD.FTZ R30, R30, R31 ;  /* 0x0000001f1e1e7221 */ /* 0x000fe20000010000 */
        /* <DEDUP_REMOVED lines=15> */
[----:B------:R-:W-:-:S02]  /*1b90*/  FADD.FTZ R30, R30, R33 ;  /* 0x000000211e1e7221 */ /* 0x000fc40000010000 */
[----:B------:R-:W-:Y:S01]  /*1ba0*/  FFMA.FTZ R31, R28, R28, R31 ;  /* 0x0000001c1c1f7223 */ /* 0x000fe2000001001f */
[----:B------:R-:W-:Y:S01]  /*1bb0*/  SHF.L.U32 R33, R34, 0x10, RZ ;  /* 0x0000001022217819 */ /* 0x000fe200000006ff */
[----:B------:R-:W-:Y:S01]  /*1bc0*/  FADD.FTZ R29, R29, R32 ;  /* 0x000000201d1d7221 */ /* 0x000fe20000010000 */
[----:B------:R-:W-:Y:S01]  /*1bd0*/  PRMT R34, R48, 0x7632, R34 ;  /* 0x0000763230227816 */ /* 0x000fe20000000022 */
[----:B------:R-:W-:Y:S01]  /*1be0*/  FADD.FTZ R32, R28, R35 ;  /* 0x000000231c207221 */ /* 0x000fe20000010000 */
[----:B------:R-:W-:Y:S02]  /*1bf0*/  IMAD.U32 R28, R65, 0x10000, RZ ;  /* 0x00010000411c7824 */ /* 0x000fe400078e00ff */
        /* <DEDUP_REMOVED lines=119> */
.L_x_2390:
[----:B------:R-:W-:Y:S05]  /*2370*/  BSYNC B0 ;  /* 0x0000000000007941 */ /* 0x000fea0003800000 */
.L_x_2389:
        /* <DEDUP_REMOVED lines=28> */
.L_x_2393:
[----:B0-----:R-:W2:Y:S04]  /*2540*/  LDG.E.STRONG.GPU R33, desc[UR8][R28.64] ;  /* 0x000000081c217981 */ /* 0x001ea8000c1ef900 */
[----:B--2---:R-:W-:Y:S01]  /*2550*/  CCTL.IVALL ;  /* 0x00000000ff00798f */ /* 0x004fe20002000000 */
[----:B------:R-:W-:Y:S05]  /*2560*/  YIELD ;  /* 0x0000000000007946 */ /* 0x000fea0003800000 */
[----:B------:R-:W-:-:S13]  /*2570*/  ISETP.NE.AND P5, PT, R33, R38, PT ;  /* 0x000000262100720c */ /* 0x000fda0003fa5270 */
[----:B------:R-:W-:Y:S05]  /*2580*/  @P5 BRA `(.L_x_2393) ;  /* 0xfffffffc00ec5947 */ /* 0x000fea000383ffff */
.L_x_2392:
        /* <DEDUP_REMOVED lines=24> */
.L_x_2397:
        /* <DEDUP_REMOVED lines=116> */
.L_x_2396:
        /* <DEDUP_REMOVED lines=63> */
.L_x_2398:
[----:B------:R-:W-:-:S04]  /*3240*/  LOP3.LUT P5, RZ, R83, 0x1, RZ, 0xc0, !PT ;  /* 0x0000000153ff7812 */ /* 0x000fc800078ac0ff */
[----:B------:R-:W-:-:S13]  /*3250*/  ISETP.NE.OR P5, PT, R33, RZ, P5 ;  /* 0x000000ff2100720c */ /* 0x000fda0002fa5670 */
[----:B------:R-:W-:Y:S05]  /*3260*/  @!P5 BRA `(.L_x_2394) ;  /* 0x000000000088d947 */ /* 0x000fea0003800000 */
.L_x_2395:
[----:B------:R-:W0:Y:S01]  /*3270*/  S2UR UR6, SR_CTAID.X ;  /* 0x00000000000679c3 */ /* 0x000e220000002500 */
[----:B------:R-:W-:Y:S01]  /*3280*/  NOP ;  /* 0x0000000000007918 */ /* 0x000fe20000000000 */
.L_x_2399:
        /* <DEDUP_REMOVED lines=32> */
.L_x_2394:
        /* <DEDUP_REMOVED lines=10> */
.L_x_2401:
[----:B------:R-:W-:Y:S05]  /*3530*/  BSYNC B0 ;  /* 0x0000000000007941 */ /* 0x000fea0003800000 */
.L_x_2400:
        /* <DEDUP_REMOVED lines=17> */
.L_x_2391:
        /* <DEDUP_REMOVED lines=50> */
[----:B--2---:R-:W-:-:S02]  /*3970*/  HADD2.F32 R38, -RZ, R38.H0_H0 ;  /* 0x20000026ff267230 */ /* 0x004fc40000004100 */
[----:B---3--:R-:W-:Y:S02]  /*3980*/  HADD2.F32 R33, -RZ, R33.H0_H0 ;  /* 0x20000021ff217230 */ /* 0x008fe40000004100 */
[----:B----4-:R-:W-:Y:S02]  /*3990*/  HADD2.F32 R35, -RZ, R28.H0_H0 ;  /* 0x2000001cff237230 */ /* 0x010fe40000004100 */
[----:B-----5:R-:W-:-:S03]  /*39a0*/  HADD2.F32 R34, -RZ, R29.H0_H0 ;  /* 0x2000001dff227230 */ /* 0x020fc60000004100 */
        /* <DEDUP_REMOVED lines=13> */
.L_x_2402:
        /* <DEDUP_REMOVED lines=15> */
.L_x_2404:
[----:B------:R-:W-:Y:S05]  /*3b70*/  BSYNC B0 ;  /* 0x0000000000007941 */ /* 0x000fea0003800000 */
.L_x_2403:
        /* <DEDUP_REMOVED lines=17> */
.L_x_2405:
        /* <DEDUP_REMOVED lines=15> */
.L_x_2407:
[----:B------:R-:W-:Y:S05]  /*3d80*/  BSYNC B0 ;  /* 0x0000000000007941 */ /* 0x000fea0003800000 */
.L_x_2406:
        /* <DEDUP_REMOVED lines=23> */
.L_x_2408:
        /* <DEDUP_REMOVED lines=15> */
.L_x_2410:
[----:B------:R-:W-:Y:S05]  /*3ff0*/  BSYNC B0 ;  /* 0x0000000000007941 */ /* 0x000fea0003800000 */
.L_x_2409:
        /* <DEDUP_REMOVED lines=17> */
.L_x_2411:
        /* <DEDUP_REMOVED lines=15> */
.L_x_2413:
[----:B------:R-:W-:Y:S05]  /*4200*/  BSYNC B0 ;  /* 0x0000000000007941 */ /* 0x000fea0003800000 */
.L_x_2412:
        /* <DEDUP_REMOVED lines=17> */
.L_x_2414:
        /* <DEDUP_REMOVED lines=15> */
.L_x_2416:
[----:B------:R-:W-:Y:S05]  /*4410*/  BSYNC B0 ;  /* 0x0000000000007941 */ /* 0x000fea0003800000 */
.L_x_2415:
[--C-:B0-----:R-:W-:Y:S01]  /*4420*/  FADD.FTZ R4, R11, -R30.reuse ;  /* 0x8000001e0b047221 */ /* 0x101fe20000010000 */
        /* <DEDUP_REMOVED lines=22> */
.L_x_2417:
        /* <DEDUP_REMOVED lines=15> */
.L_x_2419:
[----:B------:R-:W-:Y:S05]  /*4680*/  BSYNC B0 ;  /* 0x0000000000007941 */ /* 0x000fea0003800000 */
.L_x_2418:
        /* <DEDUP_REMOVED lines=17> */
.L_x_2420:
        /* <DEDUP_REMOVED lines=15> */
.L_x_2422:
[----:B------:R-:W-:Y:S05]  /*4890*/  BSYNC B0 ;  /* 0x0000000000007941 */ /* 0x000fea0003800000 */
.L_x_2421:
[-C--:B------:R-:W-:Y:S01]  /*48a0*/  FMUL.FTZ R10, R10, R31.reuse ;  /* 0x0000001f0a0a7220 */ /* 0x080fe20000410000 */
[----:B------:R-:W-:Y:S01]  /*48b0*/  FMUL.FTZ R12, R12, R31 ;  /* 0x0000001f0c0c7220 */ /* 0x000fe20000410000 */
[----:B------:R-:W-:Y:S01]  /*48c0*/  SHF.L.U32 R61, R61, 0x10, RZ ;  /* 0x000000103d3d7819 */ /* 0x000fe200000006ff */
[----:B------:R-:W-:Y:S02]  /*48d0*/  IMAD.U32 R11, R74, 0x10000, RZ ;  /* 0x000100004a0b7824 */ /* 0x000fe400078e00ff */
        /* <DEDUP_REMOVED lines=13> */
.L_x_2423:
        /* <DEDUP_REMOVED lines=15> */
.L_x_2425:
[----:B------:R-:W-:Y:S05]  /*4aa0*/  BSYNC B0 ;  /* 0x0000000000007941 */ /* 0x000fea0003800000 */
.L_x_2424:
        /* <DEDUP_REMOVED lines=22> */
.L_x_2426:
        /* <DEDUP_REMOVED lines=14> */
.L_x_2428:
[----:B------:R-:W-:Y:S05]  /*4cf0*/  BSYNC B0 ;  /* 0x0000000000007941 */ /* 0x000fea0003800000 */
.L_x_2427:
        /* <DEDUP_REMOVED lines=17> */
.L_x_2429:
        /* <DEDUP_REMOVED lines=14> */
.L_x_2431:
[----:B------:R-:W-:Y:S05]  /*4ef0*/  BSYNC B0 ;  /* 0x0000000000007941 */ /* 0x000fea0003800000 */
.L_x_2430:
[----:B------:R-:W-:Y:S01]  /*4f00*/  SHF.L.U32 R11, R76, 0x10, RZ ;  /* 0x000000104c0b7819 */ /* 0x000fe200000006ff */
[----:B------:R-:W-:Y:S01]  /*4f10*/  ULDC.64 UR6, c[0x0][0x278] ;  /* 0x00009e0000067ab9 */ /* 0x000fe20000000a00 */
[----:B------:R-:W-:Y:S01]  /*4f20*/  SHF.L.U32 R19, R64, 0x10, RZ ;  /* 0x0000001040137819 */ /* 0x000fe200000006ff */
[--C-:B------:R-:W-:Y:S01]  /*4f30*/  FADD.FTZ R10, R63, -R30.reuse ;  /* 0x8000001e3f0a7221 */ /* 0x100fe20000010000 */
[----:B------:R-:W-:Y:S01]  /*4f40*/  SHF.L.U32 R77, R77, 0x10, RZ ;  /* 0x000000104d4d7819 */ /* 0x000fe200000006ff */
[----:B------:R-:W-:Y:S01]  /*4f50*/  FADD.FTZ R12, -R30, R11 ;  /* 0x0000000b1e0c7221 */ /* 0x000fe20000010100 */
[----:B------:R-:W-:Y:S01]  /*4f60*/  SHF.L.U32 R65, R65, 0x10, RZ ;  /* 0x0000001041417819 */ /* 0x000fe200000006ff */
[--C-:B------:R-:W-:Y:S01]  /*4f70*/  FADD.FTZ R14, R19, -R30.reuse ;  /* 0x8000001e130e7221 */ /* 0x100fe20000010000 */
[----:B------:R-:W-:Y:S01]  /*4f80*/  SHF.L.U32 R13, R78, 0x10, RZ ;  /* 0x000000104e0d7819 */ /* 0x000fe200000006ff */
[-C--:B------:R-:W-:Y:S01]  /*4f90*/  FMUL.FTZ R10, R10, R31.reuse ;  /* 0x0000001f0a0a7220 */ /* 0x080fe20000410000 */
        /* <DEDUP_REMOVED lines=64> */
.L_x_2432:
        /* <DEDUP_REMOVED lines=14> */
.L_x_2434:
[----:B------:R-:W-:Y:S05]  /*5480*/  BSYNC B0 ;  /* 0x0000000000007941 */ /* 0x000fea0003800000 */
.L_x_2433:
        /* <DEDUP_REMOVED lines=11> */
.L_x_2435:
        /* <DEDUP_REMOVED lines=14> */
.L_x_2437:
[----:B------:R-:W-:Y:S05]  /*5620*/  BSYNC B0 ;  /* 0x0000000000007941 */ /* 0x000fea0003800000 */
.L_x_2436:
        /* <DEDUP_REMOVED lines=11> */
.L_x_2438:
        /* <DEDUP_REMOVED lines=14> */
.L_x_2440:
[----:B------:R-:W-:Y:S05]  /*57c0*/  BSYNC B0 ;  /* 0x0000000000007941 */ /* 0x000fea0003800000 */
.L_x_2439:
        /* <DEDUP_REMOVED lines=11> */
.L_x_2441:
        /* <DEDUP_REMOVED lines=14> */
.L_x_2443:
[----:B------:R-:W-:Y:S05]  /*5960*/  BSYNC B0 ;  /* 0x0000000000007941 */ /* 0x000fea0003800000 */
.L_x_2442:
        /* <DEDUP_REMOVED lines=11> */
.L_x_2444:
        /* <DEDUP_REMOVED lines=14> */
.L_x_2446:
[----:B------:R-:W-:Y:S05]  /*5b00*/  BSYNC B0 ;  /* 0x0000000000007941 */ /* 0x000fea0003800000 */
.L_x_2445:
        /* <DEDUP_REMOVED lines=11> */
.L_x_2447:
        /* <DEDUP_REMOVED lines=13> */
.L_x_2449:
[----:B------:R-:W-:Y:S05]  /*5c90*/  BSYNC B0 ;  /* 0x0000000000007941 */ /* 0x000fea0003800000 */
.L_x_2448:
[----:B0-----:R-:W0:Y:S01]  /*5ca0*/  LDC R5, c[0x0][0x10] ;  /* 0x00000400ff057b82 */ /* 0x001e220000000800 */
[----:B------:R-:W-:Y:S02]  /*5cb0*/  IADD3 R3, R3, 0x1, RZ ;  /* 0x0000000103037810 */ /* 0x000fe40007ffe0ff */
[----:B0-----:R-:W-:-:S04]  /*5cc0*/  IADD3 R82, R5, R82, RZ ;  /* 0x0000005205527210 */ /* 0x001fc80007ffe0ff */
[----:B------:R-:W-:-:S13]  /*5cd0*/  ISETP.GE.AND P0, PT, R82, UR4, PT ;  /* 0x0000000452007c0c */ /* 0x000fda000bf06270 */
[----:B------:R-:W-:Y:S05]  /*5ce0*/  @!P0 BRA `(.L_x_2450) ;  /* 0xffffffa400108947 */ /* 0x000fea000383ffff */
[----:B------:R-:W-:Y:S05]  /*5cf0*/  EXIT ;  /* 0x000000000000794d */ /* 0x000fea0003800000 */
.L_x_2451:
        /* <DEDUP_REMOVED lines=16> */
.L_x_3343:


//--------------------- .text._Z35group_norm_nhwc_fwd_one_pass_kernelI11Fp16IOFp32WLi64ELi32ELi512EEv26Group_norm_nhwc_fwd_params --------------------------
	.section	.text._Z35group_norm_nhwc_fwd_one_pass_kernelI11Fp16IOFp32WLi64ELi32ELi512EEv26Group_norm_nhwc_fwd_params,"ax",@progbits
	.align	128
        .global         _Z35group_norm_nhwc_fwd_one_pass_kernelI11Fp16IOFp32WLi64ELi32ELi512EEv26Group_norm_nhwc_fwd_params
        .type           _Z35group_norm_nhwc_fwd_one_pass_kernelI11Fp16IOFp32WLi64ELi32ELi512EEv26Group_norm_nhwc_fwd_params,@function
        .size           _Z35group_norm_nhwc_fwd_one_pass_kernelI11Fp16IOFp32WLi64ELi32ELi512EEv26Group_norm_nhwc_fwd_params,(.L_x_3344 - _Z35group_norm_nhwc_fwd_one_pass_kernelI11Fp16IOFp32WLi64ELi32ELi512EEv26Group_norm_nhwc_fwd_params)
        .other          _Z35group_norm_nhwc_fwd_one_pass_kernelI11Fp16IOFp32WLi64ELi32ELi512EEv26Group_norm_nhwc_fwd_params,@"STO_CUDA_ENTRY STV_DEFAULT"
_Z35group_norm_nhwc_fwd_one_pass_kernelI11Fp16IOFp32WLi64ELi32ELi512EEv26Group_norm_nhwc_fwd_params:
.text._Z35group_norm_nhwc_fwd_one_pass_kernelI11Fp16IOFp32WLi64ELi32ELi512EEv26Group_norm_nhwc_fwd_params:
        /* <DEDUP_REMOVED lines=19> */
.L_x_2467:
        /* <DEDUP_REMOVED lines=78> */
[----:B------:R-:W-:Y:S01]  /*0610*/  ISETP.NE.AND P1, PT, R0, RZ, PT ;  /* 0x000000ff0000720c */ /* 0x000fe20003f25270 */
[--C-:B--2---:R-:W-:Y:S02]  /*0620*/  HADD2.F32 R9, -RZ, R16.reuse.H1_H1 ;  /* 0x30000010ff097230 */ /* 0x104fe40000004100 */
[----:B------:R-:W-:Y:S02]  /*0630*/  HADD2.F32 R8, -RZ, R16.H0_H0 ;  /* 0x20000010ff087230 */ /* 0x000fe40000004100 */
[--C-:B---3--:R-:W-:Y:S02]  /*0640*/  HADD2.F32 R13, -RZ, R3.reuse.H1_H1 ;  /* 0x30000003ff0d7230 */ /* 0x108fe40000004100 */
[----:B------:R-:W-:Y:S01]  /*0650*/  FMUL.FTZ R11, R9, R9 ;  /* 0x00000009090b7220 */ /* 0x000fe20000410000 */
[----:B------:R-:W-:Y:S02]  /*0660*/  HADD2.F32 R10, -RZ, R3.H0_H0 ;  /* 0x20000003ff0a7230 */ /* 0x000fe40000004100 */
[C---:B------:R-:W-:Y:S01]  /*0670*/  FADD.FTZ R9, R8.reuse, R9 ;  /* 0x0000000908097221 */ /* 0x040fe20000010000 */
[----:B------:R-:W-:Y:S01]  /*0680*/  FMUL.FTZ R15, R13, R13 ;  /* 0x0000000d0d0f7220 */ /* 0x000fe20000410000 */
[----:B------:R-:W-:Y:S01]  /*0690*/  FFMA.FTZ R11, R8, R8, R11 ;  /* 0x00000008080b7223 */ /* 0x000fe2000001000b */
[C---:B------:R-:W-:Y:S01]  /*06a0*/  FADD.FTZ R8, R10.reuse, R13 ;  /* 0x0000000d0a087221 */ /* 0x040fe20000010000 */
[----:B------:R-:W-:Y:S01]  /*06b0*/  FADD.FTZ R9, RZ, R9 ;  /* 0x00000009ff097221 */ /* 0x000fe20000010000 */
[----:B------:R-:W-:Y:S01]  /*06c0*/  FFMA.FTZ R10, R10, R10, R15 ;  /* 0x0000000a0a0a7223 */ /* 0x000fe2000001000f */
[----:B------:R-:W-:-:S02]  /*06d0*/  FADD.FTZ R11, RZ, R11 ;  /* 0x0000000bff0b7221 */ /* 0x000fc40000010000 */
        /* <DEDUP_REMOVED lines=34> */
[----:B------:R-:W3:Y:S01]  /*0900*/  LDS.128 R12, [UR6+0x30] ;  /* 0x00003006ff0c7984 */ /* 0x000ee20008000c00 */
        /* <DEDUP_REMOVED lines=23> */
[----:B--2---:R-:W-:Y:S01]  /*0a80*/  FADD.FTZ R27, R27, R12 ;  /* 0x0000000c1b1b7221 */ /* 0x004fe20000010000 */
        /* <DEDUP_REMOVED lines=11> */
.L_x_2453:
[----:B------:R-:W-:Y:S05]  /*0b40*/  BSYNC B0 ;  /* 0x0000000000007941 */ /* 0x000fea0003800000 */
.L_x_2452:
[----:B------:R-:W1:Y:S02]  /*0b50*/  LDC R14, c[0x0][0xc] ;  /* 0x00000300ff0e7b82 */ /* 0x000e640000000800 */
        /* <DEDUP_REMOVED lines=29> */
.L_x_2456:
[----:B-1----:R-:W2:Y:S04]  /*0d30*/  LDG.E.STRONG.GPU R8, desc[UR8][R6.64] ;  /* 0x0000000806087981 */ /* 0x002ea8000c1ef900 */
[----:B--2---:R-:W-:Y:S01]  /*0d40*/  CCTL.IVALL ;  /* 0x00000000ff00798f */ /* 0x004fe20002000000 */
[----:B------:R-:W-:Y:S05]  /*0d50*/  YIELD ;  /* 0x0000000000007946 */ /* 0x000fea0003800000 */
[----:B------:R-:W-:-:S13]  /*0d60*/  ISETP.NE.AND P0, PT, R8, R29, PT ;  /* 0x0000001d0800720c */ /* 0x000fda0003f05270 */
[----:B------:R-:W-:Y:S05]  /*0d70*/  @P0 BRA `(.L_x_2456) ;  /* 0xfffffffc00ec0947 */ /* 0x000fea000383ffff */
.L_x_2455:
        /* <DEDUP_REMOVED lines=12> */
.L_x_2458:
[----:B------:R-:W-:-:S13]  /*0e40*/  ISETP.EQ.OR P3, PT, R15, UR5, P1 ;  /* 0x000000050f007c0c */ /* 0x000fda0008f62670 */
[----:B-1----:R-:W1:Y:S01]  /*0e50*/  @!P3 LDC R8, c[0x0][0x10] ;  /* 0x00000400ff08bb82 */ /* 0x002e620000000800 */
[----:B------:R-:W3:Y:S01]  /*0e60*/  @!P3 S2R R10, SR_CTAID.Y ;  /* 0x00000000000ab919 */ /* 0x000ee20000002600 */
[----:B------:R-:W-:-:S06]  /*0e70*/  @!P3 LOP3.LUT R9, R17, 0x1, RZ, 0xc0, !PT ;  /* 0x000000011109b812 */ /* 0x000fcc00078ec0ff */
[----:B------:R-:W4:Y:S01]  /*0e80*/  @!P3 LDC.64 R6, c[0x0][0x248] ;  /* 0x00009200ff06bb82 */ /* 0x000f220000000a00 */
[----:B-1----:R-:W-:-:S04]  /*0e90*/  @!P3 IMAD R9, R8, R9, RZ ;  /* 0x000000090809b224 */ /* 0x002fc800078e02ff */
[----:B------:R-:W-:-:S05]  /*0ea0*/  @!P3 IMAD R9, R9, R14, RZ ;  /* 0x0000000e0909b224 */ /* 0x000fca00078e02ff */
[----:B------:R-:W-:-:S05]  /*0eb0*/  @!P3 SHF.L.U32 R9, R9, 0x1, RZ ;  /* 0x000000010909b819 */ /* 0x000fca00000006ff */
[----:B----4-:R-:W-:-:S04]  /*0ec0*/  @!P3 IMAD.WIDE R6, R9, 0x4, R6 ;  /* 0x000000040906b825 */ /* 0x010fc800078e0206 */
[----:B---3--:R-:W-:-:S04]  /*0ed0*/  @!P3 IMAD R9, R8, R15, R10 ;  /* 0x0000000f0809b224 */ /* 0x008fc800078e020a */
        /* <DEDUP_REMOVED lines=9> */
[C---:B------:R-:W-:Y:S01]  /*0f70*/  @!P4 LOP3.LUT R12, R17.reuse, 0x1, RZ, 0xc0, !PT ;  /* 0x00000001110cc812 */ /* 0x040fe200078ec0ff */
[----:B------:R-:W2:Y:S01]  /*0f80*/  @!P2 S2R R29, SR_CTAID.Y ;  /* 0x00000000001da919 */ /* 0x000ea20000002600 */
[----:B------:R-:W-:Y:S01]  /*0f90*/  @!P2 LOP3.LUT R27, R17, 0x1, RZ, 0xc0, !PT ;  /* 0x00000001111ba812 */ /* 0x000fe200078ec0ff */
[----:B-1----:R-:W-:-:S04]  /*0fa0*/  @!P4 IMAD R11, R8, R13, R11 ;  /* 0x0000000d080bc224 */ /* 0x002fc800078e020b */
[----:B------:R-:W1:Y:S01]  /*0fb0*/  @!P4 LDC.64 R8, c[0x0][0x248] ;  /* 0x00009200ff08cb82 */ /* 0x000e620000000a00 */
[----:B------:R-:W-:-:S04]  /*0fc0*/  @!P4 IMAD R13, R13, R12, RZ ;  /* 0x0000000c0d0dc224 */ /* 0x000fc800078e02ff */
[----:B------:R-:W-:-:S03]  /*0fd0*/  @!P4 IMAD R13, R13, R14, RZ ;  /* 0x0000000e0d0dc224 */ /* 0x000fc600078e02ff */
[----:B------:R-:W2:Y:S02]  /*0fe0*/  @!P2 LDC R12, c[0x0][0x10] ;  /* 0x00000400ff0cab82 */ /* 0x000ea40000000800 */
[----:B------:R-:W-:-:S05]  /*0ff0*/  @!P4 SHF.L.U32 R13, R13, 0x1, RZ ;  /* 0x000000010d0dc819 */ /* 0x000fca00000006ff */
[----:B-1----:R-:W-:Y:S01]  /*1000*/  @!P4 IMAD.WIDE R8, R13, 0x4, R8 ;  /* 0x000000040d08c825 */ /* 0x002fe200078e0208 */
[----:B------:R-:W-:-:S04]  /*1010*/  IADD3 R13, R15, 0x3, RZ ;  /* 0x000000030f0d7810 */ /* 0x000fc80007ffe0ff */
[----:B------:R-:W-:Y:S01]  /*1020*/  ISETP.EQ.OR P0, PT, R13, UR5, P1 ;  /* 0x000000050d007c0c */ /* 0x000fe20008f02670 */
[----:B------:R-:W-:-:S04]  /*1030*/  @!P4 IMAD.WIDE.U32 R8, R11, 0x8, R8 ;  /* 0x000000080b08c825 */ /* 0x000fc800078e0008 */
[----:B--2---:R-:W-:Y:S02]  /*1040*/  @!P2 IMAD R29, R10, R12, R29 ;  /* 0x0000000c0a1da224 */ /* 0x004fe400078e021d */
[----:B------:R-:W1:Y:S01]  /*1050*/  @!P2 LDC.64 R10, c[0x0][0x248] ;  /* 0x00009200ff0aab82 */ /* 0x000e620000000a00 */
[----:B------:R-:W-:Y:S01]  /*1060*/  @!P2 IMAD R27, R12, R27, RZ ;  /* 0x0000001b0c1ba224 */ /* 0x000fe200078e02ff */
[----:B------:R-:W2:Y:S03]  /*1070*/  @!P4 LDG.E.64 R8, desc[UR8][R8.64] ;  /* 0x000000080808c981 */ /* 0x000ea6000c1e1b00 */
[----:B------:R-:W-:Y:S01]  /*1080*/  @!P2 IMAD R27, R27, R14, RZ ;  /* 0x0000000e1b1ba224 */ /* 0x000fe200078e02ff */
[----:B------:R-:W3:Y:S04]  /*1090*/  @!P0 S2R R12, SR_CTAID.Y ;  /* 0x00000000000c8919 */ /* 0x000ee80000002600 */
[----:B------:R-:W-:-:S05]  /*10a0*/  @!P2 SHF.L.U32 R27, R27, 0x1, RZ ;  /* 0x000000011b1ba819 */ /* 0x000fca00000006ff */
[----:B-1----:R-:W-:Y:S02]  /*10b0*/  @!P2 IMAD.WIDE R10, R27, 0x4, R10 ;  /* 0x000000041b0aa825 */ /* 0x002fe400078e020a */
[----:B------:R-:W3:Y:S02]  /*10c0*/  @!P0 LDC R27, c[0x0][0x10] ;  /* 0x00000400ff1b8b82 */ /* 0x000ee40000000800 */
[----:B------:R-:W-:-:S06]  /*10d0*/  @!P2 IMAD.WIDE.U32 R28, R29, 0x8, R10 ;  /* 0x000000081d1ca825 */ /* 0x000fcc00078e000a */
[----:B------:R-:W1:Y:S01]  /*10e0*/  @!P0 LDC.64 R10, c[0x0][0x248] ;  /* 0x00009200ff0a8b82 */ /* 0x000e620000000a00 */
[----:B---3--:R-:W-:Y:S02]  /*10f0*/  @!P0 IMAD R13, R13, R27, R12 ;  /* 0x0000001b0d0d8224 */ /* 0x008fe400078e020c */
[----:B0-----:R-:W-:Y:S01]  /*1100*/  @!P3 FADD.FTZ R4, R4, R6 ;  /* 0x000000060404b221 */ /* 0x001fe20000010000 */
[----:B------:R-:W-:-:S05]  /*1110*/  @!P0 LOP3.LUT R6, R17, 0x1, RZ, 0xc0, !PT ;  /* 0x0000000111068812 */ /* 0x000fca00078ec0ff */
[----:B------:R-:W-:-:S04]  /*1120*/  @!P0 IMAD R27, R27, R6, RZ ;  /* 0x000000061b1b8224 */ /* 0x000fc800078e02ff */
[----:B------:R-:W-:-:S05]  /*1130*/  @!P0 IMAD R27, R27, R14, RZ ;  /* 0x0000000e1b1b8224 */ /* 0x000fca00078e02ff */
[----:B------:R-:W-:-:S05]  /*1140*/  @!P0 SHF.L.U32 R27, R27, 0x1, RZ ;  /* 0x000000011b1b8819 */ /* 0x000fca00000006ff */
[----:B-1----:R-:W-:-:S04]  /*1150*/  @!P0 IMAD.WIDE R10, R27, 0x4, R10 ;  /* 0x000000041b0a8825 */ /* 0x002fc800078e020a */
[----:B------:R-:W-:Y:S02]  /*1160*/  @!P0 IMAD.WIDE.U32 R12, R13, 0x8, R10 ;  /* 0x000000080d0c8825 */ /* 0x000fe400078e000a */
[----:B------:R-:W3:Y:S04]  /*1170*/  @!P2 LDG.E.64 R10, desc[UR8][R28.64] ;  /* 0x000000081c0aa981 */ /* 0x000ee8000c1e1b00 */
[----:B------:R-:W4:Y:S01]  /*1180*/  @!P0 LDG.E.64 R12, desc[UR8][R12.64] ;  /* 0x000000080c0c8981 */ /* 0x000f22000c1e1b00 */
[----:B------:R-:W-:Y:S01]  /*1190*/  IADD3 R26, R26, -0x4, RZ ;  /* 0xfffffffc1a1a7810 */ /* 0x000fe20007ffe0ff */
[----:B------:R-:W-:-:S03]  /*11a0*/  @!P3 FADD.FTZ R5, R5, R7 ;  /* 0x000000070505b221 */ /* 0x000fc60000010000 */
        /* <DEDUP_REMOVED lines=9> */
.L_x_2457:
        /* <DEDUP_REMOVED lines=19> */
.L_x_2460:
[----:B------:R-:W-:Y:S05]  /*1370*/  BSYNC B0 ;  /* 0x0000000000007941 */ /* 0x000fea0003800000 */
.L_x_2459:
[----:B------:R-:W-:Y:S05]  /*1380*/  @!P2 BRA `(.L_x_2454) ;  /* 0x00000000007ca947 */ /* 0x000fea0003800000 */
[C---:B------:R-:W-:Y:S02]  /*1390*/  IADD3 R10, R15.reuse, 0x2, RZ ;  /* 0x000000020f0a7810 */ /* 0x040fe40007ffe0ff */
[----:B------:R-:W-:Y:S02]  /*13a0*/  IADD3 R15, R15, 0x1, RZ ;  /* 0x000000010f0f7810 */ /* 0x000fe40007ffe0ff */
[----:B------:R-:W-:Y:S02]  /*13b0*/  ISETP.EQ.OR P0, PT, R10, UR5, P1 ;  /* 0x000000050a007c0c */ /* 0x000fe40008f02670 */
[----:B------:R-:W-:Y:S02]  /*13c0*/  ISETP.EQ.OR P2, PT, R15, UR5, P1 ;  /* 0x000000050f007c0c */ /* 0x000fe40008f42670 */
[----:B------:R-:W-:-:S11]  /*13d0*/  ISETP.EQ.OR P0, PT, R8, 0x2, P0 ;  /* 0x000000020800780c */ /* 0x000fd60000702670 */
[----:B------:R-:W1:Y:S01]  /*13e0*/  @!P2 LDC R13, c[0x0][0x10] ;  /* 0x00000400ff0dab82 */ /* 0x000e620000000800 */
[C---:B------:R-:W-:Y:S01]  /*13f0*/  @!P2 LOP3.LUT R6, R17.reuse, 0x1, RZ, 0xc0, !PT ;  /* 0x000000011106a812 */ /* 0x040fe200078ec0ff */
[----:B------:R-:W2:Y:S01]  /*1400*/  @!P2 S2R R26, SR_CTAID.Y ;  /* 0x00000000001aa919 */ /* 0x000ea20000002600 */
[----:B------:R-:W-:Y:S01]  /*1410*/  @!P0 LOP3.LUT R8, R17, 0x1, RZ, 0xc0, !PT ;  /* 0x0000000111088812 */ /* 0x000fe200078ec0ff */
[----:B------:R-:W3:Y:S04]  /*1420*/  @!P0 S2R R12, SR_CTAID.Y ;  /* 0x00000000000c8919 */ /* 0x000ee80000002600 */
[----:B------:R-:W4:Y:S01]  /*1430*/  @!P0 LDC R11, c[0x0][0x10] ;  /* 0x00000400ff0b8b82 */ /* 0x000f220000000800 */
[----:B-1----:R-:W-:-:S07]  /*1440*/  @!P2 IMAD R9, R13, R6, RZ ;  /* 0x000000060d09a224 */ /* 0x002fce00078e02ff */
[----:B------:R-:W1:Y:S01]  /*1450*/  @!P2 LDC.64 R6, c[0x0][0x248] ;  /* 0x00009200ff06ab82 */ /* 0x000e620000000a00 */
[----:B------:R-:W-:Y:S02]  /*1460*/  @!P2 IMAD R27, R9, R14, RZ ;  /* 0x0000000e091ba224 */ /* 0x000fe400078e02ff */
[----:B----4-:R-:W-:-:S03]  /*1470*/  @!P0 IMAD R29, R11, R8, RZ ;  /* 0x000000080b1d8224 */ /* 0x010fc600078e02ff */
[----:B------:R-:W-:Y:S02]  /*1480*/  @!P2 SHF.L.U32 R27, R27, 0x1, RZ ;  /* 0x000000011b1ba819 */ /* 0x000fe400000006ff */
[----:B------:R-:W4:Y:S01]  /*1490*/  @!P0 LDC.64 R8, c[0x0][0x248] ;  /* 0x00009200ff088b82 */ /* 0x000f220000000a00 */
[----:B--2---:R-:W-:Y:S02]  /*14a0*/  @!P2 IMAD R13, R15, R13, R26 ;  /* 0x0000000d0f0da224 */ /* 0x004fe400078e021a */
[----:B------:R-:W-:Y:S02]  /*14b0*/  @!P0 IMAD R14, R29, R14, RZ ;  /* 0x0000000e1d0e8224 */ /* 0x000fe400078e02ff */
[----:B---3--:R-:W-:Y:S02]  /*14c0*/  @!P0 IMAD R11, R10, R11, R12 ;  /* 0x0000000b0a0b8224 */ /* 0x008fe400078e020c */
[----:B-1----:R-:W-:Y:S01]  /*14d0*/  @!P2 IMAD.WIDE R6, R27, 0x4, R6 ;  /* 0x000000041b06a825 */ /* 0x002fe200078e0206 */
[----:B------:R-:W-:-:S03]  /*14e0*/  @!P0 SHF.L.U32 R27, R14, 0x1, RZ ;  /* 0x000000010e1b8819 */ /* 0x000fc600000006ff */
[----:B------:R-:W-:-:S04]  /*14f0*/  @!P2 IMAD.WIDE.U32 R6, R13, 0x8, R6 ;  /* 0x000000080d06a825 */ /* 0x000fc800078e0006 */
[----:B----4-:R-:W-:Y:S02]  /*1500*/  @!P0 IMAD.WIDE R8, R27, 0x4, R8 ;  /* 0x000000041b088825 */ /* 0x010fe400078e0208 */
[----:B------:R-:W0:Y:S02]  /*1510*/  @!P2 LDG.E.64 R6, desc[UR8][R6.64] ;  /* 0x000000080606a981 */ /* 0x000e24000c1e1b00 */
[----:B------:R-:W-:-:S06]  /*1520*/  @!P0 IMAD.WIDE.U32 R8, R11, 0x8, R8 ;  /* 0x000000080b088825 */ /* 0x000fcc00078e0008 */
[----:B------:R-:W2:Y:S01]  /*1530*/  @!P0 LDG.E.64 R8, desc[UR8][R8.64] ;  /* 0x0000000808088981 */ /* 0x000ea2000c1e1b00 */
[----:B0-----:R-:W-:Y:S01]  /*1540*/  @!P2 FADD.FTZ R4, R4, R6 ;  /* 0x000000060404a221 */ /* 0x001fe20000010000 */
[----:B------:R-:W-:-:S03]  /*1550*/  @!P2 FADD.FTZ R5, R5, R7 ;  /* 0x000000070505a221 */ /* 0x000fc60000010000 */
[----:B--2---:R-:W-:Y:S01]  /*1560*/  @!P0 FADD.FTZ R4, R4, R8 ;  /* 0x0000000804048221 */ /* 0x004fe20000010000 */
[----:B------:R-:W-:-:S07]  /*1570*/  @!P0 FADD.FTZ R5, R5, R9 ;  /* 0x0000000905058221 */ /* 0x000fce0000010000 */
.L_x_2454:
[----:B------:R-:W-:Y:S01]  /*1580*/  ULDC.64 UR6, c[0x0][0x218] ;  /* 0x0000860000067ab9 */ /* 0x000fe20000000a00 */
[----:B------:R-:W-:Y:S01]  /*1590*/  LOP3.LUT P0, RZ, R0, UR5, RZ, 0xfc, !PT ;  /* 0x0000000500ff7c12 */ /* 0x000fe2000f80fcff */
[----:B------:R-:W-:Y:S01]  /*15a0*/  ULDC UR11, c[0x0][0x2a4] ;  /* 0x0000a900000b7ab9 */ /* 0x000fe20000000800 */
[----:B------:R-:W-:Y:S01]  /*15b0*/  ISETP.EQ.U32.AND P2, PT, RZ, UR6, PT ;  /* 0x00000006ff007c0c */ /* 0x000fe2000bf42070 */
[----:B------:R-:W-:Y:S01]  /*15c0*/  UMOV UR6, 0x400 ;  /* 0x0000040000067882 */ /* 0x000fe20000000000 */
[----:B------:R-:W-:Y:S01]  /*15d0*/  SHF.L.U32 R6, R24, 0x2, RZ ;  /* 0x0000000218067819 */ /* 0x000fe200000006ff */
[----:B------:R-:W-:Y:S01]  /*15e0*/  ULDC.64 UR12, c[0x0][0x228] ;  /* 0x00008a00000c7ab9 */ /* 0x000fe20000000a00 */
[----:B------:R-:W-:Y:S01]  /*15f0*/  ISETP.EQ.OR.EX P0, PT, RZ, UR7, P0, P2 ;  /* 0x00000007ff007c0c */ /* 0x000fe20008702720 */
[----:B------:R-:W2:Y:S01]  /*1600*/  S2UR UR7, SR_CgaCtaId ;  /* 0x00000000000779c3 */ /* 0x000ea20000008800 */
[----:B------:R-:W-:Y:S01]  /*1610*/  ULDC.64 UR14, c[0x0][0x230] ;  /* 0x00008c00000e7ab9 */ /* 0x000fe20000000a00 */
[----:B-1----:R-:W-:-:S02]  /*1620*/  IADD3 R10, P2, R6, UR12, RZ ;  /* 0x0000000c060a7c10 */ /* 0x002fc4000ff5e0ff */
[----:B------:R-:W-:Y:S02]  /*1630*/  SHF.L.U64.HI R24, R24, 0x2, R25 ;  /* 0x0000000218187819 */ /* 0x000fe40000010219 */
[----:B------:R-:W-:Y:S02]  /*1640*/  IADD3 R6, P3, R6, UR14, RZ ;  /* 0x0000000e06067c10 */ /* 0x000fe4000ff7e0ff */
[C---:B------:R-:W-:Y:S02]  /*1650*/  IADD3.X R11, R24.reuse, UR13, RZ, P2, !PT ;  /* 0x0000000d180b7c10 */ /* 0x040fe400097fe4ff */
[----:B------:R-:W-:Y:S02]  /*1660*/  IADD3.X R7, R24, UR15, RZ, P3, !PT ;  /* 0x0000000f18077c10 */ /* 0x000fe40009ffe4ff */
[----:B------:R-:W1:Y:S01]  /*1670*/  @!P0 LDC.64 R8, c[0x0][0x218] ;  /* 0x00008600ff088b82 */ /* 0x000e620000000a00 */
[----:B------:R-:W-:Y:S01]  /*1680*/  @!P0 FMUL.FTZ R13, R5, UR11 ;  /* 0x0000000b050d8c20 */ /* 0x000fe20008410000 */
[----:B------:R-:W-:Y:S01]  /*1690*/  @!P0 FMUL.FTZ R12, R4, UR11 ;  /* 0x0000000b040c8c20 */ /* 0x000fe20008410000 */
[----:B--2---:R-:W-:-:S09]  /*16a0*/  ULEA UR6, UR7, UR6, 0x18 ;  /* 0x0000000607067291 */ /* 0x004fd2000f8ec03f */
[----:B------:R0:W-:Y:S01]  /*16b0*/  @!P1 STS.64 [UR6+0x98], R4 ;  /* 0x00009804ff009988 */ /* 0x0001e20008000a06 */
[----:B-1----:R-:W-:-:S05]  /*16c0*/  @!P0 IMAD.WIDE R14, R19, 0x8, R8 ;  /* 0x00000008130e8825 */ /* 0x002fca00078e0208 */
[----:B------:R1:W-:Y:S01]  /*16d0*/  @!P0 STG.E.64 desc[UR8][R14.64], R12 ;  /* 0x0000000c0e008986 */ /* 0x0003e2000c101b08 */
[----:B0-----:R-:W0:Y:S08]  /*16e0*/  LDC R4, c[0x0][0x294] ;  /* 0x0000a500ff047b82 */ /* 0x001e300000000800 */
[----:B------:R-:W-:Y:S06]  /*16f0*/  BAR.SYNC.DEFER_BLOCKING 0x0 ;  /* 0x0000000000007b1d */ /* 0x000fec0000010000 */
[----:B------:R2:W3:Y:S04]  /*1700*/  LDG.E.64 R8, desc[UR8][R10.64] ;  /* 0x000000080a087981 */ /* 0x0004e8000c1e1b00 */
[----:B------:R-:W3:Y:S01]  /*1710*/  LDG.E.64 R6, desc[UR8][R6.64] ;  /* 0x0000000806067981 */ /* 0x000ee2000c1e1b00 */
[----:B------:R-:W-:Y:S01]  /*1720*/  HFMA2.MMA R5, -RZ, RZ, 1.875, 0 ;  /* 0x3f800000ff057435 */ /* 0x000fe200000001ff */
[----:B-1----:R-:W-:Y:S01]  /*1730*/  SHF.R.U32.HI R13, RZ, 0x4, R0 ;  /* 0x00000004ff0d7819 */ /* 0x002fe20000011600 */
[--C-:B------:R-:W-:Y:S01]  /*1740*/  HADD2.F32 R15, -RZ, R16.reuse.H0_H0 ;  /* 0x20000010ff0f7230 */ /* 0x100fe20000004100 */
[----:B------:R-:W1:Y:S01]  /*1750*/  LDS.64 R24, [UR6+0x98] ;  /* 0x00009806ff187984 */ /* 0x000e620008000a00 */
[----:B------:R-:W-:Y:S01]  /*1760*/  HADD2.F32 R27, -RZ, R16.H1_H1 ;  /* 0x30000010ff1b7230 */ /* 0x000fe20000004100 */
[----:B------:R-:W-:Y:S01]  /*1770*/  ISETP.NE.AND P2, PT, RZ, UR10, PT ;  /* 0x0000000aff007c0c */ /* 0x000fe2000bf45270 */
[----:B0-----:R-:W-:Y:S01]  /*1780*/  IMAD R13, R4, UR5, R13 ;  /* 0x00000005040d7c24 */ /* 0x001fe2000f8e020d */
[----:B------:R-:W-:Y:S01]  /*1790*/  ULDC.64 UR6, c[0x0][0x278] ;  /* 0x00009e0000067ab9 */ /* 0x000fe20000000a00 */
[----:B------:R-:W-:-:S02]  /*17a0*/  HADD2.F32 R29, -RZ, R3.H0_H0 ;  /* 0x20000003ff1d7230 */ /* 0x000fc40000004100 */
[----:B------:R-:W-:Y:S01]  /*17b0*/  HADD2.F32 R3, -RZ, R3.H1_H1 ;  /* 0x30000003ff037230 */ /* 0x000fe20000004100 */
[----:B--2---:R-:W-:Y:S02]  /*17c0*/  IADD3 R10, R13, 0x20, RZ ;  /* 0x000000200d0a7810 */ /* 0x004fe40007ffe0ff */
        /* <DEDUP_REMOVED lines=8> */
[--C-:B------:R-:W-:Y:S01]  /*1850*/  FADD.FTZ R14, R27, -R24.reuse ;  /* 0x800000181b0e7221 */ /* 0x100fe20000010000 */
[----:B------:R-:W-:Y:S01]  /*1860*/  FADD.FTZ R16, R29, -R24 ;  /* 0x800000181d107221 */ /* 0x000fe20000010000 */
[----:B------:R-:W-:Y:S01]  /*1870*/  FFMA.FTZ R25, R25, UR11, -R26 ;  /* 0x0000000b19197c23 */ /* 0x000fe2000801081a */
[----:B------:R-:W-:-:S04]  /*1880*/  FADD.FTZ R24, R3, -R24 ;  /* 0x8000001803187221 */ /* 0x000fc80000010000 */
[----:B------:R-:W-:-:S13]  /*1890*/  FSETP.GTU.FTZ.AND P0, PT, R25, RZ, PT ;  /* 0x000000ff1900720b */ /* 0x000fda0003f1c000 */
[----:B------:R-:W0:Y:S02]  /*18a0*/  @P0 LDC R26, c[0x0][0x238] ;  /* 0x00008e00ff1a0b82 */ /* 0x000e240000000800 */
[----:B0-----:R-:W-:-:S04]  /*18b0*/  @P0 FADD.FTZ R25, R25, R26 ;  /* 0x0000001a19190221 */ /* 0x001fc80000010000 */
        /* <DEDUP_REMOVED lines=8> */
[C-C-:B---3--:R-:W-:Y:S01]  /*1940*/  FFMA.FTZ R12, R8.reuse, R3, R6.reuse ;  /* 0x00000003080c7223 */ /* 0x148fe20000010006 */
        /* <DEDUP_REMOVED lines=14> */
.L_x_2461:
[----:B------:R-:W-:Y:S04]  /*1a30*/  BSSY B0, `(.L_x_2462) ;  /* 0x000000e000007945 */ /* 0x000fe80003800000 */
[----:B------:R-:W-:Y:S05]  /*1a40*/  @P0 BRA `(.L_x_2463) ;  /* 0x0000000000300947 */ /* 0x000fea0003800000 */
[----:B------:R-:W-:Y:S01]  /*1a50*/  ULDC.64 UR6, c[0x0][0x270] ;  /* 0x00009c0000067ab9 */ /* 0x000fe20000000a00 */
[----:B------:R-:W-:Y:S01]  /*1a60*/  MOV R5, R23 ;  /* 0x0000001700057202 */ /* 0x000fe20000000f00 */
[----:B------:R-:W-:Y:S01]  /*1a70*/  IMAD R6, R4, UR6, RZ ;  /* 0x0000000604067c24 */ /* 0x000fe2000f8e02ff */
[----:B------:R-:W-:Y:S02]  /*1a80*/  MOV R4, R20 ;  /* 0x0000001400047202 */ /* 0x000fe40000000f00 */
[----:B------:R-:W-:-:S03]  /*1a90*/  F2FP.F16.F32.PACK_AB R9, R9, R12 ;  /* 0x0000000c0909723e */ /* 0x000fc600000000ff */
[----:B------:R-:W-:-:S04]  /*1aa0*/  IMAD.WIDE.U32 R4, R13, UR6, R4 ;  /* 0x000000060d047c25 */ /* 0x000fc8000f8e0004 */
[----:B------:R-:W-:Y:S01]  /*1ab0*/  IMAD R13, R13, UR7, R6 ;  /* 0x000000070d0d7c24 */ /* 0x000fe2000f8e0206 */
[----:B------:R-:W-:Y:S02]  /*1ac0*/  ULDC.64 UR6, c[0x0][0x210] ;  /* 0x0000840000067ab9 */ /* 0x000fe40000000a00 */
[----:B------:R-:W-:Y:S02]  /*1ad0*/  LEA R6, P0, R4, UR6, 0x1 ;  /* 0x0000000604067c11 */ /* 0x000fe4000f8008ff */
[----:B------:R-:W-:-:S04]  /*1ae0*/  IADD3 R13, R5, R13, RZ ;  /* 0x0000000d050d7210 */ /* 0x000fc80007ffe0ff */
[----:B------:R-:W-:-:S05]  /*1af0*/  LEA.HI.X R7, R4, UR7, R13, 0x1, P0 ;  /* 0x0000000704077c11 */ /* 0x000fca00080f0c0d */
[----:B------:R0:W-:Y:S02]  /*1b00*/  STG.E desc[UR8][R6.64], R9 ;  /* 0x0000000906007986 */ /* 0x0001e4000c101908 */
.L_x_2463:
[----:B------:R-:W-:Y:S05]  /*1b10*/  BSYNC B0 ;  /* 0x0000000000007941 */ /* 0x000fea0003800000 */
.L_x_2462:
        /* <DEDUP_REMOVED lines=11> */
.L_x_2464:
[----:B------:R-:W-:Y:S04]  /*1bd0*/  BSSY B0, `(.L_x_2465) ;  /* 0x000000d000007945 */ /* 0x000fe80003800000 */
[----:B------:R-:W-:Y:S05]  /*1be0*/  @P1 BRA `(.L_x_2466) ;  /* 0x00000000002c1947 */ /* 0x000fea0003800000 */
[----:B------:R-:W-:Y:S01]  /*1bf0*/  ULDC.64 UR6, c[0x0][0x270] ;  /* 0x00009c0000067ab9 */ /* 0x000fe20000000a00 */
[----:B------:R-:W-:Y:S01]  /*1c00*/  MOV R21, R23 ;  /* 0x0000001700157202 */ /* 0x000fe20000000f00 */
[----:B------:R-:W-:Y:S01]  /*1c10*/  IMAD R11, R11, UR6, RZ ;  /* 0x000000060b0b7c24 */ /* 0x000fe2000f8e02ff */
[----:B------:R-:W-:Y:S01]  /*1c20*/  F2FP.F16.F32.PACK_AB R3, R3, R8 ;  /* 0x000000080303723e */ /* 0x000fe200000000ff */
[----:B------:R-:W-:-:S04]  /*1c30*/  IMAD.WIDE.U32 R20, R10, UR6, R20 ;  /* 0x000000060a147c25 */ /* 0x000fc8000f8e0014 */
[----:B------:R-:W-:Y:S01]  /*1c40*/  IMAD R11, R10, UR7, R11 ;  /* 0x000000070a0b7c24 */ /* 0x000fe2000f8e020b */
[----:B------:R-:W-:Y:S02]  /*1c50*/  ULDC.64 UR6, c[0x0][0x210] ;  /* 0x0000840000067ab9 */ /* 0x000fe40000000a00 */
[----:B------:R-:W-:Y:S02]  /*1c60*/  LEA R4, P0, R20, UR6, 0x1 ;  /* 0x0000000614047c11 */ /* 0x000fe4000f8008ff */
[----:B------:R-:W-:-:S04]  /*1c70*/  IADD3 R11, R21, R11, RZ ;  /* 0x0000000b150b7210 */ /* 0x000fc80007ffe0ff */
[----:B------:R-:W-:-:S05]  /*1c80*/  LEA.HI.X R5, R20, UR7, R11, 0x1, P0 ;  /* 0x0000000714057c11 */ /* 0x000fca00080f0c0b */
[----:B------:R1:W-:Y:S02]  /*1c90*/  STG.E desc[UR8][R4.64], R3 ;  /* 0x0000000304007986 */ /* 0x0003e4000c101908 */
.L_x_2466:
[----:B------:R-:W-:Y:S05]  /*1ca0*/  BSYNC B0 ;  /* 0x0000000000007941 */ /* 0x000fea0003800000 */
.L_x_2465:
[----:B-1----:R-:W1:Y:S01]  /*1cb0*/  LDC R4, c[0x0][0x10] ;  /* 0x00000400ff047b82 */ /* 0x002e620000000800 */
[----:B------:R-:W-:Y:S02]  /*1cc0*/  IADD3 R17, R17, 0x1, RZ ;  /* 0x0000000111117810 */ /* 0x000fe40007ffe0ff */
[----:B-1----:R-:W-:-:S04]  /*1cd0*/  IADD3 R19, R4, R19, RZ ;  /* 0x0000001304137210 */ /* 0x002fc80007ffe0ff */
[----:B------:R-:W-:-:S13]  /*1ce0*/  ISETP.GE.AND P0, PT, R19, UR4, PT ;  /* 0x0000000413007c0c */ /* 0x000fda000bf06270 */
[----:B------:R-:W-:Y:S05]  /*1cf0*/  @!P0 BRA `(.L_x_2467) ;  /* 0xffffffe4000c8947 */ /* 0x000fea000383ffff */
[----:B------:R-:W-:Y:S05]  /*1d00*/  EXIT ;  /* 0x000000000000794d */ /* 0x000fea0003800000 */
.L_x_2468:
        /* <DEDUP_REMOVED lines=15> */
.L_x_3344:


//--------------------- .text._Z35group_norm_nhwc_fwd_one_pass_kernelI11Fp16IOFp32WLi128ELi32ELi512EEv26Group_norm_nhwc_fwd_params --------------------------
	.section	.text._Z35group_norm_nhwc_fwd_one_pass_kernelI11Fp16IOFp32WLi128ELi32ELi512EEv26Group_norm_nhwc_fwd_params,"ax",@progbits
	.align	128
        .global         _Z35group_norm_nhwc_fwd_one_pass_kernelI11Fp16IOFp32WLi128ELi32ELi512EEv26Group_norm_nhwc_fwd_params
        .type           _Z35group_norm_nhwc_fwd_one_pass_kernelI11Fp16IOFp32WLi128ELi32ELi512EEv26Group_norm_nhwc_fwd_params,@function
        .size           _Z35group_norm_nhwc_fwd_one_pass_kernelI11Fp16IOFp32WLi128ELi32ELi512EEv26Group_norm_nhwc_fwd_params,(.L_x_3345 - _Z35group_norm_nhwc_fwd_one_pass_kernelI11Fp16IOFp32WLi128ELi32ELi512EEv26Group_norm_nhwc_fwd_params)
        .other          _Z35group_norm_nhwc_fwd_one_pass_kernelI11Fp16IOFp32WLi128ELi32ELi512EEv26Group_norm_nhwc_fwd_params,@"STO_CUDA_ENTRY STV_DEFAULT"
_Z35group_norm_nhwc_fwd_one_pass_kernelI11Fp16IOFp32WLi128ELi32ELi512EEv26Group_norm_nhwc_fwd_params:
.text._Z35group_norm_nhwc_fwd_one_pass_kernelI11Fp16IOFp32WLi128ELi32ELi512EEv26Group_norm_nhwc_fwd_params:
        /* <DEDUP_REMOVED lines=12> */
[----:B------:R-:W-:Y:S01]  /*00c0*/  ULDC.64 UR8, c[0x0][0x208] ;  /* 0x0000820000087ab9 */ /* 0x000fe20000000a00 */
[----:B------:R-:W-:-:S03]  /*00d0*/  MOV R24, R28 ;  /* 0x0000001c00187202 */ /* 0x000fc60000000f00 */
[----:B------:R-:W1:Y:S08]  /*00e0*/  LDC R0, c[0x0][0x10] ;  /* 0x00000400ff007b82 */ /* 0x000e700000000800 */
[----:B------:R-:W2:Y:S01]  /*00f0*/  LDC R20, c[0x0][0xc] ;  /* 0x00000300ff147b82 */ /* 0x000ea20000000800 */
[----:B0-----:R-:W-:-:S04]  /*0100*/  LOP3.LUT P1, RZ, R2, UR6, RZ, 0xfc, !PT ;  /* 0x0000000602ff7c12 */ /* 0x001fc8000f82fcff */
[----:B------:R-:W-:-:S13]  /*0110*/  ISETP.NE.AND.EX P1, PT, RZ, UR5, !P1, P0 ;  /* 0x00000005ff007c0c */ /* 0x000fda000cf25300 */
.L_x_2493:
[----:B0---4-:R-:W0:Y:S01]  /*0120*/  LDC R3, c[0x0][0x288] ;  /* 0x0000a200ff037b82 */ /* 0x011e220000000800 */
[----:B---3--:R-:W3:Y:S01]  /*0130*/  S2R R29, SR_TID.X ;  /* 0x00000000001d7919 */ /* 0x008ee20000002100 */
[----:B------:R-:W-:Y:S01]  /*0140*/  ULDC.64 UR4, c[0x0][0x278] ;  /* 0x00009e0000047ab9 */ /* 0x000fe20000000a00 */
[----:B------:R-:W-:Y:S01]  /*0150*/  ULDC.64 UR10, c[0x0][0x280] ;  /* 0x0000a000000a7ab9 */ /* 0x000fe20000000a00 */
[----:B0-2---:R-:W-:-:S04]  /*0160*/  IABS R7, R3 ;  /* 0x0000000300077213 */ /* 0x005fc80000000000 */
[----:B------:R-:W0:Y:S01]  /*0170*/  I2F.RP R2, R7 ;  /* 0x0000000700027306 */ /* 0x000e220000209400 */
[----:B---3--:R-:W-:-:S07]  /*0180*/  SHF.R.U32.HI R15, RZ, 0x4, R29 ;  /* 0x00000004ff0f7819 */ /* 0x008fce000001161d */
        /* <DEDUP_REMOVED lines=8> */
[----:B------:R-:W0:Y:S04]  /*0210*/  LDC R4, c[0x0][0x294] ;  /* 0x0000a500ff047b82 */ /* 0x000e280000000800 */
[----:B------:R-:W-:-:S05]  /*0220*/  IMAD.HI.U32 R5, R5, R6, RZ ;  /* 0x0000000605057227 */ /* 0x000fca00078e00ff */
[----:B------:R-:W-:-:S05]  /*0230*/  IADD3 R2, -R5, RZ, RZ ;  /* 0x000000ff05027210 */ /* 0x000fca0007ffe1ff */
[----:B------:R-:W-:-:S05]  /*0240*/  IMAD R2, R7, R2, R6 ;  /* 0x0000000207027224 */ /* 0x000fca00078e0206 */
[----:B------:R-:W-:Y:S01]  /*0250*/  ISETP.GT.U32.AND P4, PT, R7, R2, PT ;  /* 0x000000020700720c */ /* 0x000fe20003f84070 */
[----:B0-----:R-:W-:-:S05]  /*0260*/  IMAD R15, R4, UR6, R15 ;  /* 0x00000006040f7c24 */ /* 0x001fca000f8e020f */
[----:B------:R-:W-:Y:S02]  /*0270*/  ISETP.GE.U32.AND P0, PT, R15, UR4, PT ;  /* 0x000000040f007c0c */ /* 0x000fe4000bf06070 */
[----:B------:R-:W-:-:S05]  /*0280*/  SHF.R.S32.HI R9, RZ, 0x1f, R15 ;  /* 0x0000001fff097819 */ /* 0x000fca000001140f */
[-C--:B------:R-:W-:Y:S02]  /*0290*/  @!P4 IADD3 R2, R2, -R7.reuse, RZ ;  /* 0x800000070202c210 */ /* 0x080fe40007ffe0ff */
[----:B------:R-:W-:Y:S02]  /*02a0*/  ISETP.GE.AND.EX P0, PT, R9, UR5, PT, P0 ;  /* 0x0000000509007c0c */ /* 0x000fe4000bf06300 */
[----:B------:R-:W-:Y:S02]  /*02b0*/  ISETP.GE.U32.AND P3, PT, R2, R7, PT ;  /* 0x000000070200720c */ /* 0x000fe40003f66070 */
[----:B------:R-:W-:Y:S02]  /*02c0*/  LOP3.LUT R2, R24, R3, RZ, 0x3c, !PT ;  /* 0x0000000318027212 */ /* 0x000fe400078e3cff */
[----:B------:R-:W-:Y:S02]  /*02d0*/  ISETP.LT.U32.AND P0, PT, R29, 0x200, !P0 ;  /* 0x000002001d00780c */ /* 0x000fe40004701070 */
[----:B------:R-:W-:-:S02]  /*02e0*/  ISETP.GE.AND P2, PT, R2, RZ, PT ;  /* 0x000000ff0200720c */ /* 0x000fc40003f46270 */
[----:B------:R-:W-:Y:S02]  /*02f0*/  @!P4 IADD3 R5, R5, 0x1, RZ ;  /* 0x000000010505c810 */ /* 0x000fe40007ffe0ff */
[----:B------:R-:W-:Y:S02]  /*0300*/  ISETP.NE.AND P4, PT, R3, RZ, PT ;  /* 0x000000ff0300720c */ /* 0x000fe40003f85270 */
[----:B------:R-:W-:Y:S02]  /*0310*/  IADD3 R21, R15, 0x20, RZ ;  /* 0x000000200f157810 */ /* 0x000fe40007ffe0ff */
[----:B------:R-:W-:Y:S02]  /*0320*/  @P3 IADD3 R5, R5, 0x1, RZ ;  /* 0x0000000105053810 */ /* 0x000fe40007ffe0ff */
[----:B------:R-:W-:Y:S01]  /*0330*/  SHF.R.S32.HI R14, RZ, 0x1f, R21 ;  /* 0x0000001fff0e7819 */ /* 0x000fe20000011415 */
[----:B------:R-:W0:Y:S01]  /*0340*/  @P0 LDC.64 R12, c[0x0][0x270] ;  /* 0x00009c00ff0c0b82 */ /* 0x000e220000000a00 */
[----:B------:R-:W-:-:S02]  /*0350*/  SHF.L.U32 R2, R29, 0x1, RZ ;  /* 0x000000011d027819 */ /* 0x000fc400000006ff */
[----:B------:R-:W-:Y:S02]  /*0360*/  @!P2 IADD3 R5, -R5, RZ, RZ ;  /* 0x000000ff0505a210 */ /* 0x000fe40007ffe1ff */
[----:B------:R-:W-:Y:S02]  /*0370*/  ISETP.GE.U32.AND P2, PT, R21, UR4, PT ;  /* 0x0000000415007c0c */ /* 0x000fe4000bf46070 */
[----:B------:R-:W-:Y:S01]  /*0380*/  @!P4 LOP3.LUT R5, RZ, R3, RZ, 0x33, !PT ;  /* 0x00000003ff05c212 */ /* 0x000fe200078e33ff */
[----:B------:R-:W3:Y:S01]  /*0390*/  @P0 LDC.64 R10, c[0x0][0x220] ;  /* 0x00008800ff0a0b82 */ /* 0x000ee20000000a00 */
[----:B------:R-:W-:Y:S02]  /*03a0*/  ISETP.GE.AND.EX P2, PT, R14, UR5, PT, P2 ;  /* 0x000000050e007c0c */ /* 0x000fe4000bf46320 */
[----:B------:R-:W-:Y:S02]  /*03b0*/  IADD3 R4, -R5, RZ, RZ ;  /* 0x000000ff05047210 */ /* 0x000fe40007ffe1ff */
[----:B------:R-:W-:-:S02]  /*03c0*/  ISETP.LT.U32.AND P2, PT, R29, 0x200, !P2 ;  /* 0x000002001d00780c */ /* 0x000fc40005741070 */
[----:B------:R-:W-:Y:S01]  /*03d0*/  LOP3.LUT R2, R2, 0x1e, RZ, 0xc0, !PT ;  /* 0x0000001e02027812 */ /* 0x000fe200078ec0ff */
[----:B------:R-:W-:Y:S01]  /*03e0*/  IMAD R3, R3, R4, R24 ;  /* 0x0000000403037224 */ /* 0x000fe200078e0218 */
[----:B------:R-:W-:Y:S02]  /*03f0*/  SHF.R.S32.HI R4, RZ, 0x1f, R5 ;  /* 0x0000001fff047819 */ /* 0x000fe40000011405 */
[----:B------:R-:W-:Y:S02]  /*0400*/  IADD3 R22, R15, 0x40, RZ ;  /* 0x000000400f167810 */ /* 0x000fe40007ffe0ff */
[----:B------:R-:W-:Y:S01]  /*0410*/  LEA R6, R3, R2, 0x5 ;  /* 0x0000000203067211 */ /* 0x000fe200078e28ff */
[----:B------:R-:W-:Y:S01]  /*0420*/  IMAD R4, R4, UR10, RZ ;  /* 0x0000000a04047c24 */ /* 0x000fe2000f8e02ff */
[----:B------:R-:W-:Y:S02]  /*0430*/  IADD3 R23, R15, 0x60, RZ ;  /* 0x000000600f177810 */ /* 0x000fe40007ffe0ff */
[----:B------:R-:W-:Y:S01]  /*0440*/  SHF.R.S32.HI R7, RZ, 0x1f, R6 ;  /* 0x0000001fff077819 */ /* 0x000fe20000011406 */
[----:B------:R-:W-:Y:S01]  /*0450*/  IMAD R17, R5, UR11, R4 ;  /* 0x0000000b05117c24 */ /* 0x000fe2000f8e0204 */
[----:B------:R-:W-:Y:S01]  /*0460*/  ISETP.GE.U32.AND P3, PT, R22, UR4, PT ;  /* 0x0000000416007c0c */ /* 0x000fe2000bf66070 */
[----:B0-----:R-:W-:Y:S01]  /*0470*/  @P0 IMAD R4, R9, R12, RZ ;  /* 0x0000000c09040224 */ /* 0x001fe200078e02ff */
[----:B------:R-:W-:Y:S01]  /*0480*/  SHF.R.S32.HI R18, RZ, 0x1f, R22 ;  /* 0x0000001fff127819 */ /* 0x000fe20000011416 */
[----:B------:R-:W0:Y:S01]  /*0490*/  @P2 LDC.64 R8, c[0x0][0x270] ;  /* 0x00009c00ff082b82 */ /* 0x000e220000000a00 */
[----:B------:R-:W-:Y:S01]  /*04a0*/  IMAD.WIDE.U32 R2, R5, UR10, R6 ;  /* 0x0000000a05027c25 */ /* 0x000fe2000f8e0006 */
[----:B------:R-:W-:-:S02]  /*04b0*/  ISETP.GE.U32.AND P4, PT, R23, UR4, PT ;  /* 0x0000000417007c0c */ /* 0x000fc4000bf86070 */
[----:B------:R-:W-:Y:S01]  /*04c0*/  SHF.R.S32.HI R19, RZ, 0x1f, R23 ;  /* 0x0000001fff137819 */ /* 0x000fe20000011417 */
[----:B------:R-:W-:Y:S01]  /*04d0*/  @P0 IMAD R25, R15, R13, R4 ;  /* 0x0000000d0f190224 */ /* 0x000fe200078e0204 */
[----:B------:R-:W-:Y:S02]  /*04e0*/  IADD3 R5, R3, R17, RZ ;  /* 0x0000001103057210 */ /* 0x000fe40007ffe0ff */
[----:B------:R-:W-:Y:S01]  /*04f0*/  @P0 MOV R4, R2 ;  /* 0x0000000200040202 */ /* 0x000fe20000000f00 */
[----:B------:R-:W4:Y:S01]  /*0500*/  @P2 LDC.64 R16, c[0x0][0x220] ;  /* 0x00008800ff102b82 */ /* 0x000f220000000a00 */
[----:B------:R-:W-:Y:S02]  /*0510*/  ISETP.GE.AND.EX P3, PT, R18, UR5, PT, P3 ;  /* 0x0000000512007c0c */ /* 0x000fe4000bf66330 */
[----:B------:R-:W-:Y:S01]  /*0520*/  ISETP.GE.AND.EX P4, PT, R19, UR5, PT, P4 ;  /* 0x0000000513007c0c */ /* 0x000fe2000bf86340 */
[----:B------:R-:W-:Y:S01]  /*0530*/  @P0 IMAD.WIDE.U32 R12, R15, R12, R4 ;  /* 0x0000000c0f0c0225 */ /* 0x000fe200078e0004 */
[----:B------:R-:W-:-:S02]  /*0540*/  ISETP.LT.U32.AND P3, PT, R29, 0x200, !P3 ;  /* 0x000002001d00780c */ /* 0x000fc40005f61070 */
[----:B------:R-:W-:Y:S02]  /*0550*/  ISETP.LT.U32.AND P4, PT, R29, 0x200, !P4 ;  /* 0x000002001d00780c */ /* 0x000fe40006781070 */
[----:B------:R-:W-:Y:S02]  /*0560*/  @P0 IADD3 R13, R13, R25, RZ ;  /* 0x000000190d0d0210 */ /* 0x000fe40007ffe0ff */
[----:B---3--:R-:W-:-:S04]  /*0570*/  @P0 LEA R10, P5, R12, R10, 0x1 ;  /* 0x0000000a0c0a0211 */ /* 0x008fc800078a08ff */
[----:B------:R-:W-:Y:S01]  /*0580*/  @P0 LEA.HI.X R11, R12, R11, R13, 0x1, P5 ;  /* 0x0000000b0c0b0211 */ /* 0x000fe200028f0c0d */
[----:B0-----:R-:W-:Y:S01]  /*0590*/  @P2 IMAD R25, R14, R8, RZ ;  /* 0x000000080e192224 */ /* 0x001fe200078e02ff */
[----:B------:R-:W-:Y:S01]  /*05a0*/  @P2 MOV R12, R2 ;  /* 0x00000002000c2202 */ /* 0x000fe20000000f00 */
[----:B------:R-:W0:Y:S01]  /*05b0*/  @P3 LDC.64 R14, c[0x0][0x270] ;  /* 0x00009c00ff0e3b82 */ /* 0x000e220000000a00 */
[----:B------:R-:W-:Y:S01]  /*05c0*/  @P2 MOV R13, R5 ;  /* 0x00000005000d2202 */ /* 0x000fe20000000f00 */
[C---:B------:R-:W-:Y:S02]  /*05d0*/  @P2 IMAD R25, R21.reuse, R9, R25 ;  /* 0x0000000915192224 */ /* 0x040fe400078e0219 */
[----:B------:R-:W-:-:S04]  /*05e0*/  @P2 IMAD.WIDE.U32 R8, R21, R8, R12 ;  /* 0x0000000815082225 */ /* 0x000fc800078e000c */
[----:B------:R-:W3:Y:S01]  /*05f0*/  @P4 LDC.64 R12, c[0x0][0x270] ;  /* 0x00009c00ff0c4b82 */ /* 0x000ee20000000a00 */
[----:B------:R-:W-:Y:S02]  /*0600*/  @P2 IADD3 R25, R9, R25, RZ ;  /* 0x0000001909192210 */ /* 0x000fe40007ffe0ff */
[----:B----4-:R-:W-:-:S04]  /*0610*/  @P2 LEA R16, P5, R8, R16, 0x1 ;  /* 0x0000001008102211 */ /* 0x010fc800078a08ff */
[----:B------:R-:W-:Y:S02]  /*0620*/  @P2 LEA.HI.X R17, R8, R17, R25, 0x1, P5 ;  /* 0x0000001108112211 */ /* 0x000fe400028f0c19 */
[----:B------:R-:W-:Y:S01]  /*0630*/  MOV R25, RZ ;  /* 0x000000ff00197202 */ /* 0x000fe20000000f00 */
[----:B------:R-:W4:Y:S05]  /*0640*/  @P3 LDC.64 R8, c[0x0][0x220] ;  /* 0x00008800ff083b82 */ /* 0x000f2a0000000a00 */
[----:B------:R5:W2:Y:S01]  /*0650*/  @P0 LDG.E R25, desc[UR8][R10.64] ;  /* 0x000000080a190981 */ /* 0x000aa2000c1e1900 */
[----:B0-----:R-:W-:Y:S01]  /*0660*/  @P3 IMAD R21, R18, R14, RZ ;  /* 0x0000000e12153224 */ /* 0x001fe200078e02ff */
[----:B------:R-:W-:-:S03]  /*0670*/  @P3 MOV R18, R2 ;  /* 0x0000000200123202 */ /* 0x000fc60000000f00 */
[C---:B------:R-:W-:Y:S02]  /*0680*/  @P3 IMAD R21, R22.reuse, R15, R21 ;  /* 0x0000000f16153224 */ /* 0x040fe400078e0215 */
[----:B---3--:R-:W-:Y:S01]  /*0690*/  @P4 IMAD R26, R19, R12, RZ ;  /* 0x0000000c131a4224 */ /* 0x008fe200078e02ff */
[----:B------:R-:W-:Y:S01]  /*06a0*/  @P3 MOV R19, R5 ;  /* 0x0000000500133202 */ /* 0x000fe20000000f00 */
[----:B-----5:R-:W0:Y:S02]  /*06b0*/  @P4 LDC.64 R10, c[0x0][0x220] ;  /* 0x00008800ff0a4b82 */ /* 0x020e240000000a00 */
[----:B------:R-:W-:Y:S02]  /*06c0*/  @P4 IMAD R26, R23, R13, R26 ;  /* 0x0000000d171a4224 */ /* 0x000fe400078e021a */
[----:B------:R-:W-:Y:S01]  /*06d0*/  @P3 IMAD.WIDE.U32 R14, R22, R14, R18 ;  /* 0x0000000e160e3225 */ /* 0x000fe200078e0012 */
[----:B------:R-:W-:Y:S02]  /*06e0*/  @P4 MOV R18, R2 ;  /* 0x0000000200124202 */ /* 0x000fe40000000f00 */
[----:B------:R-:W-:-:S02]  /*06f0*/  @P4 MOV R19, R5 ;  /* 0x0000000500134202 */ /* 0x000fc40000000f00 */
[----:B------:R-:W-:Y:S02]  /*0700*/  MOV R22, RZ ;  /* 0x000000ff00167202 */ /* 0x000fe40000000f00 */
[----:B------:R-:W-:Y:S01]  /*0710*/  @P3 IADD3 R21, R15, R21, RZ ;  /* 0x000000150f153210 */ /* 0x000fe20007ffe0ff */
[----:B------:R-:W-:Y:S01]  /*0720*/  @P4 IMAD.WIDE.U32 R12, R23, R12, R18 ;  /* 0x0000000c170c4225 */ /* 0x000fe200078e0012 */
[C---:B----4-:R-:W-:Y:S02]  /*0730*/  @P3 LEA R8, P0, R14.reuse, R8, 0x1 ;  /* 0x000000080e083211 */ /* 0x050fe400078008ff */
[----:B------:R-:W-:Y:S01]  /*0740*/  MOV R23, RZ ;  /* 0x000000ff00177202 */ /* 0x000fe20000000f00 */
[----:B------:R3:W4:Y:S01]  /*0750*/  @P2 LDG.E R22, desc[UR8][R16.64] ;  /* 0x0000000810162981 */ /* 0x000722000c1e1900 */
[----:B------:R-:W-:Y:S02]  /*0760*/  @P3 LEA.HI.X R9, R14, R9, R21, 0x1, P0 ;  /* 0x000000090e093211 */ /* 0x000fe400000f0c15 */
[----:B------:R-:W-:-:S02]  /*0770*/  @P4 IADD3 R26, R13, R26, RZ ;  /* 0x0000001a0d1a4210 */ /* 0x000fc40007ffe0ff */
[----:B------:R-:W-:Y:S01]  /*0780*/  MOV R21, RZ ;  /* 0x000000ff00157202 */ /* 0x000fe20000000f00 */
[----:B------:R-:W5:Y:S01]  /*0790*/  @P3 LDG.E R23, desc[UR8][R8.64] ;  /* 0x0000000808173981 */ /* 0x000f62000c1e1900 */
[----:B0-----:R-:W-:-:S04]  /*07a0*/  @P4 LEA R10, P2, R12, R10, 0x1 ;  /* 0x0000000a0c0a4211 */ /* 0x001fc800078408ff */
[----:B------:R-:W-:-:S05]  /*07b0*/  @P4 LEA.HI.X R11, R12, R11, R26, 0x1, P2 ;  /* 0x0000000b0c0b4211 */ /* 0x000fca00010f0c1a */
[----:B------:R0:W5:Y:S01]  /*07c0*/  @P4 LDG.E R21, desc[UR8][R10.64] ;  /* 0x000000080a154981 */ /* 0x000162000c1e1900 */
[----:B---3--:R-:W3:Y:S02]  /*07d0*/  S2R R16, SR_LANEID ;  /* 0x0000000000107919 */ /* 0x008ee40000000000 */
[C---:B---3--:R-:W-:Y:S01]  /*07e0*/  ISETP.GT.AND P0, PT, R16.reuse, 0x1e, PT ;  /* 0x0000001e1000780c */ /* 0x048fe20003f04270 */
[----:B------:R-:W3:Y:S01]  /*07f0*/  S2UR UR5, SR_CgaCtaId ;  /* 0x00000000000579c3 */ /* 0x000ee20000008800 */
[----:B------:R-:W-:Y:S01]  /*0800*/  UMOV UR4, 0x400 ;  /* 0x0000040000047882 */ /* 0x000fe20000000000 */
[----:B------:R-:W-:Y:S01]  /*0810*/  ISETP.NE.AND P2, PT, R16, RZ, PT ;  /* 0x000000ff1000720c */ /* 0x000fe20003f45270 */
[----:B---3--:R-:W-:Y:S01]  /*0820*/  ULEA UR4, UR5, UR4, 0x18 ;  /* 0x0000000405047291 */ /* 0x008fe2000f8ec03f */
[----:B------:R-:W-:Y:S01]  /*0830*/  BSSY B0, `(.L_x_2469) ;  /* 0x0000067000007945 */ /* 0x000fe20003800000 */
[--C-:B--2---:R-:W-:Y:S02]  /*0840*/  HADD2.F32 R13, -RZ, R25.reuse.H1_H1 ;  /* 0x30000019ff0d7230 */ /* 0x104fe40000004100 */
[----:B------:R-:W-:-:S03]  /*0850*/  HADD2.F32 R12, -RZ, R25.H0_H0 ;  /* 0x20000019ff0c7230 */ /* 0x000fc60000004100 */
[----:B------:R-:W-:Y:S02]  /*0860*/  FMUL.FTZ R15, R13, R13 ;  /* 0x0000000d0d0f7220 */ /* 0x000fe40000410000 */
[C---:B------:R-:W-:Y:S02]  /*0870*/  FADD.FTZ R13, R12.reuse, R13 ;  /* 0x0000000d0c0d7221 */ /* 0x040fe40000010000 */
[----:B------:R-:W-:Y:S02]  /*0880*/  FFMA.FTZ R15, R12, R12, R15 ;  /* 0x0000000c0c0f7223 */ /* 0x000fe4000001000f */
[----:B------:R-:W-:Y:S02]  /*0890*/  FADD.FTZ R13, RZ, R13 ;  /* 0x0000000dff0d7221 */ /* 0x000fe40000010000 */
[----:B------:R-:W-:Y:S01]  /*08a0*/  FADD.FTZ R15, RZ, R15 ;  /* 0x0000000fff0f7221 */ /* 0x000fe20000010000 */
[--C-:B----4-:R-:W-:Y:S02]  /*08b0*/  HADD2.F32 R17, -RZ, R22.reuse.H1_H1 ;  /* 0x30000016ff117230 */ /* 0x110fe40000004100 */
[----:B------:R-:W-:-:S02]  /*08c0*/  HADD2.F32 R14, -RZ, R22.H0_H0 ;  /* 0x20000016ff0e7230 */ /* 0x000fc40000004100 */
[----:B-----5:R-:W-:-:S03]  /*08d0*/  HADD2.F32 R18, -RZ, R23.H1_H1 ;  /* 0x30000017ff127230 */ /* 0x020fc60000004100 */
[----:B------:R-:W-:Y:S01]  /*08e0*/  FADD.FTZ R12, R14, R17 ;  /* 0x000000110e0c7221 */ /* 0x000fe20000010000 */
[----:B------:R-:W-:Y:S01]  /*08f0*/  FMUL.FTZ R19, R17, R17 ;  /* 0x0000001111137220 */ /* 0x000fe20000410000 */
[----:B0-----:R-:W-:Y:S02]  /*0900*/  HADD2.F32 R11, -RZ, R23.H0_H0 ;  /* 0x20000017ff0b7230 */ /* 0x001fe40000004100 */
[----:B------:R-:W-:Y:S01]  /*0910*/  FADD.FTZ R10, R13, R12 ;  /* 0x0000000c0d0a7221 */ /* 0x000fe20000010000 */
[----:B------:R-:W-:Y:S01]  /*0920*/  FMUL.FTZ R12, R18, R18 ;  /* 0x00000012120c7220 */ /* 0x000fe20000410000 */
[----:B------:R-:W-:Y:S01]  /*0930*/  FFMA.FTZ R14, R14, R14, R19 ;  /* 0x0000000e0e0e7223 */ /* 0x000fe20000010013 */
[C---:B------:R-:W-:Y:S01]  /*0940*/  FADD.FTZ R13, R11.reuse, R18 ;  /* 0x000000120b0d7221 */ /* 0x040fe20000010000 */
[--C-:B------:R-:W-:Y:S02]  /*0950*/  HADD2.F32 R8, -RZ, R21.reuse.H1_H1 ;  /* 0x30000015ff087230 */ /* 0x100fe40000004100 */
[----:B------:R-:W-:Y:S01]  /*0960*/  FFMA.FTZ R11, R11, R11, R12 ;  /* 0x0000000b0b0b7223 */ /* 0x000fe2000001000c */
[----:B------:R-:W-:-:S02]  /*0970*/  HADD2.F32 R9, -RZ, R21.H0_H0 ;  /* 0x20000015ff097230 */ /* 0x000fc40000004100 */
[----:B------:R-:W-:Y:S01]  /*0980*/  FADD.FTZ R14, R15, R14 ;  /* 0x0000000e0f0e7221 */ /* 0x000fe20000010000 */
[----:B------:R-:W-:Y:S01]  /*0990*/  FMUL.FTZ R12, R8, R8 ;  /* 0x00000008080c7220 */ /* 0x000fe20000410000 */
[----:B------:R-:W-:Y:S01]  /*09a0*/  FADD.FTZ R10, R10, R13 ;  /* 0x0000000d0a0a7221 */ /* 0x000fe20000010000 */
[C---:B------:R-:W-:Y:S01]  /*09b0*/  FADD.FTZ R13, R9.reuse, R8 ;  /* 0x00000008090d7221 */ /* 0x040fe20000010000 */
[----:B------:R-:W-:Y:S01]  /*09c0*/  FADD.FTZ R11, R14, R11 ;  /* 0x0000000b0e0b7221 */ /* 0x000fe20000010000 */
[----:B------:R-:W-:Y:S02]  /*09d0*/  FFMA.FTZ R8, R9, R9, R12 ;  /* 0x0000000909087223 */ /* 0x000fe4000001000c */
[----:B------:R-:W-:Y:S02]  /*09e0*/  FADD.FTZ R12, R10, R13 ;  /* 0x0000000d0a0c7221 */ /* 0x000fe40000010000 */
[----:B------:R-:W-:-:S03]  /*09f0*/  FADD.FTZ R13, R11, R8 ;  /* 0x000000080b0d7221 */ /* 0x000fc60000010000 */
[----:B------:R-:W0:Y:S04]  /*0a00*/  SHFL.DOWN PT, R9, R12, 0x1, 0x1f ;  /* 0x08201f000c097f89 */ /* 0x000e2800000e0000 */
[----:B------:R-:W2:Y:S01]  /*0a10*/  SHFL.DOWN PT, R8, R13, 0x1, 0x1f ;  /* 0x08201f000d087f89 */ /* 0x000ea200000e0000 */
[----:B0-----:R-:W-:Y:S01]  /*0a20*/  @!P0 FADD.FTZ R12, R12, R9 ;  /* 0x000000090c0c8221 */ /* 0x001fe20000010000 */
[----:B--2---:R-:W-:-:S04]  /*0a30*/  @!P0 FADD.FTZ R13, R13, R8 ;  /* 0x000000080d0d8221 */ /* 0x004fc80000010000 */
[----:B------:R-:W0:Y:S04]  /*0a40*/  SHFL.DOWN PT, R9, R12, 0x2, 0x1f ;  /* 0x08401f000c097f89 */ /* 0x000e2800000e0000 */
[----:B------:R-:W2:Y:S01]  /*0a50*/  SHFL.DOWN PT, R8, R13, 0x2, 0x1f ;  /* 0x08401f000d087f89 */ /* 0x000ea200000e0000 */
[----:B------:R-:W-:-:S13]  /*0a60*/  ISETP.GT.AND P0, PT, R16, 0x1d, PT ;  /* 0x0000001d1000780c */ /* 0x000fda0003f04270 */
        /* <DEDUP_REMOVED lines=9> */
[----:B------:R-:W-:Y:S02]  /*0b00*/  ISETP.GT.AND P0, PT, R16, 0x17, PT ;  /* 0x000000171000780c */ /* 0x000fe40003f04270 */
[----:B------:R-:W-:-:S11]  /*0b10*/  SHF.R.S32.HI R10, RZ, 0x1f, R29 ;  /* 0x0000001fff0a7819 */ /* 0x000fd6000001141d */
[----:B0-----:R-:W-:Y:S01]  /*0b20*/  @!P0 FADD.FTZ R12, R12, R9 ;  /* 0x000000090c0c8221 */ /* 0x001fe20000010000 */
[----:B--2---:R-:W-:-:S04]  /*0b30*/  @!P0 FADD.FTZ R13, R13, R8 ;  /* 0x000000080d0d8221 */ /* 0x004fc80000010000 */
[----:B------:R-:W0:Y:S04]  /*0b40*/  SHFL.DOWN PT, R9, R12, 0x10, 0x1f ;  /* 0x0a001f000c097f89 */ /* 0x000e2800000e0000 */
[----:B------:R-:W2:Y:S01]  /*0b50*/  SHFL.DOWN PT, R8, R13, 0x10, 0x1f ;  /* 0x0a001f000d087f89 */ /* 0x000ea200000e0000 */
[----:B------:R-:W-:Y:S02]  /*0b60*/  ISETP.GT.AND P0, PT, R16, 0xf, PT ;  /* 0x0000000f1000780c */ /* 0x000fe40003f04270 */
[----:B------:R-:W-:-:S04]  /*0b70*/  LEA.HI R10, R10, R29, RZ, 0x5 ;  /* 0x0000001d0a0a7211 */ /* 0x000fc800078f28ff */
[----:B------:R-:W-:-:S04]  /*0b80*/  SHF.R.S32.HI R10, RZ, 0x5, R10 ;  /* 0x00000005ff0a7819 */ /* 0x000fc8000001140a */
[----:B------:R-:W-:-:S03]  /*0b90*/  LEA R10, R10, UR4, 0x3 ;  /* 0x000000040a0a7c11 */ /* 0x000fc6000f8e18ff */
[----:B0-----:R-:W-:Y:S01]  /*0ba0*/  @!P0 FADD.FTZ R12, R12, R9 ;  /* 0x000000090c0c8221 */ /* 0x001fe20000010000 */
[----:B--2---:R-:W-:-:S05]  /*0bb0*/  @!P0 FADD.FTZ R13, R13, R8 ;  /* 0x000000080d0d8221 */ /* 0x004fca0000010000 */
        /* <DEDUP_REMOVED lines=9> */
[----:B------:R-:W2:Y:S04]  /*0c50*/  LDS.128 R8, [UR4+0x20] ;  /* 0x00002004ff087984 */ /* 0x000ea80008000c00 */
[----:B------:R-:W3:Y:S01]  /*0c60*/  LDS.128 R16, [UR4+0x30] ;  /* 0x00003004ff107984 */ /* 0x000ee20008000c00 */
[----:B0-----:R-:W-:Y:S01]  /*0c70*/  FADD.FTZ R14, R12, R14 ;  /* 0x0000000e0c0e7221 */ /* 0x001fe20000010000 */
[----:B------:R-:W-:-:S03]  /*0c80*/  FADD.FTZ R12, R13, R15 ;  /* 0x0000000f0d0c7221 */ /* 0x000fc60000010000 */
[----:B--2---:R-:W-:Y:S01]  /*0c90*/  FADD.FTZ R8, R14, R8 ;  /* 0x000000080e087221 */ /* 0x004fe20000010000 */
[----:B------:R-:W-:Y:S02]  /*0ca0*/  FADD.FTZ R26, R12, R9 ;  /* 0x000000090c1a7221 */ /* 0x000fe40000010000 */
[----:B------:R-:W0:Y:S01]  /*0cb0*/  LDS.128 R12, [UR4+0x40] ;  /* 0x00004004ff0c7984 */ /* 0x000e220008000c00 */
[----:B------:R-:W-:Y:S01]  /*0cc0*/  FADD.FTZ R9, R8, R10 ;  /* 0x0000000a08097221 */ /* 0x000fe20000010000 */
[----:B------:R-:W-:-:S03]  /*0cd0*/  FADD.FTZ R26, R26, R11 ;  /* 0x0000000b1a1a7221 */ /* 0x000fc60000010000 */
[----:B---3--:R-:W-:Y:S01]  /*0ce0*/  FADD.FTZ R16, R9, R16 ;  /* 0x0000001009107221 */ /* 0x008fe20000010000 */
[----:B------:R-:W-:Y:S01]  /*0cf0*/  FADD.FTZ R26, R26, R17 ;  /* 0x000000111a1a7221 */ /* 0x000fe20000010000 */
[----:B------:R-:W2:Y:S02]  /*0d00*/  LDS.128 R8, [UR4+0x50] ;  /* 0x00005004ff087984 */ /* 0x000ea40008000c00 */
[----:B------:R-:W-:Y:S01]  /*0d10*/  FADD.FTZ R17, R16, R18 ;  /* 0x0000001210117221 */ /* 0x000fe20000010000 */
[----:B------:R-:W-:-:S03]  /*0d20*/  FADD.FTZ R26, R26, R19 ;  /* 0x000000131a1a7221 */ /* 0x000fc60000010000 */
[----:B0-----:R-:W-:Y:S01]  /*0d30*/  FADD.FTZ R12, R17, R12 ;  /* 0x0000000c110c7221 */ /* 0x001fe20000010000 */
[----:B------:R-:W-:Y:S01]  /*0d40*/  FADD.FTZ R26, R26, R13 ;  /* 0x0000000d1a1a7221 */ /* 0x000fe20000010000 */
[----:B------:R-:W0:Y:S02]  /*0d50*/  LDS.128 R16, [UR4+0x60] ;  /* 0x00006004ff107984 */ /* 0x000e240008000c00 */
[----:B------:R-:W-:Y:S01]  /*0d60*/  FADD.FTZ R13, R12, R14 ;  /* 0x0000000e0c0d7221 */ /* 0x000fe20000010000 */
[----:B------:R-:W-:-:S03]  /*0d70*/  FADD.FTZ R26, R26, R15 ;  /* 0x0000000f1a1a7221 */ /* 0x000fc60000010000 */
[----:B--2---:R-:W-:Y:S01]  /*0d80*/  FADD.FTZ R13, R13, R8 ;  /* 0x000000080d0d7221 */ /* 0x004fe20000010000 */
[----:B------:R-:W-:-:S03]  /*0d90*/  FADD.FTZ R26, R26, R9 ;  /* 0x000000091a1a7221 */ /* 0x000fc60000010000 */
[----:B------:R-:W-:Y:S01]  /*0da0*/  FADD.FTZ R9, R13, R10 ;  /* 0x0000000a0d097221 */ /* 0x000fe20000010000 */
[----:B------:R-:W-:Y:S01]  /*0db0*/  FADD.FTZ R26, R26, R11 ;  /* 0x0000000b1a1a7221 */ /* 0x000fe20000010000 */
[----:B------:R-:W2:Y:S02]  /*0dc0*/  LDS.128 R12, [UR4+0x70] ;  /* 0x00007004ff0c7984 */ /* 0x000ea40008000c00 */
        /* <DEDUP_REMOVED lines=13> */
.L_x_2470:
[----:B------:R-:W-:Y:S05]  /*0ea0*/  BSYNC B0 ;  /* 0x0000000000007941 */ /* 0x000fea0003800000 */
.L_x_2469:
[----:B------:R-:W-:Y:S05]  /*0eb0*/  @!P0 BRA `(.L_x_2471) ;  /* 0x0000001000708947 */ /* 0x000fea0003800000 */
[----:B------:R-:W0:Y:S01]  /*0ec0*/  LDC.64 R8, c[0x0][0x240] ;  /* 0x00009000ff087b82 */ /* 0x000e220000000a00 */
[----:B------:R-:W-:-:S05]  /*0ed0*/  LOP3.LUT R15, R27, 0x1, RZ, 0xc0, !PT ;  /* 0x000000011b0f7812 */ /* 0x000fca00078ec0ff */
[----:B-1----:R-:W-:Y:S02]  /*0ee0*/  IMAD R15, R15, R0, RZ ;  /* 0x000000000f0f7224 */ /* 0x002fe400078e02ff */
        /* <DEDUP_REMOVED lines=21> */
.L_x_2473:
[----:B0-----:R-:W2:Y:S04]  /*1040*/  LDG.E.STRONG.GPU R14, desc[UR8][R8.64] ;  /* 0x00000008080e7981 */ /* 0x001ea8000c1ef900 */
[----:B--2---:R-:W-:Y:S01]  /*1050*/  CCTL.IVALL ;  /* 0x00000000ff00798f */ /* 0x004fe20002000000 */
[----:B------:R-:W-:Y:S05]  /*1060*/  YIELD ;  /* 0x0000000000007946 */ /* 0x000fea0003800000 */
[----:B------:R-:W-:-:S13]  /*1070*/  ISETP.NE.AND P0, PT, R14, R19, PT ;  /* 0x000000130e00720c */ /* 0x000fda0003f05270 */
[----:B------:R-:W-:Y:S05]  /*1080*/  @P0 BRA `(.L_x_2473) ;  /* 0xfffffffc00ec0947 */ /* 0x000fea000383ffff */
.L_x_2472:
        /* <DEDUP_REMOVED lines=17> */
.L_x_2477:
        /* <DEDUP_REMOVED lines=115> */
.L_x_2476:
        /* <DEDUP_REMOVED lines=39> */
[C-C-:B------:R-:W-:Y:S02]  /*1b40*/  @!P4 IMAD R18, R0.reuse, R18, R28.reuse ;  /* 0x000000120012c224 */ /* 0x140fe400078e021c */
        /* <DEDUP_REMOVED lines=21> */
.L_x_2478:
[----:B------:R-:W-:-:S13]  /*1ca0*/  ISETP.NE.OR P0, PT, R8, RZ, P0 ;  /* 0x000000ff0800720c */ /* 0x000fda0000705670 */
[----:B------:R-:W-:Y:S05]  /*1cb0*/  @!P0 BRA `(.L_x_2474) ;  /* 0x00000000007c8947 */ /* 0x000fea0003800000 */
.L_x_2475:
        /* <DEDUP_REMOVED lines=31> */
.L_x_2474:
        /* <DEDUP_REMOVED lines=12> */
.L_x_2480:
[----:B------:R-:W-:Y:S05]  /*1f70*/  BSYNC B0 ;  /* 0x0000000000007941 */ /* 0x000fea0003800000 */
.L_x_2479:
        /* <DEDUP_REMOVED lines=16> */
.L_x_2471:
[----:B------:R-:W2:Y:S01]  /*2080*/  S2UR UR5, SR_CgaCtaId ;  /* 0x00000000000579c3 */ /* 0x000ea20000008800 */
        /* <DEDUP_REMOVED lines=14> */
[----:B--2---:R-:W-:Y:S01]  /*2170*/  ULEA UR4, UR5, UR4, 0x18 ;  /* 0x0000000405047291 */ /* 0x004fe2000f8ec03f */
[----:B0-----:R-:W-:-:S08]  /*2180*/  @P1 IMAD.WIDE R8, R24, 0x8, R8 ;  /* 0x0000000818081825 */ /* 0x001fd000078e0208 */
[----:B------:R-:W-:Y:S04]  /*2190*/  @!P2 STS.64 [UR4+0x98], R12 ;  /* 0x0000980cff00a988 */ /* 0x000fe80008000a04 */
[----:B------:R0:W-:Y:S01]  /*21a0*/  @P1 STG.E.64 desc[UR8][R8.64], R14 ;  /* 0x0000000e08001986 */ /* 0x0001e2000c101b08 */
[----:B------:R-:W-:Y:S06]  /*21b0*/  BAR.SYNC.DEFER_BLOCKING 0x0 ;  /* 0x0000000000007b1d */ /* 0x000fec0000010000 */
[----:B0-----:R0:W2:Y:S04]  /*21c0*/  LDG.E.64 R8, desc[UR8][R6.64] ;  /* 0x0000000806087981 */ /* 0x0010a8000c1e1b00 */
[----:B------:R-:W2:Y:S01]  /*21d0*/  LDG.E.64 R10, desc[UR8][R10.64] ;  /* 0x000000080a0a7981 */ /* 0x000ea2000c1e1b00 */
[----:B------:R-:W-:Y:S01]  /*21e0*/  HFMA2.MMA R13, -RZ, RZ, 1.875, 0 ;  /* 0x3f800000ff0d7435 */ /* 0x000fe200000001ff */
[----:B------:R-:W-:-:S02]  /*21f0*/  HADD2.F32 R19, -RZ, R21.H0_H0 ;  /* 0x20000015ff137230 */ /* 0x000fc40000004100 */
[----:B------:R-:W-:Y:S01]  /*2200*/  HADD2.F32 R15, -RZ, R22.H0_H0 ;  /* 0x20000016ff0f7230 */ /* 0x000fe20000004100 */
[----:B0-----:R-:W0:Y:S01]  /*2210*/  LDS.64 R6, [UR4+0x98] ;  /* 0x00009804ff067984 */ /* 0x001e220008000a00 */
[----:B------:R-:W-:Y:S01]  /*2220*/  HADD2.F32 R14, -RZ, R25.H1_H1 ;  /* 0x30000019ff0e7230 */ /* 0x000fe20000004100 */
[----:B------:R-:W-:Y:S01]  /*2230*/  ULDC.64 UR4, c[0x0][0x278] ;  /* 0x00009e0000047ab9 */ /* 0x000fe20000000a00 */
[----:B------:R-:W-:Y:S02]  /*2240*/  HADD2.F32 R21, -RZ, R21.H1_H1 ;  /* 0x30000015ff157230 */ /* 0x000fe40000004100 */
[----:B0-----:R-:W-:-:S04]  /*2250*/  FMUL.FTZ R16, R6, UR7 ;  /* 0x0000000706107c20 */ /* 0x001fc80008410000 */
[----:B------:R-:W-:Y:S01]  /*2260*/  FMUL.FTZ R18, R16, R16 ;  /* 0x0000001010127220 */ /* 0x000fe20000410000 */
[----:B------:R-:W-:-:S03]  /*2270*/  FADD.FTZ R19, R19, -R16 ;  /* 0x8000001013137221 */ /* 0x000fc60000010000 */
[----:B------:R-:W-:Y:S01]  /*2280*/  FFMA.FTZ R18, R7, UR7, -R18 ;  /* 0x0000000707127c23 */ /* 0x000fe20008010812 */
[--C-:B------:R-:W-:Y:S02]  /*2290*/  HADD2.F32 R7, -RZ, R23.reuse.H0_H0 ;  /* 0x20000017ff077230 */ /* 0x100fe40000004100 */
[----:B------:R-:W-:Y:S02]  /*22a0*/  HADD2.F32 R23, -RZ, R23.H1_H1 ;  /* 0x30000017ff177230 */ /* 0x000fe40000004100 */
[----:B------:R-:W-:Y:S01]  /*22b0*/  FSETP.GTU.FTZ.AND P0, PT, R18, RZ, PT ;  /* 0x000000ff1200720b */ /* 0x000fe20003f1c000 */
[--C-:B------:R-:W-:Y:S02]  /*22c0*/  FADD.FTZ R7, R7, -R16.reuse ;  /* 0x8000001007077221 */ /* 0x100fe40000010000 */
[----:B------:R-:W-:-:S10]  /*22d0*/  FADD.FTZ R26, R23, -R16 ;  /* 0x80000010171a7221 */ /* 0x000fd40000010000 */
[----:B------:R-:W0:Y:S02]  /*22e0*/  @P0 LDC R17, c[0x0][0x238] ;  /* 0x00008e00ff110b82 */ /* 0x000e240000000800 */
[----:B0-----:R-:W-:Y:S01]  /*22f0*/  @P0 FADD.FTZ R12, R18, R17 ;  /* 0x00000011120c0221 */ /* 0x001fe20000010000 */
[----:B------:R-:W-:-:S05]  /*2300*/  HADD2.F32 R17, -RZ, R25.H0_H0 ;  /* 0x20000019ff117230 */ /* 0x000fca0000004100 */
[----:B------:R-:W0:Y:S01]  /*2310*/  LDC R18, c[0x0][0x294] ;  /* 0x0000a500ff127b82 */ /* 0x000e220000000800 */
[----:B------:R-:W-:Y:S01]  /*2320*/  HADD2.F32 R25, -RZ, R22.H1_H1 ;  /* 0x30000016ff197230 */ /* 0x000fe20000004100 */
[----:B------:R3:W4:Y:S01]  /*2330*/  @P0 MUFU.RSQ R13, R12 ;  /* 0x0000000c000d0308 */ /* 0x0007220000001400 */
[----:B------:R-:W5:Y:S01]  /*2340*/  S2R R22, SR_TID.X ;  /* 0x0000000000167919 */ /* 0x000f620000002100 */
[--C-:B------:R-:W-:Y:S01]  /*2350*/  FADD.FTZ R6, R17, -R16.reuse ;  /* 0x8000001011067221 */ /* 0x100fe20000010000 */
[--C-:B------:R-:W-:Y:S01]  /*2360*/  FADD.FTZ R17, R14, -R16.reuse ;  /* 0x800000100e117221 */ /* 0x100fe20000010000 */
[--C-:B------:R-:W-:Y:S01]  /*2370*/  FADD.FTZ R14, R25, -R16.reuse ;  /* 0x80000010190e7221 */ /* 0x100fe20000010000 */
[--C-:B---3--:R-:W-:Y:S01]  /*2380*/  FADD.FTZ R12, R15, -R16.reuse ;  /* 0x800000100f0c7221 */ /* 0x108fe20000010000 */
[----:B------:R-:W-:Y:S01]  /*2390*/  SHF.R.U32.HI R15, RZ, 0x4, R29 ;  /* 0x00000004ff0f7819 */ /* 0x000fe2000001161d */
[----:B------:R-:W-:Y:S01]  /*23a0*/  FADD.FTZ R16, R21, -R16 ;  /* 0x8000001015107221 */ /* 0x000fe20000010000 */
[-C--:B----4-:R-:W-:Y:S01]  /*23b0*/  FMUL.FTZ R19, R19, R13.reuse ;  /* 0x0000000d13137220 */ /* 0x090fe20000410000 */
[-C--:B------:R-:W-:Y:S01]  /*23c0*/  FMUL.FTZ R25, R6, R13.reuse ;  /* 0x0000000d06197220 */ /* 0x080fe20000410000 */
[-C--:B------:R-:W-:Y:S01]  /*23d0*/  FMUL.FTZ R21, R7, R13.reuse ;  /* 0x0000000d07157220 */ /* 0x080fe20000410000 */
[-C--:B------:R-:W-:Y:S01]  /*23e0*/  FMUL.FTZ R17, R17, R13.reuse ;  /* 0x0000000d11117220 */ /* 0x080fe20000410000 */
[----:B------:R-:W-:Y:S01]  /*23f0*/  FMUL.FTZ R14, R14, R13 ;  /* 0x0000000d0e0e7220 */ /* 0x000fe20000410000 */
[----:B0-----:R-:W-:-:S02]  /*2400*/  IMAD R18, R18, UR6, R15 ;  /* 0x0000000612127c24 */ /* 0x001fc4000f8e020f */
[----:B------:R-:W-:-:S03]  /*2410*/  FMUL.FTZ R15, R12, R13 ;  /* 0x0000000d0c0f7220 */ /* 0x000fc60000410000 */
[C---:B------:R-:W-:Y:S02]  /*2420*/  IADD3 R23, R18.reuse, 0x20, RZ ;  /* 0x0000002012177810 */ /* 0x040fe40007ffe0ff */
[----:B------:R-:W-:Y:S02]  /*2430*/  ISETP.GE.U32.AND P0, PT, R18, UR4, PT ;  /* 0x0000000412007c0c */ /* 0x000fe4000bf06070 */
[----:B------:R-:W-:Y:S01]  /*2440*/  ISETP.GE.U32.AND P2, PT, R23, UR4, PT ;  /* 0x0000000417007c0c */ /* 0x000fe2000bf46070 */
[C-C-:B--2---:R-:W-:Y:S01]  /*2450*/  FFMA.FTZ R12, R8.reuse, R19, R10.reuse ;  /* 0x00000013080c7223 */ /* 0x144fe2000001000a */
[C-C-:B------:R-:W-:Y:S01]  /*2460*/  FFMA.FTZ R25, R8.reuse, R25, R10.reuse ;  /* 0x0000001908197223 */ /* 0x140fe2000001000a */
[----:B------:R-:W0:Y:S01]  /*2470*/  S2R R19, SR_TID.X ;  /* 0x0000000000137919 */ /* 0x000e220000002100 */
[C-C-:B------:R-:W-:Y:S01]  /*2480*/  FFMA.FTZ R7, R8.reuse, R15, R10.reuse ;  /* 0x0000000f08077223 */ /* 0x140fe2000001000a */
[----:B------:R-:W-:Y:S01]  /*2490*/  FFMA.FTZ R6, R8, R21, R10 ;  /* 0x0000001508067223 */ /* 0x000fe2000001000a */
[----:B------:R-:W-:Y:S01]  /*24a0*/  IADD3 R10, R18, 0x40, RZ ;  /* 0x00000040120a7810 */ /* 0x000fe20007ffe0ff */
[-C--:B------:R-:W-:Y:S01]  /*24b0*/  FMUL.FTZ R15, R26, R13.reuse ;  /* 0x0000000d1a0f7220 */ /* 0x080fe20000410000 */
[----:B------:R-:W-:Y:S01]  /*24c0*/  IADD3 R8, R18, 0x60, RZ ;  /* 0x0000006012087810 */ /* 0x000fe20007ffe0ff */
[----:B------:R-:W-:Y:S01]  /*24d0*/  FMUL.FTZ R21, R16, R13 ;  /* 0x0000000d10157220 */ /* 0x000fe20000410000 */
[----:B------:R-:W-:Y:S01]  /*24e0*/  ISETP.GE.U32.AND P3, PT, R10, UR4, PT ;  /* 0x000000040a007c0c */ /* 0x000fe2000bf66070 */
[C---:B------:R-:W-:Y:S01]  /*24f0*/  FFMA.FTZ R14, R9.reuse, R14, R11 ;  /* 0x0000000e090e7223 */ /* 0x040fe2000001000b */
[----:B------:R-:W-:Y:S01]  /*2500*/  ISETP.GE.U32.AND P4, PT, R8, UR4, PT ;  /* 0x0000000408007c0c */ /* 0x000fe2000bf86070 */
[----:B------:R-:W-:Y:S01]  /*2510*/  ULDC.U8 UR4, c[0x0][0x28c] ;  /* 0x0000a30000047ab9 */ /* 0x000fe20000000000 */
[----:B------:R-:W-:Y:S01]  /*2520*/  SHF.R.S32.HI R26, RZ, 0x1f, R23 ;  /* 0x0000001fff1a7819 */ /* 0x000fe20000011417 */
[C-C-:B------:R-:W-:Y:S01]  /*2530*/  FFMA.FTZ R15, R9.reuse, R15, R11.reuse ;  /* 0x0000000f090f7223 */ /* 0x140fe2000001000b */
[----:B------:R-:W-:Y:S01]  /*2540*/  ISETP.NE.AND P5, PT, RZ, UR4, PT ;  /* 0x00000004ff007c0c */ /* 0x000fe2000bfa5270 */
[C-C-:B------:R-:W-:Y:S01]  /*2550*/  FFMA.FTZ R21, R9.reuse, R21, R11.reuse ;  /* 0x0000001509157223 */ /* 0x140fe2000001000b */
[----:B------:R-:W-:Y:S01]  /*2560*/  ISETP.GE.AND.EX P2, PT, R26, UR5, PT, P2 ;  /* 0x000000051a007c0c */ /* 0x000fe2000bf46320 */
[----:B------:R-:W-:Y:S01]  /*2570*/  FFMA.FTZ R9, R9, R17, R11 ;  /* 0x0000001109097223 */ /* 0x000fe2000001000b */
[----:B------:R-:W-:-:S02]  /*2580*/  SHF.R.S32.HI R16, RZ, 0x1f, R18 ;  /* 0x0000001fff107819 */ /* 0x000fc40000011412 */
[----:B-----5:R-:W-:Y:S02]  /*2590*/  ISETP.LT.U32.AND P2, PT, R22, 0x200, !P2 ;  /* 0x000002001600780c */ /* 0x020fe40005741070 */
[----:B------:R-:W-:Y:S02]  /*25a0*/  SHF.R.S32.HI R22, RZ, 0x1f, R10 ;  /* 0x0000001fff167819 */ /* 0x000fe4000001140a */
[----:B------:R-:W-:Y:S02]  /*25b0*/  SHF.R.S32.HI R13, RZ, 0x1f, R8 ;  /* 0x0000001fff0d7819 */ /* 0x000fe40000011408 */
[----:B------:R-:W-:Y:S02]  /*25c0*/  ISETP.GE.AND.EX P0, PT, R16, UR5, PT, P0 ;  /* 0x0000000510007c0c */ /* 0x000fe4000bf06300 */
[----:B------:R-:W-:Y:S02]  /*25d0*/  ISETP.GE.AND.EX P3, PT, R22, UR5, PT, P3 ;  /* 0x0000000516007c0c */ /* 0x000fe4000bf66330 */
[----:B------:R-:W-:-:S02]  /*25e0*/  ISETP.GE.AND.EX P4, PT, R13, UR5, PT, P4 ;  /* 0x000000050d007c0c */ /* 0x000fc4000bf86340 */
[----:B------:R-:W-:Y:S02]  /*25f0*/  ISETP.LT.U32.AND P0, PT, R29, 0x200, !P0 ;  /* 0x000002001d00780c */ /* 0x000fe40004701070 */
[C---:B0-----:R-:W-:Y:S02]  /*2600*/  ISETP.LT.U32.AND P3, PT, R19.reuse, 0x200, !P3 ;  /* 0x000002001300780c */ /* 0x041fe40005f61070 */
[----:B------:R-:W-:Y:S01]  /*2610*/  ISETP.LT.U32.AND P4, PT, R19, 0x200, !P4 ;  /* 0x000002001300780c */ /* 0x000fe20006781070 */
[----:B------:R-:W-:-:S12]  /*2620*/  @!P5 BRA `(.L_x_2481) ;  /* 0x000000000028d947 */ /* 0x000fd80003800000 */
[----:B------:R-:W-:Y:S01]  /*2630*/  FMUL.FTZ R11, R25, -1.4426950216293334961 ;  /* 0xbfb8aa3b190b7820 */ /* 0x000fe20000410000 */
[----:B------:R-:W-:-:S05]  /*2640*/  FMUL.FTZ R19, R9, -1.4426950216293334961 ;  /* 0xbfb8aa3b09137820 */ /* 0x000fca0000410000 */
[----:B------:R-:W0:Y:S08]  /*2650*/  MUFU.EX2 R11, R11 ;  /* 0x0000000b000b7308 */ /* 0x000e300000000800 */
[----:B------:R-:W2:Y:S01]  /*2660*/  MUFU.EX2 R19, R19 ;  /* 0x0000001300137308 */ /* 0x000ea20000000800 */
[----:B0-----:R-:W-:-:S07]  /*2670*/  FADD.FTZ R17, R11, 1 ;  /* 0x3f8000000b117421 */ /* 0x001fce0000010000 */
[----:B------:R-:W0:Y:S01]  /*2680*/  MUFU.RCP R17, R17 ;  /* 0x0000001100117308 */ /* 0x000e220000001000 */
[----:B--2---:R-:W-:-:S07]  /*2690*/  FADD.FTZ R29, R19, 1 ;  /* 0x3f800000131d7421 */ /* 0x004fce0000010000 */
[----:B------:R-:W2:Y:S01]  /*26a0*/  MUFU.RCP R29, R29 ;  /* 0x0000001d001d7308 */ /* 0x000ea20000001000 */
[----:B0-----:R-:W-:Y:S01]  /*26b0*/  FMUL.FTZ R25, R25, R17 ;  /* 0x0000001119197220 */ /* 0x001fe20000410000 */
[----:B--2---:R-:W-:-:S07]  /*26c0*/  FMUL.FTZ R9, R9, R29 ;  /* 0x0000001d09097220 */ /* 0x004fce0000410000 */
.L_x_2481:
[----:B------:R-:W-:Y:S04]  /*26d0*/  BSSY B0, `(.L_x_2482) ;  /* 0x000000e000007945 */ /* 0x000fe80003800000 */
[----:B------:R-:W-:Y:S05]  /*26e0*/  @!P0 BRA `(.L_x_2483) ;  /* 0x0000000000308947 */ /* 0x000fea0003800000 */
[----:B------:R-:W-:Y:S01]  /*26f0*/  ULDC.64 UR4, c[0x0][0x270] ;  /* 0x00009c0000047ab9 */ /* 0x000fe20000000a00 */
[----:B------:R-:W-:Y:S01]  /*2700*/  MOV R17, R5 ;  /* 0x0000000500117202 */ /* 0x000fe20000000f00 */
[----:B------:R-:W-:Y:S01]  /*2710*/  IMAD R11, R16, UR4, RZ ;  /* 0x00000004100b7c24 */ /* 0x000fe2000f8e02ff */
[----:B------:R-:W-:Y:S02]  /*2720*/  MOV R16, R2 ;  /* 0x0000000200107202 */ /* 0x000fe40000000f00 */
[----:B------:R-:W-:Y:S01]  /*2730*/  F2FP.F16.F32.PACK_AB R9, R9, R25 ;  /* 0x000000190909723e */ /* 0x000fe200000000ff */
[C---:B------:R-:W-:Y:S02]  /*2740*/  IMAD R11, R18.reuse, UR5, R11 ;  /* 0x00000005120b7c24 */ /* 0x040fe4000f8e020b */
[----:B------:R-:W-:Y:S01]  /*2750*/  IMAD.WIDE.U32 R16, R18, UR4, R16 ;  /* 0x0000000412107c25 */ /* 0x000fe2000f8e0010 */
[----:B------:R-:W-:-:S04]  /*2760*/  ULDC.64 UR4, c[0x0][0x210] ;  /* 0x0000840000047ab9 */ /* 0x000fc80000000a00 */
[----:B------:R-:W-:Y:S02]  /*2770*/  IADD3 R11, R17, R11, RZ ;  /* 0x0000000b110b7210 */ /* 0x000fe40007ffe0ff */
[----:B------:R-:W-:-:S04]  /*2780*/  LEA R18, P0, R16, UR4, 0x1 ;  /* 0x0000000410127c11 */ /* 0x000fc8000f8008ff */
[----:B------:R-:W-:-:S05]  /*2790*/  LEA.HI.X R19, R16, UR5, R11, 0x1, P0 ;  /* 0x0000000510137c11 */ /* 0x000fca00080f0c0b */
[----:B------:R0:W-:Y:S04]  /*27a0*/  STG.E desc[UR8][R18.64], R9 ;  /* 0x0000000912007986 */ /* 0x0001e8000c101908 */
.L_x_2483:
[----:B------:R-:W-:Y:S05]  /*27b0*/  BSYNC B0 ;  /* 0x0000000000007941 */ /* 0x000fea0003800000 */
.L_x_2482:
[----:B------:R-:W-:Y:S05]  /*27c0*/  @!P5 BRA `(.L_x_2484) ;  /* 0x000000000028d947 */ /* 0x000fea0003800000 */
[----:B0-----:R-:W-:Y:S01]  /*27d0*/  FMUL.FTZ R9, R7, -1.4426950216293334961 ;  /* 0xbfb8aa3b07097820 */ /* 0x001fe20000410000 */
        /* <DEDUP_REMOVED lines=9> */
.L_x_2484:
[----:B------:R-:W-:Y:S04]  /*2870*/  BSSY B0, `(.L_x_2485) ;  /* 0x000000e000007945 */ /* 0x000fe80003800000 */
[----:B------:R-:W-:Y:S05]  /*2880*/  @!P2 BRA `(.L_x_2486) ;  /* 0x000000000030a947 */ /* 0x000fea0003800000 */
[----:B------:R-:W-:Y:S01]  /*2890*/  ULDC.64 UR4, c[0x0][0x270] ;  /* 0x00009c0000047ab9 */ /* 0x000fe20000000a00 */
[----:B------:R-:W-:Y:S01]  /*28a0*/  MOV R16, R2 ;  /* 0x0000000200107202 */ /* 0x000fe20000000f00 */
[----:B------:R-:W-:Y:S01]  /*28b0*/  IMAD R26, R26, UR4, RZ ;  /* 0x000000041a1a7c24 */ /* 0x000fe2000f8e02ff */
[----:B------:R-:W-:Y:S02]  /*28c0*/  MOV R17, R5 ;  /* 0x0000000500117202 */ /* 0x000fe40000000f00 */
[----:B------:R-:W-:Y:S01]  /*28d0*/  F2FP.F16.F32.PACK_AB R7, R14, R7 ;  /* 0x000000070e07723e */ /* 0x000fe200000000ff */
[----:B------:R-:W-:-:S04]  /*28e0*/  IMAD.WIDE.U32 R16, R23, UR4, R16 ;  /* 0x0000000417107c25 */ /* 0x000fc8000f8e0010 */
[----:B------:R-:W-:Y:S01]  /*28f0*/  IMAD R23, R23, UR5, R26 ;  /* 0x0000000517177c24 */ /* 0x000fe2000f8e021a */
[----:B------:R-:W-:Y:S02]  /*2900*/  ULDC.64 UR4, c[0x0][0x210] ;  /* 0x0000840000047ab9 */ /* 0x000fe40000000a00 */
[----:B0-----:R-:W-:Y:S02]  /*2910*/  LEA R18, P0, R16, UR4, 0x1 ;  /* 0x0000000410127c11 */ /* 0x001fe4000f8008ff */
[----:B------:R-:W-:-:S04]  /*2920*/  IADD3 R23, R17, R23, RZ ;  /* 0x0000001711177210 */ /* 0x000fc80007ffe0ff */
[----:B------:R-:W-:-:S05]  /*2930*/  LEA.HI.X R19, R16, UR5, R23, 0x1, P0 ;  /* 0x0000000510137c11 */ /* 0x000fca00080f0c17 */
[----:B------:R2:W-:Y:S02]  /*2940*/  STG.E desc[UR8][R18.64], R7 ;  /* 0x0000000712007986 */ /* 0x0005e4000c101908 */
.L_x_2486:
[----:B------:R-:W-:Y:S05]  /*2950*/  BSYNC B0 ;  /* 0x0000000000007941 */ /* 0x000fea0003800000 */
.L_x_2485:
[----:B------:R-:W-:Y:S05]  /*2960*/  @!P5 BRA `(.L_x_2487) ;  /* 0x000000000028d947 */ /* 0x000fea0003800000 */
[----:B--2---:R-:W-:Y:S01]  /*2970*/  FMUL.FTZ R7, R6, -1.4426950216293334961 ;  /* 0xbfb8aa3b06077820 */ /* 0x004fe20000410000 */
        /* <DEDUP_REMOVED lines=9> */
.L_x_2487:
[----:B------:R-:W-:Y:S04]  /*2a10*/  BSSY B0, `(.L_x_2488) ;  /* 0x000000e000007945 */ /* 0x000fe80003800000 */
[----:B------:R-:W-:Y:S05]  /*2a20*/  @!P3 BRA `(.L_x_2489) ;  /* 0x000000000030b947 */ /* 0x000fea0003800000 */
[----:B------:R-:W-:Y:S01]  /*2a30*/  ULDC.64 UR4, c[0x0][0x270] ;  /* 0x00009c0000047ab9 */ /* 0x000fe20000000a00 */
[----:B------:R-:W-:Y:S01]  /*2a40*/  MOV R16, R2 ;  /* 0x0000000200107202 */ /* 0x000fe20000000f00 */
[----:B--2---:R-:W-:Y:S01]  /*2a50*/  IMAD R7, R22, UR4, RZ ;  /* 0x0000000416077c24 */ /* 0x004fe2000f8e02ff */
[----:B------:R-:W-:Y:S02]  /*2a60*/  MOV R17, R5 ;  /* 0x0000000500117202 */ /* 0x000fe40000000f00 */
[----:B------:R-:W-:Y:S01]  /*2a70*/  F2FP.F16.F32.PACK_AB R15, R15, R6 ;  /* 0x000000060f0f723e */ /* 0x000fe200000000ff */
[C---:B------:R-:W-:Y:S02]  /*2a80*/  IMAD R7, R10.reuse, UR5, R7 ;  /* 0x000000050a077c24 */ /* 0x040fe4000f8e0207 */
[----:B------:R-:W-:Y:S01]  /*2a90*/  IMAD.WIDE.U32 R16, R10, UR4, R16 ;  /* 0x000000040a107c25 */ /* 0x000fe2000f8e0010 */
[----:B------:R-:W-:Y:S02]  /*2aa0*/  ULDC.64 UR4, c[0x0][0x210] ;  /* 0x0000840000047ab9 */ /* 0x000fe40000000a00 */
[----:B------:R-:W-:-:S02]  /*2ab0*/  LEA R10, P0, R16, UR4, 0x1 ;  /* 0x00000004100a7c11 */ /* 0x000fc4000f8008ff */
[----:B------:R-:W-:-:S04]  /*2ac0*/  IADD3 R7, R17, R7, RZ ;  /* 0x0000000711077210 */ /* 0x000fc80007ffe0ff */
[----:B------:R-:W-:-:S05]  /*2ad0*/  LEA.HI.X R11, R16, UR5, R7, 0x1, P0 ;  /* 0x00000005100b7c11 */ /* 0x000fca00080f0c07 */
[----:B------:R3:W-:Y:S02]  /*2ae0*/  STG.E desc[UR8][R10.64], R15 ;  /* 0x0000000f0a007986 */ /* 0x0007e4000c101908 */
.L_x_2489:
[----:B------:R-:W-:Y:S05]  /*2af0*/  BSYNC B0 ;  /* 0x0000000000007941 */ /* 0x000fea0003800000 */
.L_x_2488:
[----:B------:R-:W-:Y:S05]  /*2b00*/  @!P5 BRA `(.L_x_2490) ;  /* 0x000000000028d947 */ /* 0x000fea0003800000 */
[----:B------:R-:W-:Y:S01]  /*2b10*/  FMUL.FTZ R6, R12, -1.4426950216293334961 ;  /* 0xbfb8aa3b0c067820 */ /* 0x000fe20000410000 */
[----:B0-----:R-:W-:-:S05]  /*2b20*/  FMUL.FTZ R9, R21, -1.4426950216293334961 ;  /* 0xbfb8aa3b15097820 */ /* 0x001fca0000410000 */
[----:B------:R-:W2:Y:S08]  /*2b30*/  MUFU.EX2 R6, R6 ;  /* 0x0000000600067308 */ /* 0x000eb00000000800 */
[----:B------:R-:W3:Y:S01]  /*2b40*/  MUFU.EX2 R9, R9 ;  /* 0x0000000900097308 */ /* 0x000ee20000000800 */
[----:B--2---:R-:W-:-:S07]  /*2b50*/  FADD.FTZ R7, R6, 1 ;  /* 0x3f80000006077421 */ /* 0x004fce0000010000 */
[----:B------:R-:W0:Y:S01]  /*2b60*/  MUFU.RCP R7, R7 ;  /* 0x0000000700077308 */ /* 0x000e220000001000 */
[----:B---3--:R-:W-:-:S07]  /*2b70*/  FADD.FTZ R10, R9, 1 ;  /* 0x3f800000090a7421 */ /* 0x008fce0000010000 */
[----:B------:R-:W2:Y:S01]  /*2b80*/  MUFU.RCP R10, R10 ;  /* 0x0000000a000a7308 */ /* 0x000ea20000001000 */
[----:B0-----:R-:W-:Y:S01]  /*2b90*/  FMUL.FTZ R12, R12, R7 ;  /* 0x000000070c0c7220 */ /* 0x001fe20000410000 */
[----:B--2---:R-:W-:-:S07]  /*2ba0*/  FMUL.FTZ R21, R21, R10 ;  /* 0x0000000a15157220 */ /* 0x004fce0000410000 */
.L_x_2490:
[----:B------:R-:W-:Y:S04]  /*2bb0*/  BSSY B0, `(.L_x_2491) ;  /* 0x000000d000007945 */ /* 0x000fe80003800000 */
[----:B------:R-:W-:Y:S05]  /*2bc0*/  @!P4 BRA `(.L_x_2492) ;  /* 0x00000000002cc947 */ /* 0x000fea0003800000 */
        /* <DEDUP_REMOVED lines=11> */
.L_x_2492:
[----:B------:R-:W-:Y:S05]  /*2c80*/  BSYNC B0 ;  /* 0x0000000000007941 */ /* 0x000fea0003800000 */
.L_x_2491:
[----:B------:R-:W-:Y:S01]  /*2c90*/  ULDC UR4, c[0x0][0x288] ;  /* 0x0000a20000047ab9 */ /* 0x000fe20000000800 */
[----:B------:R-:W-:Y:S01]  /*2ca0*/  ULDC UR5, c[0x0][0x258] ;  /* 0x0000960000057ab9 */ /* 0x000fe20000000800 */
[----:B-1----:R-:W-:Y:S01]  /*2cb0*/  IADD3 R24, R0, R24, RZ ;  /* 0x0000001800187210 */ /* 0x002fe20007ffe0ff */
[----:B------:R-:W-:Y:S01]  /*2cc0*/  UIMAD UR4, UR4, UR5, URZ ;  /* 0x00000005040472a4 */ /* 0x000fe2000f8e023f */
[----:B------:R-:W-:-:S05]  /*2cd0*/  IADD3 R27, R27, 0x1, RZ ;  /* 0x000000011b1b7810 */ /* 0x000fca0007ffe0ff */
[----:B------:R-:W-:-:S13]  /*2ce0*/  ISETP.GE.AND P0, PT, R24, UR4, PT ;  /* 0x0000000418007c0c */ /* 0x000fda000bf06270 */
[----:B------:R-:W-:Y:S05]  /*2cf0*/  @!P0 BRA `(.L_x_2493) ;  /* 0xffffffd400088947 */ /* 0x000fea000383ffff */
[----:B------:R-:W-:Y:S05]  /*2d00*/  EXIT ;  /* 0x000000000000794d */ /* 0x000fea0003800000 */
.L_x_2494:
        /* <DEDUP_REMOVED lines=15> */
.L_x_3345:


//--------------------- .text._Z35group_norm_nhwc_fwd_one_pass_kernelI11Fp16IOFp32WLi256ELi32ELi512EEv26Group_norm_nhwc_fwd_params --------------------------
	.section	.text._Z35group_norm_nhwc_fwd_one_pass_kernelI11Fp16IOFp32WLi256ELi32ELi512EEv26Group_norm_nhwc_fwd_params,"ax",@progbits
	.align	128
        .global         _Z35group_norm_nhwc_fwd_one_pass_kernelI11Fp16IOFp32WLi256ELi32ELi512EEv26Group_norm_nhwc_fwd_params
        .type           _Z35group_norm_nhwc_fwd_one_pass_kernelI11Fp16IOFp32WLi256ELi32ELi512EEv26Group_norm_nhwc_fwd_params,@function
        .size           _Z35group_norm_nhwc_fwd_one_pass_kernelI11Fp16IOFp32WLi256ELi32ELi512EEv26Group_norm_nhwc_fwd_params,(.L_x_3346 - _Z35group_norm_nhwc_fwd_one_pass_kernelI11Fp16IOFp32WLi256ELi32ELi512EEv26Group_norm_nhwc_fwd_params)
        .other          _Z35group_norm_nhwc_fwd_one_pass_kernelI11Fp16IOFp32WLi256ELi32ELi512EEv26Group_norm_nhwc_fwd_params,@"STO_CUDA_ENTRY STV_DEFAULT"
_Z35group_norm_nhwc_fwd_one_pass_kernelI11Fp16IOFp32WLi256ELi32ELi512EEv26Group_norm_nhwc_fwd_params:
.text._Z35group_norm_nhwc_fwd_one_pass_kernelI11Fp16IOFp32WLi256ELi32ELi512EEv26Group_norm_nhwc_fwd_params:
        /* <DEDUP_REMOVED lines=11> */
[----:B------:R-:W-:Y:S01]  /*00b0*/  R2UR UR13, R2 ;  /* 0x00000000020d72ca */ /* 0x000fe200000e0000 */
[----:B------:R-:W2:Y:S01]  /*00c0*/  S2R R37, SR_LANEID ;  /* 0x0000000000257919 */ /* 0x000ea20000000000 */
[----:B------:R-:W-:Y:S01]  /*00d0*/  ULDC.64 UR8, c[0x0][0x278] ;  /* 0x00009e0000087ab9 */ /* 0x000fe20000000a00 */
[----:B------:R-:W-:Y:S01]  /*00e0*/  ULDC UR11, c[0x0][0x10] ;  /* 0x00000400000b7ab9 */ /* 0x000fe20000000800 */
[----:B------:R-:W-:Y:S02]  /*00f0*/  ULDC.U8 UR12, c[0x0][0x28c] ;  /* 0x0000a300000c7ab9 */ /* 0x000fe40000000000 */
[----:B------:R-:W1:Y:S08]  /*0100*/  LDC R3, c[0x0][0x294] ;  /* 0x0000a500ff037b82 */ /* 0x000e700000000800 */
[----:B------:R-:W3:Y:S01]  /*0110*/  S2UR UR6, SR_CgaCtaId ;  /* 0x00000000000679c3 */ /* 0x000ee20000008800 */
[----:B0-----:R-:W-:-:S02]  /*0120*/  SHF.R.U32.HI R0, RZ, 0x4, R36 ;  /* 0x00000004ff007819 */ /* 0x001fc40000011624 */
[----:B------:R-:W-:-:S03]  /*0130*/  ISETP.GE.U32.AND P1, PT, R36, 0x200, PT ;  /* 0x000002002400780c */ /* 0x000fc60003f26070 */
[----:B-1----:R-:W-:Y:S01]  /*0140*/  IMAD R0, R3, UR10, R0 ;  /* 0x0000000a03007c24 */ /* 0x002fe2000f8e0200 */
[----:B------:R-:W-:Y:S01]  /*0150*/  SHF.R.S32.HI R3, RZ, 0x1f, R36 ;  /* 0x0000001fff037819 */ /* 0x000fe20000011424 */
[----:B---3--:R-:W-:-:S03]  /*0160*/  ULEA UR4, UR6, UR4, 0x18 ;  /* 0x0000000406047291 */ /* 0x008fc6000f8ec03f */
[C---:B------:R-:W-:Y:S02]  /*0170*/  IADD3 R35, R0.reuse, 0x20, RZ ;  /* 0x0000002000237810 */ /* 0x040fe40007ffe0ff */
[C---:B------:R-:W-:Y:S02]  /*0180*/  IADD3 R34, R0.reuse, 0x40, RZ ;  /* 0x0000004000227810 */ /* 0x040fe40007ffe0ff */
[----:B------:R-:W-:Y:S02]  /*0190*/  LEA.HI R3, R3, R36, RZ, 0x5 ;  /* 0x0000002403037211 */ /* 0x000fe400078f28ff */
[----:B------:R-:W-:Y:S02]  /*01a0*/  IADD3 R33, R0, 0x60, RZ ;  /* 0x0000006000217810 */ /* 0x000fe40007ffe0ff */
[----:B------:R-:W-:Y:S02]  /*01b0*/  ISETP.LT.U32.AND P3, PT, R35, UR8, PT ;  /* 0x0000000823007c0c */ /* 0x000fe4000bf61070 */
[----:B------:R-:W-:-:S02]  /*01c0*/  ISETP.LT.U32.AND P2, PT, R34, UR8, PT ;  /* 0x0000000822007c0c */ /* 0x000fc4000bf41070 */
[----:B------:R-:W-:Y:S02]  /*01d0*/  SHF.R.S32.HI R6, RZ, 0x1f, R35 ;  /* 0x0000001fff067819 */ /* 0x000fe40000011423 */
[----:B------:R-:W-:Y:S02]  /*01e0*/  SHF.R.S32.HI R5, RZ, 0x1f, R34 ;  /* 0x0000001fff057819 */ /* 0x000fe40000011422 */
[----:B------:R-:W-:Y:S02]  /*01f0*/  SHF.R.S32.HI R3, RZ, 0x5, R3 ;  /* 0x00000005ff037819 */ /* 0x000fe40000011403 */
[----:B------:R-:W-:Y:S02]  /*0200*/  ISETP.LT.U32.AND P0, PT, R33, UR8, PT ;  /* 0x0000000821007c0c */ /* 0x000fe4000bf01070 */
[----:B------:R-:W-:Y:S02]  /*0210*/  SHF.R.S32.HI R4, RZ, 0x1f, R33 ;  /* 0x0000001fff047819 */ /* 0x000fe40000011421 */
[----:B------:R-:W-:-:S02]  /*0220*/  IADD3 R29, R0, 0x80, RZ ;  /* 0x00000080001d7810 */ /* 0x000fc40007ffe0ff */
[C---:B------:R-:W-:Y:S02]  /*0230*/  IADD3 R28, R0.reuse, 0xa0, RZ ;  /* 0x000000a0001c7810 */ /* 0x040fe40007ffe0ff */
[C---:B------:R-:W-:Y:S02]  /*0240*/  IADD3 R27, R0.reuse, 0xc0, RZ ;  /* 0x000000c0001b7810 */ /* 0x040fe40007ffe0ff */
[----:B------:R-:W-:Y:S02]  /*0250*/  IADD3 R30, R0, 0xe0, RZ ;  /* 0x000000e0001e7810 */ /* 0x000fe40007ffe0ff */
[----:B------:R-:W-:Y:S02]  /*0260*/  ISETP.LT.AND.EX P3, PT, R6, UR9, !P1, P3 ;  /* 0x0000000906007c0c */ /* 0x000fe4000cf61330 */
[----:B------:R-:W-:Y:S02]  /*0270*/  ISETP.LT.AND.EX P2, PT, R5, UR9, !P1, P2 ;  /* 0x0000000905007c0c */ /* 0x000fe4000cf41320 */
[----:B------:R-:W-:Y:S01]  /*0280*/  LEA R32, R3, UR4, 0x3 ;  /* 0x0000000403207c11 */ /* 0x000fe2000f8e18ff */
[----:B------:R-:W-:Y:S01]  /*0290*/  UMOV UR4, URZ ;  /* 0x0000003f00047c82 */ /* 0x000fe20008000000 */
[----:B------:R-:W-:Y:S01]  /*02a0*/  ISETP.LT.AND.EX P1, PT, R4, UR9, !P1, P0 ;  /* 0x0000000904007c0c */ /* 0x000fe2000cf21300 */
[----:B------:R-:W-:Y:S01]  /*02b0*/  ULDC.64 UR8, c[0x0][0x208] ;  /* 0x0000820000087ab9 */ /* 0x000fe20000000a00 */
[----:B------:R-:W-:-:S02]  /*02c0*/  SHF.R.S32.HI R3, RZ, 0x1f, R29 ;  /* 0x0000001fff037819 */ /* 0x000fc4000001141d */
[----:B------:R-:W-:Y:S02]  /*02d0*/  SHF.R.S32.HI R5, RZ, 0x1f, R28 ;  /* 0x0000001fff057819 */ /* 0x000fe4000001141c */
[----:B------:R-:W-:Y:S02]  /*02e0*/  SHF.R.S32.HI R4, RZ, 0x1f, R27 ;  /* 0x0000001fff047819 */ /* 0x000fe4000001141b */
[----:B--2---:R-:W-:-:S07]  /*02f0*/  SHF.R.S32.HI R3, RZ, 0x1f, R30 ;  /* 0x0000001fff037819 */ /* 0x004fce000001141e */
.L_x_2531:
[----:B012---:R-:W0:Y:S01]  /*0300*/  LDC R3, c[0x0][0x288] ;  /* 0x0000a200ff037b82 */ /* 0x007e220000000800 */
[----:B------:R-:W-:Y:S01]  /*0310*/  ULDC.64 UR14, c[0x0][0x278] ;  /* 0x00009e00000e7ab9 */ /* 0x000fe20000000a00 */
[----:B------:R-:W-:Y:S01]  /*0320*/  SHF.R.S32.HI R31, RZ, 0x1f, R0 ;  /* 0x0000001fff1f7819 */ /* 0x000fe20000011400 */
[----:B------:R-:W-:Y:S01]  /*0330*/  ULDC.64 UR6, c[0x0][0x280] ;  /* 0x0000a00000067ab9 */ /* 0x000fe20000000a00 */
[----:B------:R-:W-:Y:S02]  /*0340*/  SHF.R.S32.HI R16, RZ, 0x1f, R35 ;  /* 0x0000001fff107819 */ /* 0x000fe40000011423 */
[----:B------:R-:W-:Y:S02]  /*0350*/  SHF.R.S32.HI R18, RZ, 0x1f, R34 ;  /* 0x0000001fff127819 */ /* 0x000fe40000011422 */
[----:B------:R-:W1:Y:S01]  /*0360*/  @P3 LDC.64 R12, c[0x0][0x270] ;  /* 0x00009c00ff0c3b82 */ /* 0x000e620000000a00 */
[----:B------:R-:W-:-:S07]  /*0370*/  SHF.R.S32.HI R25, RZ, 0x1f, R33 ;  /* 0x0000001fff197819 */ /* 0x000fce0000011421 */
[----:B------:R-:W2:Y:S01]  /*0380*/  @P2 LDC.64 R14, c[0x0][0x270] ;  /* 0x00009c00ff0e2b82 */ /* 0x000ea20000000a00 */
[----:B0-----:R-:W-:-:S07]  /*0390*/  IABS R7, R3 ;  /* 0x0000000300077213 */ /* 0x001fce0000000000 */
[----:B------:R-:W0:Y:S01]  /*03a0*/  @P3 LDC.64 R20, c[0x0][0x220] ;  /* 0x00008800ff143b82 */ /* 0x000e220000000a00 */
[----:B------:R-:W3:Y:S07]  /*03b0*/  I2F.RP R6, R7 ;  /* 0x0000000700067306 */ /* 0x000eee0000209400 */
[----:B------:R-:W4:Y:S01]  /*03c0*/  @P2 LDC.64 R10, c[0x0][0x220] ;  /* 0x00008800ff0a2b82 */ /* 0x000f220000000a00 */
[----:B--2---:R-:W-:Y:S01]  /*03d0*/  @P2 IMAD R24, R18, R14, RZ ;  /* 0x0000000e12182224 */ /* 0x004fe200078e02ff */
[----:B---3--:R-:W2:Y:S03]  /*03e0*/  MUFU.RCP R6, R6 ;  /* 0x0000000600067308 */ /* 0x008ea60000001000 */
[----:B------:R-:W-:Y:S01]  /*03f0*/  @P2 IMAD R24, R34, R15, R24 ;  /* 0x0000000f22182224 */ /* 0x000fe200078e0218 */
[----:B--2---:R-:W-:-:S04]  /*0400*/  IADD3 R4, R6, 0xffffffe, RZ ;  /* 0x0ffffffe06047810 */ /* 0x004fc80007ffe0ff */
[----:B------:R2:W3:Y:S02]  /*0410*/  F2I.FTZ.U32.TRUNC.NTZ R5, R4 ;  /* 0x0000000400057305 */ /* 0x0004e4000021f000 */
[----:B--2---:R-:W-:Y:S01]  /*0420*/  HFMA2.MMA R4, -RZ, RZ, 0, 0 ;  /* 0x00000000ff047435 */ /* 0x004fe200000001ff */
[----:B---3--:R-:W-:-:S05]  /*0430*/  IADD3 R8, RZ, -R5, RZ ;  /* 0x80000005ff087210 */ /* 0x008fca0007ffe0ff */
[----:B------:R-:W-:Y:S01]  /*0440*/  IMAD R9, R8, R7, RZ ;  /* 0x0000000708097224 */ /* 0x000fe200078e02ff */
[----:B------:R-:W-:-:S03]  /*0450*/  IABS R8, UR13 ;  /* 0x0000000d00087c13 */ /* 0x000fc60008000000 */
[----:B------:R-:W-:Y:S01]  /*0460*/  IMAD.HI.U32 R5, R5, R9, R4 ;  /* 0x0000000905057227 */ /* 0x000fe200078e0004 */
[----:B------:R-:W-:-:S04]  /*0470*/  LOP3.LUT R4, R3, UR13, RZ, 0x3c, !PT ;  /* 0x0000000d03047c12 */ /* 0x000fc8000f8e3cff */
[----:B------:R-:W-:Y:S01]  /*0480*/  ISETP.GE.AND P5, PT, R4, RZ, PT ;  /* 0x000000ff0400720c */ /* 0x000fe20003fa6270 */
[----:B------:R-:W-:Y:S01]  /*0490*/  IMAD.HI.U32 R5, R5, R8, RZ ;  /* 0x0000000805057227 */ /* 0x000fe200078e00ff */
[----:B------:R-:W-:-:S04]  /*04a0*/  SHF.L.U32 R4, R36, 0x1, RZ ;  /* 0x0000000124047819 */ /* 0x000fc800000006ff */
[----:B------:R-:W-:Y:S02]  /*04b0*/  IADD3 R6, -R5, RZ, RZ ;  /* 0x000000ff05067210 */ /* 0x000fe40007ffe1ff */
[----:B------:R-:W-:-:S03]  /*04c0*/  LOP3.LUT R4, R4, 0x1e, RZ, 0xc0, !PT ;  /* 0x0000001e04047812 */ /* 0x000fc600078ec0ff */
[C---:B------:R-:W-:Y:S02]  /*04d0*/  IMAD R6, R7.reuse, R6, R8 ;  /* 0x0000000607067224 */ /* 0x040fe400078e0208 */
[----:B-1----:R-:W-:Y:S02]  /*04e0*/  @P3 IMAD R8, R16, R12, RZ ;  /* 0x0000000c10083224 */ /* 0x002fe400078e02ff */
[----:B------:R-:W1:Y:S01]  /*04f0*/  @P1 LDC.64 R16, c[0x0][0x270] ;  /* 0x00009c00ff101b82 */ /* 0x000e620000000a00 */
[----:B------:R-:W-:-:S13]  /*0500*/  ISETP.GT.U32.AND P4, PT, R7, R6, PT ;  /* 0x000000060700720c */ /* 0x000fda0003f84070 */
[-C--:B------:R-:W-:Y:S02]  /*0510*/  @!P4 IADD3 R6, R6, -R7.reuse, RZ ;  /* 0x800000070606c210 */ /* 0x080fe40007ffe0ff */
[----:B------:R-:W-:Y:S02]  /*0520*/  @!P4 IADD3 R5, R5, 0x1, RZ ;  /* 0x000000010505c810 */ /* 0x000fe40007ffe0ff */
[----:B------:R-:W-:Y:S02]  /*0530*/  ISETP.GE.U32.AND P0, PT, R6, R7, PT ;  /* 0x000000070600720c */ /* 0x000fe40003f06070 */
[----:B------:R-:W-:-:S11]  /*0540*/  ISETP.NE.AND P4, PT, R3, RZ, PT ;  /* 0x000000ff0300720c */ /* 0x000fd60003f85270 */
[----:B------:R-:W-:-:S04]  /*0550*/  @P0 IADD3 R5, R5, 0x1, RZ ;  /* 0x0000000105050810 */ /* 0x000fc80007ffe0ff */
[----:B------:R-:W-:-:S04]  /*0560*/  MOV R7, R5 ;  /* 0x0000000500077202 */ /* 0x000fc80000000f00 */
[----:B------:R-:W-:Y:S02]  /*0570*/  @!P5 IADD3 R7, -R7, RZ, RZ ;  /* 0x000000ff0707d210 */ /* 0x000fe40007ffe1ff */
[----:B------:R-:W-:Y:S02]  /*0580*/  @!P4 LOP3.LUT R7, RZ, R3, RZ, 0x33, !PT ;  /* 0x00000003ff07c212 */ /* 0x000fe400078e33ff */
[----:B------:R-:W-:Y:S02]  /*0590*/  ISETP.GE.U32.AND P4, PT, R0, UR14, PT ;  /* 0x0000000e00007c0c */ /* 0x000fe4000bf86070 */
[----:B------:R-:W-:Y:S02]  /*05a0*/  IADD3 R6, -R7, RZ, RZ ;  /* 0x000000ff07067210 */ /* 0x000fe40007ffe1ff */
[----:B------:R-:W-:-:S03]  /*05b0*/  ISETP.GE.AND.EX P4, PT, R31, UR15, PT, P4 ;  /* 0x0000000f1f007c0c */ /* 0x000fc6000bf86340 */
[----:B------:R-:W-:Y:S01]  /*05c0*/  IMAD R3, R3, R6, UR13 ;  /* 0x0000000d03037e24 */ /* 0x000fe2000f8e0206 */
[----:B------:R-:W-:-:S04]  /*05d0*/  ISETP.GT.U32.OR P4, PT, R36, 0x1ff, P4 ;  /* 0x000001ff2400780c */ /* 0x000fc80002784470 */
[----:B------:R-:W-:Y:S02]  /*05e0*/  LEA R4, R3, R4, 0x5 ;  /* 0x0000000403047211 */ /* 0x000fe400078e28ff */
[----:B------:R-:W-:Y:S02]  /*05f0*/  SHF.R.S32.HI R3, RZ, 0x1f, R7 ;  /* 0x0000001fff037819 */ /* 0x000fe40000011407 */
[----:B------:R-:W-:-:S03]  /*0600*/  SHF.R.S32.HI R5, RZ, 0x1f, R4 ;  /* 0x0000001fff057819 */ /* 0x000fc60000011404 */
[----:B------:R-:W-:Y:S02]  /*0610*/  IMAD R6, R3, UR6, RZ ;  /* 0x0000000603067c24 */ /* 0x000fe4000f8e02ff */
[----:B------:R-:W-:Y:S01]  /*0620*/  @P3 IMAD R3, R35, R13, R8 ;  /* 0x0000000d23033224 */ /* 0x000fe200078e0208 */
[----:B------:R-:W2:Y:S01]  /*0630*/  @!P4 LDC.64 R18, c[0x0][0x270] ;  /* 0x00009c00ff12cb82 */ /* 0x000ea20000000a00 */
[C---:B------:R-:W-:Y:S02]  /*0640*/  IMAD R9, R7.reuse, UR7, R6 ;  /* 0x0000000707097c24 */ /* 0x040fe4000f8e0206 */
[----:B------:R-:W-:-:S05]  /*0650*/  IMAD.WIDE.U32 R6, R7, UR6, R4 ;  /* 0x0000000607067c25 */ /* 0x000fca000f8e0004 */
[----:B------:R-:W-:Y:S02]  /*0660*/  IADD3 R9, R7, R9, RZ ;  /* 0x0000000907097210 */ /* 0x000fe40007ffe0ff */
[-C--:B------:R-:W-:Y:S02]  /*0670*/  @P3 MOV R8, R6.reuse ;  /* 0x0000000600083202 */ /* 0x080fe40000000f00 */
[----:B------:R-:W-:Y:S02]  /*0680*/  @P2 MOV R22, R6 ;  /* 0x0000000600162202 */ /* 0x000fe40000000f00 */
[----:B------:R-:W-:Y:S01]  /*0690*/  @P2 MOV R23, R9 ;  /* 0x0000000900172202 */ /* 0x000fe20000000f00 */
[----:B------:R-:W-:-:S04]  /*06a0*/  @P3 IMAD.WIDE.U32 R12, R35, R12, R8 ;  /* 0x0000000c230c3225 */ /* 0x000fc800078e0008 */
[----:B------:R-:W-:Y:S01]  /*06b0*/  @P2 IMAD.WIDE.U32 R14, R34, R14, R22 ;  /* 0x0000000e220e2225 */ /* 0x000fe200078e0016 */
[----:B------:R-:W-:Y:S01]  /*06c0*/  @P3 IADD3 R3, R13, R3, RZ ;  /* 0x000000030d033210 */ /* 0x000fe20007ffe0ff */
[----:B------:R-:W-:Y:S01]  /*06d0*/  HFMA2.MMA R22, -RZ, RZ, 0, 0 ;  /* 0x00000000ff167435 */ /* 0x000fe200000001ff */
[C---:B0-----:R-:W-:Y:S01]  /*06e0*/  @P3 LEA R20, P0, R12.reuse, R20, 0x1 ;  /* 0x000000140c143211 */ /* 0x041fe200078008ff */
[----:B-1----:R-:W-:Y:S01]  /*06f0*/  @P1 IMAD R23, R25, R16, RZ ;  /* 0x0000001019171224 */ /* 0x002fe200078e02ff */
[----:B------:R-:W-:Y:S02]  /*0700*/  @P2 IADD3 R24, R15, R24, RZ ;  /* 0x000000180f182210 */ /* 0x000fe40007ffe0ff */
[----:B------:R-:W-:Y:S01]  /*0710*/  @P3 LEA.HI.X R21, R12, R21, R3, 0x1, P0 ;  /* 0x000000150c153211 */ /* 0x000fe200000f0c03 */
[----:B--2---:R-:W-:Y:S01]  /*0720*/  @!P4 IMAD R3, R31, R18, RZ ;  /* 0x000000121f03c224 */ /* 0x004fe200078e02ff */
[----:B------:R-:W0:Y:S01]  /*0730*/  @P1 LDC.64 R12, c[0x0][0x220] ;  /* 0x00008800ff0c1b82 */ /* 0x000e220000000a00 */
[C---:B----4-:R-:W-:Y:S01]  /*0740*/  @P2 LEA R10, P0, R14.reuse, R10, 0x1 ;  /* 0x0000000a0e0a2211 */ /* 0x050fe200078008ff */
[----:B------:R-:W-:Y:S01]  /*0750*/  @P1 IMAD R23, R33, R17, R23 ;  /* 0x0000001121171224 */ /* 0x000fe200078e0217 */
[----:B------:R-:W-:Y:S01]  /*0760*/  @P1 MOV R25, R9 ;  /* 0x0000000900191202 */ /* 0x000fe20000000f00 */
[----:B------:R1:W2:Y:S01]  /*0770*/  @P3 LDG.E R22, desc[UR8][R20.64] ;  /* 0x0000000814163981 */ /* 0x0002a2000c1e1900 */
[----:B------:R-:W-:-:S02]  /*0780*/  @P2 LEA.HI.X R11, R14, R11, R24, 0x1, P0 ;  /* 0x0000000b0e0b2211 */ /* 0x000fc400000f0c18 */
[----:B------:R-:W-:Y:S01]  /*0790*/  @P1 MOV R24, R6 ;  /* 0x0000000600181202 */ /* 0x000fe20000000f00 */
[----:B------:R-:W3:Y:S01]  /*07a0*/  @!P4 LDC.64 R14, c[0x0][0x220] ;  /* 0x00008800ff0ecb82 */ /* 0x000ee20000000a00 */
[----:B------:R-:W-:-:S03]  /*07b0*/  @!P4 IMAD R3, R0, R19, R3 ;  /* 0x000000130003c224 */ /* 0x000fc600078e0203 */
[----:B------:R-:W-:Y:S01]  /*07c0*/  @P1 IMAD.WIDE.U32 R16, R33, R16, R24 ;  /* 0x0000001021101225 */ /* 0x000fe200078e0018 */
[----:B-1----:R-:W-:Y:S02]  /*07d0*/  @!P4 MOV R20, R6 ;  /* 0x000000060014c202 */ /* 0x002fe40000000f00 */
[----:B------:R-:W-:Y:S02]  /*07e0*/  @!P4 MOV R21, R9 ;  /* 0x000000090015c202 */ /* 0x000fe40000000f00 */
[----:B------:R-:W-:Y:S01]  /*07f0*/  @P1 IADD3 R17, R17, R23, RZ ;  /* 0x0000001711111210 */ /* 0x000fe20007ffe0ff */
[----:B------:R-:W-:Y:S01]  /*0800*/  @!P4 IMAD.WIDE.U32 R18, R0, R18, R20 ;  /* 0x000000120012c225 */ /* 0x000fe200078e0014 */
[----:B------:R-:W-:Y:S01]  /*0810*/  HFMA2.MMA R20, -RZ, RZ, 0, 0 ;  /* 0x00000000ff147435 */ /* 0x000fe200000001ff */
[----:B0-----:R-:W-:Y:S01]  /*0820*/  @P1 LEA R12, P0, R16, R12, 0x1 ;  /* 0x0000000c100c1211 */ /* 0x001fe200078008ff */
[----:B------:R-:W-:-:S03]  /*0830*/  HFMA2.MMA R23, -RZ, RZ, 0, 0 ;  /* 0x00000000ff177435 */ /* 0x000fc600000001ff */
[----:B------:R-:W-:Y:S02]  /*0840*/  @P1 LEA.HI.X R13, R16, R13, R17, 0x1, P0 ;  /* 0x0000000d100d1211 */ /* 0x000fe400000f0c11 */
[----:B------:R-:W-:Y:S02]  /*0850*/  @!P4 IADD3 R3, R19, R3, RZ ;  /* 0x000000031303c210 */ /* 0x000fe40007ffe0ff */
[C---:B---3--:R-:W-:Y:S01]  /*0860*/  @!P4 LEA R14, P0, R18.reuse, R14, 0x1 ;  /* 0x0000000e120ec211 */ /* 0x048fe200078008ff */
[----:B------:R-:W3:Y:S01]  /*0870*/  @P1 LDG.E R20, desc[UR8][R12.64] ;  /* 0x000000080c141981 */ /* 0x000ee2000c1e1900 */
[----:B------:R-:W-:Y:S02]  /*0880*/  MOV R26, RZ ;  /* 0x000000ff001a7202 */ /* 0x000fe40000000f00 */
[----:B------:R-:W-:Y:S01]  /*0890*/  @!P4 LEA.HI.X R15, R18, R15, R3, 0x1, P0 ;  /* 0x0000000f120fc211 */ /* 0x000fe200000f0c03 */
[----:B------:R0:W4:Y:S04]  /*08a0*/  @P2 LDG.E R23, desc[UR8][R10.64] ;  /* 0x000000080a172981 */ /* 0x000128000c1e1900 */
[----:B------:R1:W5:Y:S01]  /*08b0*/  @!P4 LDG.E R26, desc[UR8][R14.64] ;  /* 0x000000080e1ac981 */ /* 0x000362000c1e1900 */
[----:B------:R-:W-:-:S02]  /*08c0*/  SHF.R.S32.HI R21, RZ, 0x1f, R29 ;  /* 0x0000001fff157819 */ /* 0x000fc4000001141d */
[----:B------:R-:W-:-:S04]  /*08d0*/  ISETP.GE.U32.AND P5, PT, R29, UR14, PT ;  /* 0x0000000e1d007c0c */ /* 0x000fc8000bfa6070 */
[----:B------:R-:W-:-:S04]  /*08e0*/  ISETP.GE.AND.EX P5, PT, R21, UR15, PT, P5 ;  /* 0x0000000f15007c0c */ /* 0x000fc8000bfa6350 */
[----:B------:R-:W-:-:S13]  /*08f0*/  ISETP.LT.U32.AND P5, PT, R36, 0x200, !P5 ;  /* 0x000002002400780c */ /* 0x000fda0006fa1070 */
[----:B0-----:R-:W0:Y:S01]  /*0900*/  @P5 LDC.64 R10, c[0x0][0x270] ;  /* 0x00009c00ff0a5b82 */ /* 0x001e220000000a00 */
[----:B------:R-:W-:Y:S02]  /*0910*/  @P5 MOV R17, R9 ;  /* 0x0000000900115202 */ /* 0x000fe40000000f00 */
[----:B------:R-:W-:Y:S01]  /*0920*/  ISETP.GE.U32.AND P0, PT, R28, UR14, PT ;  /* 0x0000000e1c007c0c */ /* 0x000fe2000bf06070 */
[----:B0-----:R-:W-:-:S04]  /*0930*/  @P5 IMAD R19, R21, R10, RZ ;  /* 0x0000000a15135224 */ /* 0x001fc800078e02ff */
[----:B------:R-:W-:Y:S01]  /*0940*/  @P5 IMAD R19, R29, R11, R19 ;  /* 0x0000000b1d135224 */ /* 0x000fe200078e0213 */
[----:B------:R-:W-:-:S04]  /*0950*/  SHF.R.S32.HI R21, RZ, 0x1f, R28 ;  /* 0x0000001fff157819 */ /* 0x000fc8000001141c */
[----:B------:R-:W-:-:S04]  /*0960*/  ISETP.GE.AND.EX P0, PT, R21, UR15, PT, P0 ;  /* 0x0000000f15007c0c */ /* 0x000fc8000bf06300 */
[----:B------:R-:W-:Y:S01]  /*0970*/  ISETP.LT.U32.AND P0, PT, R36, 0x200, !P0 ;  /* 0x000002002400780c */ /* 0x000fe20004701070 */
[----:B------:R-:W-:Y:S01]  /*0980*/  HFMA2.MMA R21, -RZ, RZ, 0, 0 ;  /* 0x00000000ff157435 */ /* 0x000fe200000001ff */
[--C-:B--2---:R-:W-:Y:S02]  /*0990*/  HADD2.F32 R24, -RZ, R22.reuse.H1_H1 ;  /* 0x30000016ff187230 */ /* 0x104fe40000004100 */
[----:B------:R-:W-:-:S03]  /*09a0*/  HADD2.F32 R25, -RZ, R22.H0_H0 ;  /* 0x20000016ff197230 */ /* 0x000fc60000004100 */
[----:B------:R-:W-:Y:S02]  /*09b0*/  FMUL.FTZ R13, R24, R24 ;  /* 0x00000018180d7220 */ /* 0x000fe40000410000 */
[C---:B------:R-:W-:Y:S02]  /*09c0*/  FADD.FTZ R24, R25.reuse, R24 ;  /* 0x0000001819187221 */ /* 0x040fe40000010000 */
[----:B------:R-:W-:Y:S01]  /*09d0*/  FFMA.FTZ R25, R25, R25, R13 ;  /* 0x0000001919197223 */ /* 0x000fe2000001000d */
[--C-:B---3--:R-:W-:Y:S02]  /*09e0*/  HADD2.F32 R12, -RZ, R20.reuse.H1_H1 ;  /* 0x30000014ff0c7230 */ /* 0x108fe40000004100 */
[----:B------:R-:W-:Y:S02]  /*09f0*/  HADD2.F32 R13, -RZ, R20.H0_H0 ;  /* 0x20000014ff0d7230 */ /* 0x000fe40000004100 */
[--C-:B----4-:R-:W-:Y:S02]  /*0a00*/  HADD2.F32 R3, -RZ, R23.reuse.H1_H1 ;  /* 0x30000017ff037230 */ /* 0x110fe40000004100 */
[----:B-1----:R-:W-:Y:S01]  /*0a10*/  FMUL.FTZ R14, R12, R12 ;  /* 0x0000000c0c0e7220 */ /* 0x002fe20000410000 */
[----:B------:R-:W-:-:S02]  /*0a20*/  HADD2.F32 R15, -RZ, R23.H0_H0 ;  /* 0x20000017ff0f7230 */ /* 0x000fc40000004100 */
[----:B------:R-:W-:Y:S01]  /*0a30*/  FADD.FTZ R12, R13, R12 ;  /* 0x0000000c0d0c7221 */ /* 0x000fe20000010000 */
[--C-:B-----5:R-:W-:Y:S02]  /*0a40*/  HADD2.F32 R18, -RZ, R26.reuse.H1_H1 ;  /* 0x3000001aff127230 */ /* 0x120fe40000004100 */
[----:B------:R-:W-:Y:S01]  /*0a50*/  FMUL.FTZ R16, R3, R3 ;  /* 0x0000000303107220 */ /* 0x000fe20000410000 */
[----:B------:R-:W-:Y:S01]  /*0a60*/  FFMA.FTZ R13, R13, R13, R14 ;  /* 0x0000000d0d0d7223 */ /* 0x000fe2000001000e */
[C---:B------:R-:W-:Y:S01]  /*0a70*/  FADD.FTZ R3, R15.reuse, R3 ;  /* 0x000000030f037221 */ /* 0x040fe20000010000 */
[----:B------:R-:W-:Y:S02]  /*0a80*/  HADD2.F32 R14, -RZ, R26.H0_H0 ;  /* 0x2000001aff0e7230 */ /* 0x000fe40000004100 */
[----:B------:R-:W-:Y:S01]  /*0a90*/  FFMA.FTZ R15, R15, R15, R16 ;  /* 0x0000000f0f0f7223 */ /* 0x000fe20000010010 */
[----:B------:R-:W-:Y:S02]  /*0aa0*/  FMUL.FTZ R16, R18, R18 ;  /* 0x0000001212107220 */ /* 0x000fe40000410000 */
[----:B------:R-:W-:-:S02]  /*0ab0*/  FADD.FTZ R18, R14, R18 ;  /* 0x000000120e127221 */ /* 0x000fc40000010000 */
[----:B------:R-:W-:Y:S01]  /*0ac0*/  FFMA.FTZ R14, R14, R14, R16 ;  /* 0x0000000e0e0e7223 */ /* 0x000fe20000010010 */
[----:B------:R-:W-:-:S05]  /*0ad0*/  @P5 MOV R16, R6 ;  /* 0x0000000600105202 */ /* 0x000fca0000000f00 */
[----:B------:R-:W-:Y:S02]  /*0ae0*/  @P5 IMAD.WIDE.U32 R10, R29, R10, R16 ;  /* 0x0000000a1d0a5225 */ /* 0x000fe400078e0010 */
[----:B------:R-:W0:Y:S03]  /*0af0*/  @P5 LDC.64 R16, c[0x0][0x220] ;  /* 0x00008800ff105b82 */ /* 0x000e260000000a00 */
[----:B------:R-:W-:Y:S02]  /*0b00*/  @P5 IADD3 R19, R11, R19, RZ ;  /* 0x000000130b135210 */ /* 0x000fe40007ffe0ff */
[----:B0-----:R-:W-:-:S04]  /*0b10*/  @P5 LEA R16, P6, R10, R16, 0x1 ;  /* 0x000000100a105211 */ /* 0x001fc800078c08ff */
[----:B------:R-:W-:Y:S02]  /*0b20*/  @P5 LEA.HI.X R17, R10, R17, R19, 0x1, P6 ;  /* 0x000000110a115211 */ /* 0x000fe400030f0c13 */
[----:B------:R-:W0:Y:S01]  /*0b30*/  @P0 LDC.64 R10, c[0x0][0x270] ;  /* 0x00009c00ff0a0b82 */ /* 0x000e220000000a00 */
[----:B------:R-:W-:Y:S01]  /*0b40*/  SHF.R.S32.HI R19, RZ, 0x1f, R28 ;  /* 0x0000001fff137819 */ /* 0x000fe2000001141c */
[----:B------:R-:W-:Y:S01]  /*0b50*/  FADD.FTZ R18, RZ, R18 ;  /* 0x00000012ff127221 */ /* 0x000fe20000010000 */
[----:B------:R1:W2:Y:S03]  /*0b60*/  @P5 LDG.E R21, desc[UR8][R16.64] ;  /* 0x0000000810155981 */ /* 0x0002a6000c1e1900 */
[----:B------:R-:W-:Y:S01]  /*0b70*/  FADD.FTZ R24, R18, R24 ;  /* 0x0000001812187221 */ /* 0x000fe20000010000 */
[----:B-1----:R-:W-:Y:S02]  /*0b80*/  @P0 MOV R16, R6 ;  /* 0x0000000600100202 */ /* 0x002fe40000000f00 */
[----:B------:R-:W-:Y:S01]  /*0b90*/  @P0 MOV R17, R9 ;  /* 0x0000000900110202 */ /* 0x000fe20000000f00 */
[----:B0-----:R-:W-:-:S04]  /*0ba0*/  @P0 IMAD R18, R19, R10, RZ ;  /* 0x0000000a13120224 */ /* 0x001fc800078e02ff */
[C---:B------:R-:W-:Y:S02]  /*0bb0*/  @P0 IMAD R18, R28.reuse, R11, R18 ;  /* 0x0000000b1c120224 */ /* 0x040fe400078e0212 */
[----:B------:R-:W-:Y:S02]  /*0bc0*/  @P0 IMAD.WIDE.U32 R10, R28, R10, R16 ;  /* 0x0000000a1c0a0225 */ /* 0x000fe400078e0010 */
[----:B------:R-:W0:Y:S01]  /*0bd0*/  @P0 LDC.64 R16, c[0x0][0x220] ;  /* 0x00008800ff100b82 */ /* 0x000e220000000a00 */
[----:B------:R-:W-:Y:S02]  /*0be0*/  SHF.R.S32.HI R19, RZ, 0x1f, R27 ;  /* 0x0000001fff137819 */ /* 0x000fe4000001141b */
[----:B------:R-:W-:-:S04]  /*0bf0*/  ISETP.GE.U32.AND P5, PT, R27, UR14, PT ;  /* 0x0000000e1b007c0c */ /* 0x000fc8000bfa6070 */
[----:B------:R-:W-:-:S04]  /*0c00*/  ISETP.GE.AND.EX P5, PT, R19, UR15, PT, P5 ;  /* 0x0000000f13007c0c */ /* 0x000fc8000bfa6350 */
[----:B------:R-:W-:Y:S02]  /*0c10*/  ISETP.LT.U32.AND P5, PT, R36, 0x200, !P5 ;  /* 0x000002002400780c */ /* 0x000fe40006fa1070 */
[----:B------:R-:W-:Y:S02]  /*0c20*/  @P0 IADD3 R18, R11, R18, RZ ;  /* 0x000000120b120210 */ /* 0x000fe40007ffe0ff */
[----:B0-----:R-:W-:-:S04]  /*0c30*/  @P0 LEA R16, P6, R10, R16, 0x1 ;  /* 0x000000100a100211 */ /* 0x001fc800078c08ff */
[----:B------:R-:W-:-:S05]  /*0c40*/  @P0 LEA.HI.X R17, R10, R17, R18, 0x1, P6 ;  /* 0x000000110a110211 */ /* 0x000fca00030f0c12 */
[----:B------:R-:W0:Y:S01]  /*0c50*/  @P5 LDC.64 R18, c[0x0][0x270] ;  /* 0x00009c00ff125b82 */ /* 0x000e220000000a00 */
[----:B------:R-:W-:Y:S01]  /*0c60*/  HFMA2.MMA R10, -RZ, RZ, 0, 0 ;  /* 0x00000000ff0a7435 */ /* 0x000fe200000001ff */
[----:B------:R-:W-:-:S09]  /*0c70*/  SHF.R.S32.HI R11, RZ, 0x1f, R27 ;  /* 0x0000001fff0b7819 */ /* 0x000fd2000001141b */
[----:B------:R1:W3:Y:S01]  /*0c80*/  @P0 LDG.E R10, desc[UR8][R16.64] ;  /* 0x00000008100a0981 */ /* 0x0002e2000c1e1900 */
[----:B------:R-:W-:Y:S01]  /*0c90*/  FADD.FTZ R14, RZ, R14 ;  /* 0x0000000eff0e7221 */ /* 0x000fe20000010000 */
[----:B-1----:R-:W-:Y:S02]  /*0ca0*/  @P5 MOV R16, R6 ;  /* 0x0000000600105202 */ /* 0x002fe40000000f00 */
[----:B------:R-:W-:Y:S01]  /*0cb0*/  @P5 MOV R17, R9 ;  /* 0x0000000900115202 */ /* 0x000fe20000000f00 */
[----:B0-----:R-:W-:-:S04]  /*0cc0*/  @P5 IMAD R11, R11, R18, RZ ;  /* 0x000000120b0b5224 */ /* 0x001fc800078e02ff */
[C---:B------:R-:W-:Y:S02]  /*0cd0*/  @P5 IMAD R11, R27.reuse, R19, R11 ;  /* 0x000000131b0b5224 */ /* 0x040fe400078e020b */
[----:B------:R-:W-:Y:S02]  /*0ce0*/  @P5 IMAD.WIDE.U32 R18, R27, R18, R16 ;  /* 0x000000121b125225 */ /* 0x000fe400078e0010 */
[----:B------:R-:W0:Y:S02]  /*0cf0*/  @P5 LDC.64 R16, c[0x0][0x220] ;  /* 0x00008800ff105b82 */ /* 0x000e240000000a00 */
[----:B------:R-:W-:Y:S01]  /*0d00*/  FADD.FTZ R14, R14, R25 ;  /* 0x000000190e0e7221 */ /* 0x000fe20000010000 */
        /* <DEDUP_REMOVED lines=9> */
[----:B------:R-:W-:-:S09]  /*0da0*/  FADD.FTZ R24, R24, R3 ;  /* 0x0000000318187221 */ /* 0x000fd20000010000 */
[----:B------:R1:W4:Y:S02]  /*0db0*/  @P5 LDG.E R11, desc[UR8][R16.64] ;  /* 0x00000008100b5981 */ /* 0x000324000c1e1900 */
[----:B-1----:R-:W-:Y:S02]  /*0dc0*/  @P0 MOV R16, R6 ;  /* 0x0000000600100202 */ /* 0x002fe40000000f00 */
[----:B------:R-:W-:Y:S01]  /*0dd0*/  @P0 MOV R17, R9 ;  /* 0x0000000900110202 */ /* 0x000fe20000000f00 */
[----:B0-----:R-:W-:-:S04]  /*0de0*/  @P0 IMAD R3, R25, R18, RZ ;  /* 0x0000001219030224 */ /* 0x001fc800078e02ff */
[C---:B------:R-:W-:Y:S02]  /*0df0*/  @P0 IMAD R3, R30.reuse, R19, R3 ;  /* 0x000000131e030224 */ /* 0x040fe400078e0203 */
[----:B------:R-:W-:Y:S02]  /*0e00*/  @P0 IMAD.WIDE.U32 R18, R30, R18, R16 ;  /* 0x000000121e120225 */ /* 0x000fe400078e0010 */
[----:B------:R-:W0:Y:S03]  /*0e10*/  @P0 LDC.64 R16, c[0x0][0x220] ;  /* 0x00008800ff100b82 */ /* 0x000e260000000a00 */
[----:B------:R-:W-:Y:S02]  /*0e20*/  @P0 IADD3 R3, R19, R3, RZ ;  /* 0x0000000313030210 */ /* 0x000fe40007ffe0ff */
[----:B0-----:R-:W-:-:S04]  /*0e30*/  @P0 LEA R16, P5, R18, R16, 0x1 ;  /* 0x0000001012100211 */ /* 0x001fc800078a08ff */
[----:B------:R-:W-:Y:S01]  /*0e40*/  @P0 LEA.HI.X R17, R18, R17, R3, 0x1, P5 ;  /* 0x0000001112110211 */ /* 0x000fe200028f0c03 */
[----:B------:R-:W-:-:S10]  /*0e50*/  HFMA2.MMA R3, -RZ, RZ, 0, 0 ;  /* 0x00000000ff037435 */ /* 0x000fd400000001ff */
[----:B------:R0:W5:Y:S01]  /*0e60*/  @P0 LDG.E R3, desc[UR8][R16.64] ;  /* 0x0000000810030981 */ /* 0x000162000c1e1900 */
[----:B------:R-:W-:Y:S01]  /*0e70*/  FADD.FTZ R15, R14, R15 ;  /* 0x0000000f0e0f7221 */ /* 0x000fe20000010000 */
[----:B------:R-:W-:-:S03]  /*0e80*/  FADD.FTZ R12, R24, R12 ;  /* 0x0000000c180c7221 */ /* 0x000fc60000010000 */
[----:B------:R-:W-:Y:S01]  /*0e90*/  FADD.FTZ R13, R15, R13 ;  /* 0x0000000d0f0d7221 */ /* 0x000fe20000010000 */
[----:B------:R-:W-:Y:S01]  /*0ea0*/  ISETP.GT.AND P0, PT, R37, 0x1e, PT ;  /* 0x0000001e2500780c */ /* 0x000fe20003f04270 */
[--C-:B--2---:R-:W-:Y:S02]  /*0eb0*/  HADD2.F32 R14, -RZ, R21.reuse.H1_H1 ;  /* 0x30000015ff0e7230 */ /* 0x104fe40000004100 */
[----:B0-----:R-:W-:-:S03]  /*0ec0*/  HADD2.F32 R16, -RZ, R21.H0_H0 ;  /* 0x20000015ff107230 */ /* 0x001fc60000004100 */
[----:B------:R-:W-:Y:S02]  /*0ed0*/  FMUL.FTZ R17, R14, R14 ;  /* 0x0000000e0e117220 */ /* 0x000fe40000410000 */
[C---:B------:R-:W-:Y:S02]  /*0ee0*/  FADD.FTZ R15, R16.reuse, R14 ;  /* 0x0000000e100f7221 */ /* 0x040fe40000010000 */
[----:B------:R-:W-:Y:S02]  /*0ef0*/  FFMA.FTZ R16, R16, R16, R17 ;  /* 0x0000001010107223 */ /* 0x000fe40000010011 */
[----:B------:R-:W-:Y:S02]  /*0f00*/  FADD.FTZ R15, R12, R15 ;  /* 0x0000000f0c0f7221 */ /* 0x000fe40000010000 */
[----:B------:R-:W-:Y:S01]  /*0f10*/  FADD.FTZ R16, R13, R16 ;  /* 0x000000100d107221 */ /* 0x000fe20000010000 */
[--C-:B---3--:R-:W-:Y:S02]  /*0f20*/  HADD2.F32 R14, -RZ, R10.reuse.H1_H1 ;  /* 0x3000000aff0e7230 */ /* 0x108fe40000004100 */
[----:B------:R-:W-:-:S03]  /*0f30*/  HADD2.F32 R12, -RZ, R10.H0_H0 ;  /* 0x2000000aff0c7230 */ /* 0x000fc60000004100 */
[----:B------:R-:W-:Y:S02]  /*0f40*/  FMUL.FTZ R17, R14, R14 ;  /* 0x0000000e0e117220 */ /* 0x000fe40000410000 */
[C---:B------:R-:W-:Y:S02]  /*0f50*/  FADD.FTZ R13, R12.reuse, R14 ;  /* 0x0000000e0c0d7221 */ /* 0x040fe40000010000 */
[----:B------:R-:W-:Y:S02]  /*0f60*/  FFMA.FTZ R17, R12, R12, R17 ;  /* 0x0000000c0c117223 */ /* 0x000fe40000010011 */
[----:B------:R-:W-:Y:S02]  /*0f70*/  FADD.FTZ R13, R15, R13 ;  /* 0x0000000d0f0d7221 */ /* 0x000fe40000010000 */
[----:B------:R-:W-:Y:S01]  /*0f80*/  FADD.FTZ R16, R16, R17 ;  /* 0x0000001110107221 */ /* 0x000fe20000010000 */
[--C-:B----4-:R-:W-:Y:S02]  /*0f90*/  HADD2.F32 R12, -RZ, R11.reuse.H1_H1 ;  /* 0x3000000bff0c7230 */ /* 0x110fe40000004100 */
[----:B------:R-:W-:-:S03]  /*0fa0*/  HADD2.F32 R14, -RZ, R11.H0_H0 ;  /* 0x2000000bff0e7230 */ /* 0x000fc60000004100 */
[----:B------:R-:W-:Y:S02]  /*0fb0*/  FMUL.FTZ R17, R12, R12 ;  /* 0x0000000c0c117220 */ /* 0x000fe40000410000 */
[C---:B------:R-:W-:Y:S02]  /*0fc0*/  FADD.FTZ R12, R14.reuse, R12 ;  /* 0x0000000c0e0c7221 */ /* 0x040fe40000010000 */
[----:B------:R-:W-:Y:S02]  /*0fd0*/  FFMA.FTZ R17, R14, R14, R17 ;  /* 0x0000000e0e117223 */ /* 0x000fe40000010011 */
[----:B------:R-:W-:Y:S02]  /*0fe0*/  FADD.FTZ R12, R13, R12 ;  /* 0x0000000c0d0c7221 */ /* 0x000fe40000010000 */
[----:B------:R-:W-:Y:S01]  /*0ff0*/  FADD.FTZ R16, R16, R17 ;  /* 0x0000001110107221 */ /* 0x000fe20000010000 */
[--C-:B-----5:R-:W-:Y:S02]  /*1000*/  HADD2.F32 R15, -RZ, R3.reuse.H1_H1 ;  /* 0x30000003ff0f7230 */ /* 0x120fe40000004100 */
[----:B------:R-:W-:-:S03]  /*1010*/  HADD2.F32 R14, -RZ, R3.H0_H0 ;  /* 0x20000003ff0e7230 */ /* 0x000fc60000004100 */
[----:B------:R-:W-:Y:S02]  /*1020*/  FMUL.FTZ R13, R15, R15 ;  /* 0x0000000f0f0d7220 */ /* 0x000fe40000410000 */
[C---:B------:R-:W-:Y:S02]  /*1030*/  FADD.FTZ R15, R14.reuse, R15 ;  /* 0x0000000f0e0f7221 */ /* 0x040fe40000010000 */
[----:B------:R-:W-:Y:S02]  /*1040*/  FFMA.FTZ R13, R14, R14, R13 ;  /* 0x0000000e0e0d7223 */ /* 0x000fe4000001000d */
        /* <DEDUP_REMOVED lines=28> */
[----:B-1----:R-:W-:-:S04]  /*1210*/  @!P0 FADD.FTZ R13, R13, R14 ;  /* 0x0000000e0d0d8221 */ /* 0x002fc80000010000 */
        /* <DEDUP_REMOVED lines=16> */
[----:B------:R-:W-:-:S03]  /*1320*/  FADD.FTZ R24, R17, R19 ;  /* 0x0000001311187221 */ /* 0x000fc60000010000 */
[----:B0-----:R-:W-:Y:S01]  /*1330*/  FADD.FTZ R12, R16, R12 ;  /* 0x0000000c100c7221 */ /* 0x001fe20000010000 */
        /* <DEDUP_REMOVED lines=25> */
[----:B------:R-:W-:-:S03]  /*14d0*/  FADD.FTZ R13, R13, R17 ;  /* 0x000000110d0d7221 */ /* 0x000fc60000010000 */
[----:B------:R-:W-:Y:S01]  /*14e0*/  FADD.FTZ R24, R12, R18 ;  /* 0x000000120c187221 */ /* 0x000fe20000010000 */
[----:B------:R-:W-:-:S07]  /*14f0*/  FADD.FTZ R25, R13, R19 ;  /* 0x000000130d197221 */ /* 0x000fce0000010000 */
.L_x_2496:
[----:B------:R-:W-:Y:S05]  /*1500*/  BSYNC B0 ;  /* 0x0000000000007941 */ /* 0x000fea0003800000 */
.L_x_2495:
[----:B------:R-:W1:Y:S02]  /*1510*/  LDC R12, c[0x0][0xc] ;  /* 0x00000300ff0c7b82 */ /* 0x000e640000000800 */
[----:B-1----:R-:W-:-:S13]  /*1520*/  ISETP.GE.U32.AND P0, PT, R12, 0x2, PT ;  /* 0x000000020c00780c */ /* 0x002fda0003f06070 */
[----:B------:R-:W-:Y:S05]  /*1530*/  @!P0 BRA `(.L_x_2497) ;  /* 0x00000010007c8947 */ /* 0x000fea0003800000 */
[----:B------:R-:W1:Y:S01]  /*1540*/  LDC.64 R14, c[0x0][0x240] ;  /* 0x00009000ff0e7b82 */ /* 0x000e620000000a00 */
        /* <DEDUP_REMOVED lines=9> */
[----:B------:R-:W1:Y:S01]  /*15e0*/  S2R R13, SR_CTAID.X ;  /* 0x00000000000d7919 */ /* 0x000e620000002500 */
[----:B------:R-:W2:Y:S01]  /*15f0*/  S2UR UR6, SR_CTAID.Y ;  /* 0x00000000000679c3 */ /* 0x000ea20000002600 */
[----:B------:R-:W-:-:S06]  /*1600*/  ULOP3.LUT UP0, URZ, UR4, 0x2, URZ, 0xc0, !UPT ;  /* 0x00000002043f7892 */ /* 0x000fcc000f80c03f */
[----:B------:R-:W-:Y:S02]  /*1610*/  PLOP3.LUT P0, PT, PT, PT, UP0, 0x80, 0x0 ;  /* 0x000000000000781c */ /* 0x000fe40003f0f008 */
[----:B--2---:R-:W-:Y:S01]  /*1620*/  MOV R2, UR6 ;  /* 0x0000000600027c02 */ /* 0x004fe20008000f00 */
[----:B------:R-:W-:Y:S02]  /*1630*/  UMOV UR6, 0xffffffff ;  /* 0xffffffff00067882 */ /* 0x000fe40000000000 */
[----:B------:R-:W-:Y:S02]  /*1640*/  USEL UR6, UR6, 0x1, UP0 ;  /* 0x0000000106067887 */ /* 0x000fe40008000000 */
[----:B-1----:R-:W-:-:S04]  /*1650*/  IMAD R13, R13, UR11, R2 ;  /* 0x0000000b0d0d7c24 */ /* 0x002fc8000f8e0202 */
[----:B------:R-:W-:Y:S01]  /*1660*/  IMAD.WIDE.U32 R18, R13, 0x8, R16 ;  /* 0x000000080d127825 */ /* 0x000fe200078e0010 */
[----:B------:R-:W-:-:S04]  /*1670*/  MOV R13, UR6 ;  /* 0x00000006000d7c02 */ /* 0x000fc80008000f00 */
[----:B------:R-:W-:Y:S01]  /*1680*/  STG.E.64 desc[UR8][R18.64], R24 ;  /* 0x0000001812007986 */ /* 0x000fe2000c101b08 */
[----:B------:R-:W-:Y:S06]  /*1690*/  MEMBAR.ALL.GPU ;  /* 0x0000000000007992 */ /* 0x000fec000000a000 */
[----:B------:R-:W-:-:S00]  /*16a0*/  ERRBAR ;  /* 0x00000000000079ab */ /* 0x000fc00000000000 */
[----:B------:R-:W-:Y:S06]  /*16b0*/  CGAERRBAR ;  /* 0x00000000000075ab */ /* 0x000fec0000000000 */
[----:B------:R1:W-:Y:S02]  /*16c0*/  REDG.E.ADD.S32.STRONG.GPU desc[UR8][R14.64], R13 ;  /* 0x0000000d0e00798e */ /* 0x0003e4000c10e388 */
[----:B-1----:R-:W-:-:S04]  /*16d0*/  SEL R13, R12, RZ, !P0 ;  /* 0x000000ff0c0d7207 */ /* 0x002fc80004000000 */
[----:B------:R-:W-:-:S13]  /*16e0*/  ISETP.NE.AND P0, PT, R13, -0x1, PT ;  /* 0xffffffff0d00780c */ /* 0x000fda0003f05270 */
[----:B------:R-:W-:Y:S05]  /*16f0*/  @!P0 BRA `(.L_x_2498) ;  /* 0x0000000000148947 */ /* 0x000fea0003800000 */
.L_x_2499:
[----:B------:R-:W2:Y:S04]  /*1700*/  LDG.E.STRONG.GPU R18, desc[UR8][R14.64] ;  /* 0x000000080e127981 */ /* 0x000ea8000c1ef900 */
[----:B--2---:R-:W-:Y:S01]  /*1710*/  CCTL.IVALL ;  /* 0x00000000ff00798f */ /* 0x004fe20002000000 */
[----:B------:R-:W-:Y:S05]  /*1720*/  YIELD ;  /* 0x0000000000007946 */ /* 0x000fea0003800000 */
[----:B------:R-:W-:-:S13]  /*1730*/  ISETP.NE.AND P0, PT, R18, R13, PT ;  /* 0x0000000d1200720c */ /* 0x000fda0003f05270 */
[----:B------:R-:W-:Y:S05]  /*1740*/  @P0 BRA `(.L_x_2499) ;  /* 0xfffffffc00ec0947 */ /* 0x000fea000383ffff */
.L_x_2498:
        /* <DEDUP_REMOVED lines=17> */
.L_x_2503:
[----:B------:R-:W-:-:S13]  /*1860*/  ISETP.EQ.OR P6, PT, R14, UR10, P5 ;  /* 0x0000000a0e007c0c */ /* 0x000fda000afc2670 */
[----:B------:R-:W-:-:S04]  /*1870*/  @!P6 IMAD R18, R14, UR11, R2 ;  /* 0x0000000b0e12ec24 */ /* 0x000fc8000f8e0202 */
[----:B------:R-:W-:-:S06]  /*1880*/  @!P6 IMAD.WIDE.U32 R18, R18, 0x8, R16 ;  /* 0x000000081212e825 */ /* 0x000fcc00078e0010 */
[----:B------:R-:W0:Y:S01]  /*1890*/  @!P6 LDG.E.64 R18, desc[UR8][R18.64] ;  /* 0x000000081212e981 */ /* 0x000e22000c1e1b00 */
[----:B------:R-:W-:Y:S01]  /*18a0*/  IADD3 R15, R14, 0x1, RZ ;  /* 0x000000010e0f7810 */ /* 0x000fe20007ffe0ff */
[----:B0-----:R-:W-:Y:S01]  /*18b0*/  @!P6 FADD.FTZ R24, R24, R18 ;  /* 0x000000121818e221 */ /* 0x001fe20000010000 */
        /* <DEDUP_REMOVED lines=109> */
.L_x_2502:
[----:B------:R-:W-:-:S13]  /*1f90*/  ISETP.GT.AND P6, PT, R13, 0x4, PT ;  /* 0x000000040d00780c */ /* 0x000fda0003fc4270 */
[----:B------:R-:W-:Y:S05]  /*1fa0*/  @!P6 BRA `(.L_x_2504) ;  /* 0x0000000000ece947 */ /* 0x000fea0003800000 */
[----:B------:R-:W-:-:S13]  /*1fb0*/  ISETP.EQ.OR P0, PT, R14, UR10, P5 ;  /* 0x0000000a0e007c0c */ /* 0x000fda000af02670 */
[----:B------:R-:W-:-:S04]  /*1fc0*/  @!P0 IMAD R18, R14, UR11, R2 ;  /* 0x0000000b0e128c24 */ /* 0x000fc8000f8e0202 */
[----:B------:R-:W-:-:S06]  /*1fd0*/  @!P0 IMAD.WIDE.U32 R18, R18, 0x8, R16 ;  /* 0x0000000812128825 */ /* 0x000fcc00078e0010 */
[----:B------:R-:W0:Y:S01]  /*1fe0*/  @!P0 LDG.E.64 R18, desc[UR8][R18.64] ;  /* 0x0000000812128981 */ /* 0x000e22000c1e1b00 */
[----:B------:R-:W-:-:S04]  /*1ff0*/  IADD3 R15, R14, 0x1, RZ ;  /* 0x000000010e0f7810 */ /* 0x000fc80007ffe0ff */
[----:B------:R-:W-:Y:S01]  /*2000*/  ISETP.EQ.OR P6, PT, R15, UR10, P5 ;  /* 0x0000000a0f007c0c */ /* 0x000fe2000afc2670 */
[----:B0-----:R-:W-:-:S12]  /*2010*/  @!P0 FADD.FTZ R24, R24, R18 ;  /* 0x0000001218188221 */ /* 0x001fd80000010000 */
[----:B------:R-:W-:Y:S02]  /*2020*/  @!P6 IMAD R18, R15, UR11, R2 ;  /* 0x0000000b0f12ec24 */ /* 0x000fe4000f8e0202 */
[----:B------:R-:W-:Y:S02]  /*2030*/  @!P0 FADD.FTZ R25, R25, R19 ;  /* 0x0000001319198221 */ /* 0x000fe40000010000 */
[----:B------:R-:W-:-:S06]  /*2040*/  @!P6 IMAD.WIDE.U32 R18, R18, 0x8, R16 ;  /* 0x000000081212e825 */ /* 0x000fcc00078e0010 */
[----:B------:R-:W2:Y:S01]  /*2050*/  @!P6 LDG.E.64 R18, desc[UR8][R18.64] ;  /* 0x000000081212e981 */ /* 0x000ea2000c1e1b00 */
[----:B------:R-:W-:-:S04]  /*2060*/  IADD3 R15, R14, 0x2, RZ ;  /* 0x000000020e0f7810 */ /* 0x000fc80007ffe0ff */
[----:B------:R-:W-:Y:S01]  /*2070*/  ISETP.EQ.OR P0, PT, R15, UR10, P5 ;  /* 0x0000000a0f007c0c */ /* 0x000fe2000af02670 */
[----:B--2---:R-:W-:-:S12]  /*2080*/  @!P6 FADD.FTZ R24, R24, R18 ;  /* 0x000000121818e221 */ /* 0x004fd80000010000 */
        /* <DEDUP_REMOVED lines=45> */
.L_x_2504:
[----:B------:R-:W-:-:S13]  /*2360*/  ISETP.NE.OR P0, PT, R13, RZ, P0 ;  /* 0x000000ff0d00720c */ /* 0x000fda0000705670 */
[----:B------:R-:W-:Y:S05]  /*2370*/  @!P0 BRA `(.L_x_2500) ;  /* 0x00000000007c8947 */ /* 0x000fea0003800000 */
.L_x_2501:
        /* <DEDUP_REMOVED lines=19> */
[----:B------:R-:W-:Y:S02]  /*24b0*/  ISETP.EQ.OR P6, PT, R15, UR10, P5 ;  /* 0x0000000a0f007c0c */ /* 0x000fe4000afc2670 */
[----:B------:R-:W-:Y:S01]  /*24c0*/  IADD3 R13, R13, -0x4, RZ ;  /* 0xfffffffc0d0d7810 */ /* 0x000fe20007ffe0ff */
[----:B--2---:R-:W-:-:S10]  /*24d0*/  @!P0 FADD.FTZ R24, R24, R18 ;  /* 0x0000001218188221 */ /* 0x004fd40000010000 */
[----:B------:R-:W-:Y:S02]  /*24e0*/  @!P6 IMAD R18, R15, UR11, R2 ;  /* 0x0000000b0f12ec24 */ /* 0x000fe4000f8e0202 */
[----:B------:R-:W-:Y:S02]  /*24f0*/  @!P0 FADD.FTZ R25, R25, R19 ;  /* 0x0000001319198221 */ /* 0x000fe40000010000 */
[----:B------:R-:W-:-:S06]  /*2500*/  @!P6 IMAD.WIDE.U32 R18, R18, 0x8, R16 ;  /* 0x000000081212e825 */ /* 0x000fcc00078e0010 */
[----:B------:R-:W2:Y:S01]  /*2510*/  @!P6 LDG.E.64 R18, desc[UR8][R18.64] ;  /* 0x000000081212e981 */ /* 0x000ea2000c1e1b00 */
[----:B------:R-:W-:Y:S02]  /*2520*/  ISETP.NE.AND P0, PT, R13, RZ, PT ;  /* 0x000000ff0d00720c */ /* 0x000fe40003f05270 */
[----:B------:R-:W-:Y:S01]  /*2530*/  IADD3 R14, R14, 0x4, RZ ;  /* 0x000000040e0e7810 */ /* 0x000fe20007ffe0ff */
[----:B--2---:R-:W-:Y:S01]  /*2540*/  @!P6 FADD.FTZ R24, R24, R18 ;  /* 0x000000121818e221 */ /* 0x004fe20000010000 */
[----:B------:R-:W-:-:S09]  /*2550*/  @!P6 FADD.FTZ R25, R25, R19 ;  /* 0x000000131919e221 */ /* 0x000fd20000010000 */
[----:B------:R-:W-:Y:S05]  /*2560*/  @P0 BRA `(.L_x_2501) ;  /* 0xfffffffc00840947 */ /* 0x000fea000383ffff */
.L_x_2500:
        /* <DEDUP_REMOVED lines=11> */
.L_x_2506:
[----:B------:R-:W-:Y:S05]  /*2620*/  BSYNC B0 ;  /* 0x0000000000007941 */ /* 0x000fea0003800000 */
.L_x_2505:
        /* <DEDUP_REMOVED lines=16> */
.L_x_2497:
[----:B------:R-:W-:Y:S01]  /*2730*/  ULDC.64 UR6, c[0x0][0x218] ;  /* 0x0000860000067ab9 */ /* 0x000fe20000000a00 */
[----:B------:R-:W-:Y:S01]  /*2740*/  LOP3.LUT P0, RZ, R36, UR10, RZ, 0xfc, !PT ;  /* 0x0000000a24ff7c12 */ /* 0x000fe2000f80fcff */
[----:B------:R-:W-:Y:S01]  /*2750*/  ULDC.64 UR14, c[0x0][0x228] ;  /* 0x00008a00000e7ab9 */ /* 0x000fe20000000a00 */
[----:B------:R-:W-:Y:S01]  /*2760*/  ISETP.EQ.U32.AND P6, PT, RZ, UR6, PT ;  /* 0x00000006ff007c0c */ /* 0x000fe2000bfc2070 */
[----:B------:R-:W-:Y:S01]  /*2770*/  UMOV UR6, 0x400 ;  /* 0x0000040000067882 */ /* 0x000fe20000000000 */
[----:B------:R-:W-:Y:S01]  /*2780*/  MOV R14, UR13 ;  /* 0x0000000d000e7c02 */ /* 0x000fe20008000f00 */
[----:B------:R-:W-:Y:S01]  /*2790*/  ULDC.64 UR16, c[0x0][0x230] ;  /* 0x00008c0000107ab9 */ /* 0x000fe20000000a00 */
[----:B------:R-:W-:Y:S01]  /*27a0*/  ISETP.EQ.OR.EX P0, PT, RZ, UR7, P0, P6 ;  /* 0x00000007ff007c0c */ /* 0x000fe20008702760 */
[----:B------:R-:W1:Y:S01]  /*27b0*/  S2UR UR7, SR_CgaCtaId ;  /* 0x00000000000779c3 */ /* 0x000e620000008800 */
[C---:B------:R-:W-:Y:S02]  /*27c0*/  SHF.L.U64.HI R5, R4.reuse, 0x2, R5 ;  /* 0x0000000204057819 */ /* 0x040fe40000010205 */
[----:B------:R-:W-:-:S09]  /*27d0*/  SHF.L.U32 R4, R4, 0x2, RZ ;  /* 0x0000000204047819 */ /* 0x000fd200000006ff */
[----:B------:R-:W2:Y:S01]  /*27e0*/  @!P0 LDC.64 R12, c[0x0][0x218] ;  /* 0x00008600ff0c8b82 */ /* 0x000ea20000000a00 */
[----:B-1----:R-:W-:-:S03]  /*27f0*/  ULEA UR6, UR7, UR6, 0x18 ;  /* 0x0000000607067291 */ /* 0x002fc6000f8ec03f */
[----:B------:R-:W-:-:S06]  /*2800*/  ULDC UR7, c[0x0][0x2a4] ;  /* 0x0000a90000077ab9 */ /* 0x000fcc0000000800 */
[----:B------:R0:W-:Y:S01]  /*2810*/  @!P5 STS.64 [UR6+0x98], R24 ;  /* 0x00009818ff00d988 */ /* 0x0001e20008000a06 */
[----:B--2---:R-:W-:Y:S01]  /*2820*/  @!P0 IMAD.WIDE R12, R14, 0x8, R12 ;  /* 0x000000080e0c8825 */ /* 0x004fe200078e020c */
[C---:B------:R-:W-:Y:S02]  /*2830*/  IADD3 R14, P6, R4.reuse, UR14, RZ ;  /* 0x0000000e040e7c10 */ /* 0x040fe4000ffde0ff */
[----:B------:R-:W-:Y:S02]  /*2840*/  IADD3 R4, P5, R4, UR16, RZ ;  /* 0x0000001004047c10 */ /* 0x000fe4000ffbe0ff */
[----:B------:R-:W-:Y:S01]  /*2850*/  IADD3.X R15, R5, UR15, RZ, P6, !PT ;  /* 0x0000000f050f7c10 */ /* 0x000fe2000b7fe4ff */
[----:B0-----:R-:W-:Y:S01]  /*2860*/  @!P0 FMUL.FTZ R25, R25, UR7 ;  /* 0x0000000719198c20 */ /* 0x001fe20008410000 */
[----:B------:R-:W-:Y:S01]  /*2870*/  @!P0 FMUL.FTZ R24, R24, UR7 ;  /* 0x0000000718188c20 */ /* 0x000fe20008410000 */
[----:B------:R-:W-:-:S04]  /*2880*/  IADD3.X R5, R5, UR17, RZ, P5, !PT ;  /* 0x0000001105057c10 */ /* 0x000fc8000affe4ff */
[----:B------:R0:W-:Y:S01]  /*2890*/  @!P0 STG.E.64 desc[UR8][R12.64], R24 ;  /* 0x000000180c008986 */ /* 0x0001e2000c101b08 */
[----:B------:R-:W-:Y:S06]  /*28a0*/  BAR.SYNC.DEFER_BLOCKING 0x0 ;  /* 0x0000000000007b1d */ /* 0x000fec0000010000 */
[----:B------:R-:W2:Y:S04]  /*28b0*/  LDG.E.64 R14, desc[UR8][R14.64] ;  /* 0x000000080e0e7981 */ /* 0x000ea8000c1e1b00 */
[----:B------:R-:W2:Y:S01]  /*28c0*/  LDG.E.64 R4, desc[UR8][R4.64] ;  /* 0x0000000804047981 */ /* 0x000ea2000c1e1b00 */
[----:B------:R-:W-:Y:S01]  /*28d0*/  ISETP.NE.AND P6, PT, RZ, UR12, PT ;  /* 0x0000000cff007c0c */ /* 0x000fe2000bfc5270 */
[----:B0-----:R-:W-:-:S02]  /*28e0*/  HADD2.F32 R24, -RZ, R26.H0_H0 ;  /* 0x2000001aff187230 */ /* 0x001fc40000004100 */
[----:B------:R-:W0:Y:S01]  /*28f0*/  LDS.64 R12, [UR6+0x98] ;  /* 0x00009806ff0c7984 */ /* 0x000e220008000a00 */
[----:B------:R-:W-:Y:S02]  /*2900*/  HADD2.F32 R25, -RZ, R26.H1_H1 ;  /* 0x3000001aff197230 */ /* 0x000fe40000004100 */
[--C-:B------:R-:W-:Y:S02]  /*2910*/  HADD2.F32 R19, -RZ, R22.reuse.H0_H0 ;  /* 0x20000016ff137230 */ /* 0x100fe40000004100 */
[----:B------:R-:W-:Y:S02]  /*2920*/  HADD2.F32 R22, -RZ, R22.H1_H1 ;  /* 0x30000016ff167230 */ /* 0x000fe40000004100 */
[----:B0-----:R-:W-:-:S04]  /*2930*/  FMUL.FTZ R18, R12, UR7 ;  /* 0x000000070c127c20 */ /* 0x001fc80008410000 */
[----:B------:R-:W-:Y:S01]  /*2940*/  FMUL.FTZ R12, R18, R18 ;  /* 0x00000012120c7220 */ /* 0x000fe20000410000 */
[--C-:B------:R-:W-:Y:S01]  /*2950*/  FADD.FTZ R24, R24, -R18.reuse ;  /* 0x8000001218187221 */ /* 0x100fe20000010000 */
[--C-:B------:R-:W-:Y:S01]  /*2960*/  FADD.FTZ R25, R25, -R18.reuse ;  /* 0x8000001219197221 */ /* 0x100fe20000010000 */
[----:B------:R-:W-:Y:S01]  /*2970*/  FADD.FTZ R19, R19, -R18 ;  /* 0x8000001213137221 */ /* 0x000fe20000010000 */
[----:B------:R-:W-:Y:S01]  /*2980*/  FFMA.FTZ R12, R13, UR7, -R12 ;  /* 0x000000070d0c7c23 */ /* 0x000fe2000801080c */
[----:B------:R-:W-:-:S04]  /*2990*/  FADD.FTZ R22, R22, -R18 ;  /* 0x8000001216167221 */ /* 0x000fc80000010000 */
[----:B------:R-:W-:-:S13]  /*29a0*/  FSETP.GTU.FTZ.AND P0, PT, R12, RZ, PT ;  /* 0x000000ff0c00720b */ /* 0x000fda0003f1c000 */
[----:B------:R-:W-:Y:S01]  /*29b0*/  VOTEU.ANY UP0, P0 ;  /* 0x00000000003f7886 */ /* 0x000fe20000000100 */
[----:B------:R-:W-:-:S04]  /*29c0*/  PLOP3.LUT P0, PT, PT, PT, UP0, 0x80, 0x0 ;  /* 0x000000000000781c */ /* 0x000fc80003f0f008 */
[----:B------:R-:W-:-:S09]  /*29d0*/  @UP0 ULDC UR6, c[0x0][0x238] ;  /* 0x00008e0000060ab9 */ /* 0x000fd20000000800 */
[----:B------:R-:W-:Y:S01]  /*29e0*/  @P0 FADD.FTZ R12, R12, UR6 ;  /* 0x000000060c0c0e21 */ /* 0x000fe20008010000 */
[----:B------:R-:W-:-:S05]  /*29f0*/  UMOV UR6, 0x3f800000 ;  /* 0x3f80000000067882 */ /* 0x000fca0000000000 */
[----:B------:R-:W0:Y:S02]  /*2a00*/  @P0 MUFU.RSQ R12, R12 ;  /* 0x0000000c000c0308 */ /* 0x000e240000001400 */
[----:B0-----:R-:W-:-:S13]  /*2a10*/  @P0 R2UR UR7, R12 ;  /* 0x000000000c0702ca */ /* 0x001fda00000e0000 */
[----:B------:R-:W-:Y:S02]  /*2a20*/  @UP0 UMOV UR6, UR7 ;  /* 0x0000000700060c82 */ /* 0x000fe40008000000 */
[----:B------:R-:W-:Y:S01]  /*2a30*/  FMUL.FTZ R24, R24, UR6 ;  /* 0x0000000618187c20 */ /* 0x000fe20008410000 */
[----:B------:R-:W-:Y:S01]  /*2a40*/  FMUL.FTZ R25, R25, UR6 ;  /* 0x0000000619197c20 */ /* 0x000fe20008410000 */
[----:B------:R-:W-:Y:S01]  /*2a50*/  FMUL.FTZ R19, R19, UR6 ;  /* 0x0000000613137c20 */ /* 0x000fe20008410000 */
[----:B------:R-:W-:Y:S01]  /*2a60*/  FMUL.FTZ R22, R22, UR6 ;  /* 0x0000000616167c20 */ /* 0x000fe20008410000 */
[----:B--2---:R-:W-:Y:S01]  /*2a70*/  FFMA.FTZ R24, R14, R24, R4 ;  /* 0x000000180e187223 */ /* 0x004fe20000010004 */
        /* <DEDUP_REMOVED lines=12> */
.L_x_2507:
[----:B------:R-:W-:Y:S04]  /*2b40*/  BSSY B0, `(.L_x_2508) ;  /* 0x000000e000007945 */ /* 0x000fe80003800000 */
[----:B------:R-:W-:Y:S05]  /*2b50*/  @P4 BRA `(.L_x_2509) ;  /* 0x0000000000304947 */ /* 0x000fea0003800000 */
        /* <DEDUP_REMOVED lines=12> */
.L_x_2509:
[----:B------:R-:W-:Y:S05]  /*2c20*/  BSYNC B0 ;  /* 0x0000000000007941 */ /* 0x000fea0003800000 */
.L_x_2508:
[--C-:B0-----:R-:W-:Y:S02]  /*2c30*/  HADD2.F32 R24, -RZ, R23.reuse.H0_H0 ;  /* 0x20000017ff187230 */ /* 0x101fe40000004100 */
[----:B------:R-:W-:Y:S01]  /*2c40*/  FFMA.FTZ R19, R14, R19, R4 ;  /* 0x000000130e137223 */ /* 0x000fe20000010004 */
[----:B------:R-:W-:Y:S02]  /*2c50*/  HADD2.F32 R23, -RZ, R23.H1_H1 ;  /* 0x30000017ff177230 */ /* 0x000fe40000004100 */
        /* <DEDUP_REMOVED lines=12> */
.L_x_2510:
[----:B------:R-:W-:Y:S04]  /*2d20*/  BSSY B0, `(.L_x_2511) ;  /* 0x000000f000007945 */ /* 0x000fe80003800000 */
[----:B------:R-:W-:Y:S05]  /*2d30*/  @!P3 BRA `(.L_x_2512) ;  /* 0x000000000034b947 */ /* 0x000fea0003800000 */
[----:B------:R-:W-:Y:S01]  /*2d40*/  SHF.R.S32.HI R12, RZ, 0x1f, R35 ;  /* 0x0000001fff0c7819 */ /* 0x000fe20000011423 */
[----:B------:R-:W-:Y:S01]  /*2d50*/  ULDC.64 UR14, c[0x0][0x270] ;  /* 0x00009c00000e7ab9 */ /* 0x000fe20000000a00 */
[----:B------:R-:W-:Y:S02]  /*2d60*/  MOV R13, R9 ;  /* 0x00000009000d7202 */ /* 0x000fe40000000f00 */
[----:B------:R-:W-:Y:S01]  /*2d70*/  F2FP.F16.F32.PACK_AB R19, R22, R19 ;  /* 0x000000131613723e */ /* 0x000fe200000000ff */
        /* <DEDUP_REMOVED lines=9> */
.L_x_2512:
[----:B------:R-:W-:Y:S05]  /*2e10*/  BSYNC B0 ;  /* 0x0000000000007941 */ /* 0x000fea0003800000 */
.L_x_2511:
[--C-:B------:R-:W-:Y:S02]  /*2e20*/  HADD2.F32 R12, -RZ, R20.reuse.H0_H0 ;  /* 0x20000014ff0c7230 */ /* 0x100fe40000004100 */
[--C-:B------:R-:W-:Y:S01]  /*2e30*/  FADD.FTZ R24, R24, -R18.reuse ;  /* 0x8000001218187221 */ /* 0x100fe20000010000 */
[----:B------:R-:W-:Y:S02]  /*2e40*/  HADD2.F32 R20, -RZ, R20.H1_H1 ;  /* 0x30000014ff147230 */ /* 0x000fe40000004100 */
[--C-:B------:R-:W-:Y:S01]  /*2e50*/  FADD.FTZ R23, R23, -R18.reuse ;  /* 0x8000001217177221 */ /* 0x100fe20000010000 */
[----:B------:R-:W-:Y:S01]  /*2e60*/  ULDC.64 UR16, c[0x0][0x278] ;  /* 0x00009e0000107ab9 */ /* 0x000fe20000000a00 */
[--C-:B------:R-:W-:Y:S01]  /*2e70*/  FADD.FTZ R12, R12, -R18.reuse ;  /* 0x800000120c0c7221 */ /* 0x100fe20000010000 */
[----:B------:R-:W-:Y:S01]  /*2e80*/  FMUL.FTZ R24, R24, UR6 ;  /* 0x0000000618187c20 */ /* 0x000fe20008410000 */
[----:B------:R-:W-:Y:S01]  /*2e90*/  FADD.FTZ R20, R20, -R18 ;  /* 0x8000001214147221 */ /* 0x000fe20000010000 */
[----:B------:R-:W-:Y:S01]  /*2ea0*/  FMUL.FTZ R23, R23, UR6 ;  /* 0x0000000617177c20 */ /* 0x000fe20008410000 */
[----:B------:R-:W-:Y:S01]  /*2eb0*/  ISETP.GE.U32.AND P0, PT, R29, UR16, PT ;  /* 0x000000101d007c0c */ /* 0x000fe2000bf06070 */
[----:B0-----:R-:W-:Y:S01]  /*2ec0*/  FMUL.FTZ R19, R12, UR6 ;  /* 0x000000060c137c20 */ /* 0x001fe20008410000 */
[----:B------:R-:W-:Y:S01]  /*2ed0*/  FMUL.FTZ R20, R20, UR6 ;  /* 0x0000000614147c20 */ /* 0x000fe20008410000 */
[----:B------:R-:W-:Y:S01]  /*2ee0*/  FFMA.FTZ R22, R14, R24, R4 ;  /* 0x000000180e167223 */ /* 0x000fe20000010004 */
[----:B------:R-:W-:Y:S01]  /*2ef0*/  FFMA.FTZ R23, R15, R23, R5 ;  /* 0x000000170f177223 */ /* 0x000fe20000010005 */
[----:B------:R-:W-:Y:S08]  /*2f00*/  @!P6 BRA `(.L_x_2513) ;  /* 0x000000000028e947 */ /* 0x000ff00003800000 */
        /* <DEDUP_REMOVED lines=10> */
.L_x_2513:
        /* <DEDUP_REMOVED lines=10> */
[----:B------:R-:W-:Y:S02]  /*3050*/  ULDC.64 UR14, c[0x0][0x210] ;  /* 0x00008400000e7ab9 */ /* 0x000fe40000000a00 */
[----:B------:R-:W-:Y:S02]  /*3060*/  LEA R16, P4, R12, UR14, 0x1 ;  /* 0x0000000e0c107c11 */ /* 0x000fe4000f8808ff */
[----:B------:R-:W-:-:S04]  /*3070*/  IADD3 R17, R13, R17, RZ ;  /* 0x000000110d117210 */ /* 0x000fc80007ffe0ff */
[----:B------:R-:W-:-:S05]  /*3080*/  LEA.HI.X R17, R12, UR15, R17, 0x1, P4 ;  /* 0x0000000f0c117c11 */ /* 0x000fca000a0f0c11 */
[----:B------:R0:W-:Y:S02]  /*3090*/  STG.E desc[UR8][R16.64], R23 ;  /* 0x0000001710007986 */ /* 0x0001e4000c101908 */
.L_x_2515:
[----:B------:R-:W-:Y:S05]  /*30a0*/  BSYNC B0 ;  /* 0x0000000000007941 */ /* 0x000fea0003800000 */
.L_x_2514:
[----:B------:R-:W-:Y:S02]  /*30b0*/  HADD2.F32 R22, -RZ, R21.H0_H0 ;  /* 0x20000015ff167230 */ /* 0x000fe40000004100 */
        /* <DEDUP_REMOVED lines=13> */
.L_x_2516:
[----:B------:R-:W-:Y:S04]  /*3190*/  BSSY B0, `(.L_x_2517) ;  /* 0x000000f000007945 */ /* 0x000fe80003800000 */
[----:B------:R-:W-:Y:S05]  /*31a0*/  @!P1 BRA `(.L_x_2518) ;  /* 0x0000000000349947 */ /* 0x000fea0003800000 */
[----:B------:R-:W-:Y:S01]  /*31b0*/  SHF.R.S32.HI R12, RZ, 0x1f, R33 ;  /* 0x0000001fff0c7819 */ /* 0x000fe20000011421 */
[----:B------:R-:W-:Y:S01]  /*31c0*/  ULDC.64 UR14, c[0x0][0x270] ;  /* 0x00009c00000e7ab9 */ /* 0x000fe20000000a00 */
[----:B------:R-:W-:Y:S02]  /*31d0*/  MOV R13, R9 ;  /* 0x00000009000d7202 */ /* 0x000fe40000000f00 */
[----:B------:R-:W-:Y:S01]  /*31e0*/  F2FP.F16.F32.PACK_AB R19, R20, R19 ;  /* 0x000000131413723e */ /* 0x000fe200000000ff */
[----:B0-----:R-:W-:Y:S01]  /*31f0*/  IMAD R16, R12, UR14, RZ ;  /* 0x0000000e0c107c24 */ /* 0x001fe2000f8e02ff */
        /* <DEDUP_REMOVED lines=8> */
.L_x_2518:
[----:B------:R-:W-:Y:S05]  /*3280*/  BSYNC B0 ;  /* 0x0000000000007941 */ /* 0x000fea0003800000 */
.L_x_2517:
[----:B------:R-:W-:Y:S01]  /*3290*/  HADD2.F32 R21, -RZ, R21.H1_H1 ;  /* 0x30000015ff157230 */ /* 0x000fe20000004100 */
[----:B0-----:R-:W-:Y:S01]  /*32a0*/  SHF.R.S32.HI R23, RZ, 0x1f, R29 ;  /* 0x0000001fff177819 */ /* 0x001fe2000001141d */
[--C-:B------:R-:W-:Y:S01]  /*32b0*/  FADD.FTZ R22, R22, -R18.reuse ;  /* 0x8000001216167221 */ /* 0x100fe20000010000 */
[----:B------:R-:W-:Y:S02]  /*32c0*/  ISETP.GE.U32.AND P4, PT, R28, UR16, PT ;  /* 0x000000101c007c0c */ /* 0x000fe4000bf86070 */
[----:B------:R-:W-:Y:S01]  /*32d0*/  FADD.FTZ R12, R21, -R18 ;  /* 0x80000012150c7221 */ /* 0x000fe20000010000 */
[----:B------:R-:W-:Y:S01]  /*32e0*/  ISETP.GE.AND.EX P5, PT, R23, UR17, PT, P0 ;  /* 0x0000001117007c0c */ /* 0x000fe2000bfa6300 */
[----:B-1----:R-:W-:Y:S01]  /*32f0*/  FMUL.FTZ R19, R22, UR6 ;  /* 0x0000000616137c20 */ /* 0x002fe20008410000 */
[----:B------:R-:W-:Y:S01]  /*3300*/  ISETP.GE.U32.AND P0, PT, R27, UR16, PT ;  /* 0x000000101b007c0c */ /* 0x000fe2000bf06070 */
[----:B------:R-:W-:Y:S01]  /*3310*/  FMUL.FTZ R12, R12, UR6 ;  /* 0x000000060c0c7c20 */ /* 0x000fe20008410000 */
[----:B------:R-:W-:Y:S01]  /*3320*/  ISETP.LT.U32.AND P5, PT, R36, 0x200, !P5 ;  /* 0x000002002400780c */ /* 0x000fe20006fa1070 */
[----:B------:R-:W-:-:S02]  /*3330*/  FFMA.FTZ R19, R14, R19, R4 ;  /* 0x000000130e137223 */ /* 0x000fc40000010004 */
        /* <DEDUP_REMOVED lines=12> */
.L_x_2519:
        /* <DEDUP_REMOVED lines=14> */
.L_x_2521:
[----:B------:R-:W-:Y:S05]  /*34e0*/  BSYNC B0 ;  /* 0x0000000000007941 */ /* 0x000fea0003800000 */
.L_x_2520:
[--C-:B------:R-:W-:Y:S01]  /*34f0*/  HADD2.F32 R21, -RZ, R11.reuse.H0_H0 ;  /* 0x2000000bff157230 */ /* 0x100fe20000004100 */
[----:B------:R-:W-:Y:S01]  /*3500*/  SHF.R.S32.HI R25, RZ, 0x1f, R28 ;  /* 0x0000001fff197819 */ /* 0x000fe2000001141c */
[--C-:B------:R-:W-:Y:S01]  /*3510*/  HADD2.F32 R13, -RZ, R10.reuse.H0_H0 ;  /* 0x2000000aff0d7230 */ /* 0x100fe20000004100 */
[----:B------:R-:W-:Y:S01]  /*3520*/  SHF.R.S32.HI R24, RZ, 0x1f, R27 ;  /* 0x0000001fff187819 */ /* 0x000fe2000001141b */
[----:B------:R-:W-:Y:S01]  /*3530*/  HADD2.F32 R23, -RZ, R10.H1_H1 ;  /* 0x3000000aff177230 */ /* 0x000fe20000004100 */
[----:B------:R-:W-:Y:S01]  /*3540*/  SHF.R.S32.HI R22, RZ, 0x1f, R30 ;  /* 0x0000001fff167819 */ /* 0x000fe2000001141e */
[----:B------:R-:W-:Y:S02]  /*3550*/  HADD2.F32 R11, -RZ, R11.H1_H1 ;  /* 0x3000000bff0b7230 */ /* 0x000fe40000004100 */
[--C-:B------:R-:W-:Y:S01]  /*3560*/  FADD.FTZ R13, R13, -R18.reuse ;  /* 0x800000120d0d7221 */ /* 0x100fe20000010000 */
[--C-:B0-----:R-:W-:Y:S02]  /*3570*/  HADD2.F32 R17, -RZ, R3.reuse.H0_H0 ;  /* 0x20000003ff117230 */ /* 0x101fe40000004100 */
[----:B------:R-:W-:Y:S01]  /*3580*/  FADD.FTZ R10, R23, -R18 ;  /* 0x80000012170a7221 */ /* 0x000fe20000010000 */
[----:B------:R-:W-:-:S02]  /*3590*/  HADD2.F32 R19, -RZ, R3.H1_H1 ;  /* 0x30000003ff137230 */ /* 0x000fc40000004100 */
[--C-:B------:R-:W-:Y:S01]  /*35a0*/  FADD.FTZ R3, R21, -R18.reuse ;  /* 0x8000001215037221 */ /* 0x100fe20000010000 */
[--C-:B------:R-:W-:Y:S01]  /*35b0*/  FADD.FTZ R11, R11, -R18.reuse ;  /* 0x800000120b0b7221 */ /* 0x100fe20000010000 */
[--C-:B------:R-:W-:Y:S01]  /*35c0*/  FADD.FTZ R12, R17, -R18.reuse ;  /* 0x80000012110c7221 */ /* 0x100fe20000010000 */
[----:B------:R-:W-:Y:S01]  /*35d0*/  ISETP.GE.U32.AND P5, PT, R30, UR16, PT ;  /* 0x000000101e007c0c */ /* 0x000fe2000bfa6070 */
[----:B------:R-:W-:Y:S01]  /*35e0*/  FADD.FTZ R18, R19, -R18 ;  /* 0x8000001213127221 */ /* 0x000fe20000010000 */
[----:B------:R-:W-:Y:S01]  /*35f0*/  FMUL.FTZ R13, R13, UR6 ;  /* 0x000000060d0d7c20 */ /* 0x000fe20008410000 */
[----:B------:R-:W-:Y:S01]  /*3600*/  FMUL.FTZ R3, R3, UR6 ;  /* 0x0000000603037c20 */ /* 0x000fe20008410000 */
[----:B------:R-:W-:Y:S01]  /*3610*/  FMUL.FTZ R20, R11, UR6 ;  /* 0x000000060b147c20 */ /* 0x000fe20008410000 */
[----:B------:R-:W-:Y:S01]  /*3620*/  FMUL.FTZ R18, R18, UR6 ;  /* 0x0000000612127c20 */ /* 0x000fe20008410000 */
[----:B------:R-:W-:Y:S01]  /*3630*/  ISETP.GE.AND.EX P4, PT, R25, UR17, PT, P4 ;  /* 0x0000001119007c0c */ /* 0x000fe2000bf86340 */
[----:B------:R-:W-:Y:S01]  /*3640*/  FMUL.FTZ R10, R10, UR6 ;  /* 0x000000060a0a7c20 */ /* 0x000fe20008410000 */
[----:B------:R-:W-:Y:S01]  /*3650*/  ISETP.GE.AND.EX P0, PT, R24, UR17, PT, P0 ;  /* 0x0000001118007c0c */ /* 0x000fe2000bf06300 */
[----:B------:R-:W-:Y:S01]  /*3660*/  FMUL.FTZ R11, R12, UR6 ;  /* 0x000000060c0b7c20 */ /* 0x000fe20008410000 */
[----:B------:R-:W-:Y:S01]  /*3670*/  ISETP.GE.AND.EX P5, PT, R22, UR17, PT, P5 ;  /* 0x0000001116007c0c */ /* 0x000fe2000bfa6350 */
[C-C-:B------:R-:W-:Y:S01]  /*3680*/  FFMA.FTZ R16, R14.reuse, R13, R4.reuse ;  /* 0x0000000d0e107223 */ /* 0x140fe20000010004 */
[--C-:B------:R-:W-:Y:S01]  /*3690*/  FFMA.FTZ R3, R14, R3, R4.reuse ;  /* 0x000000030e037223 */ /* 0x100fe20000010004 */
[C-C-:B------:R-:W-:Y:S01]  /*36a0*/  FFMA.FTZ R13, R15.reuse, R20, R5.reuse ;  /* 0x000000140f0d7223 */ /* 0x140fe20000010005 */
[C-C-:B------:R-:W-:Y:S01]  /*36b0*/  FFMA.FTZ R12, R15.reuse, R18, R5.reuse ;  /* 0x000000120f0c7223 */ /* 0x140fe20000010005 */
[----:B------:R-:W-:Y:S01]  /*36c0*/  ISETP.LT.U32.AND P4, PT, R36, 0x200, !P4 ;  /* 0x000002002400780c */ /* 0x000fe20006781070 */
[----:B------:R-:W-:Y:S01]  /*36d0*/  FFMA.FTZ R14, R14, R11, R4 ;  /* 0x0000000b0e0e7223 */ /* 0x000fe20000010004 */
[C---:B------:R-:W-:Y:S01]  /*36e0*/  ISETP.LT.U32.AND P0, PT, R36.reuse, 0x200, !P0 ;  /* 0x000002002400780c */ /* 0x040fe20004701070 */
        /* <DEDUP_REMOVED lines=13> */
.L_x_2522:
        /* <DEDUP_REMOVED lines=14> */
.L_x_2524:
[----:B------:R-:W-:Y:S05]  /*38a0*/  BSYNC B0 ;  /* 0x0000000000007941 */ /* 0x000fea0003800000 */
.L_x_2523:
        /* <DEDUP_REMOVED lines=11> */
.L_x_2525:
[----:B------:R-:W-:Y:S04]  /*3960*/  BSSY B0, `(.L_x_2526) ;  /* 0x000000e000007945 */ /* 0x000fe80003800000 */
[----:B------:R-:W-:Y:S05]  /*3970*/  @!P0 BRA `(.L_x_2527) ;  /* 0x0000000000308947 */ /* 0x000fea0003800000 */
[----:B------:R-:W-:Y:S01]  /*3980*/  ULDC.64 UR14, c[0x0][0x270] ;  /* 0x00009c00000e7ab9 */ /* 0x000fe20000000a00 */
[----:B------:R-:W-:Y:S01]  /*3990*/  MOV R4, R6 ;  /* 0x0000000600047202 */ /* 0x000fe20000000f00 */
[----:B0-----:R-:W-:Y:S01]  /*39a0*/  IMAD R10, R24, UR14, RZ ;  /* 0x0000000e180a7c24 */ /* 0x001fe2000f8e02ff */
        /* <DEDUP_REMOVED lines=9> */
.L_x_2527:
[----:B------:R-:W-:Y:S05]  /*3a40*/  BSYNC B0 ;  /* 0x0000000000007941 */ /* 0x000fea0003800000 */
.L_x_2526:
        /* <DEDUP_REMOVED lines=11> */
.L_x_2528:
[----:B------:R-:W-:Y:S04]  /*3b00*/  BSSY B0, `(.L_x_2529) ;  /* 0x000000e000007945 */ /* 0x000fe80003800000 */
[----:B------:R-:W-:Y:S05]  /*3b10*/  @!P5 BRA `(.L_x_2530) ;  /* 0x000000000030d947 */ /* 0x000fea0003800000 */
[----:B------:R-:W-:Y:S01]  /*3b20*/  ULDC.64 UR6, c[0x0][0x270] ;  /* 0x00009c0000067ab9 */ /* 0x000fe20000000a00 */
[----:B------:R-:W-:Y:S01]  /*3b30*/  MOV R4, R6 ;  /* 0x0000000600047202 */ /* 0x000fe20000000f00 */
[----:B-1----:R-:W-:Y:S01]  /*3b40*/  IMAD R3, R22, UR6, RZ ;  /* 0x0000000616037c24 */ /* 0x002fe2000f8e02ff */
[----:B------:R-:W-:-:S03]  /*3b50*/  MOV R5, R9 ;  /* 0x0000000900057202 */ /* 0x000fc60000000f00 */
[C---:B------:R-:W-:Y:S02]  /*3b60*/  IMAD R3, R30.reuse, UR7, R3 ;  /* 0x000000071e037c24 */ /* 0x040fe4000f8e0203 */
[----:B------:R-:W-:Y:S01]  /*3b70*/  IMAD.WIDE.U32 R4, R30, UR6, R4 ;  /* 0x000000061e047c25 */ /* 0x000fe2000f8e0004 */
[----:B------:R-:W-:Y:S02]  /*3b80*/  ULDC.64 UR6, c[0x0][0x210] ;  /* 0x0000840000067ab9 */ /* 0x000fe40000000a00 */
[----:B------:R-:W-:Y:S02]  /*3b90*/  LEA R6, P0, R4, UR6, 0x1 ;  /* 0x0000000604067c11 */ /* 0x000fe4000f8008ff */
[----:B------:R-:W-:-:S04]  /*3ba0*/  IADD3 R3, R5, R3, RZ ;  /* 0x0000000305037210 */ /* 0x000fc80007ffe0ff */
[----:B------:R-:W-:Y:S02]  /*3bb0*/  LEA.HI.X R7, R4, UR7, R3, 0x1, P0 ;  /* 0x0000000704077c11 */ /* 0x000fe400080f0c03 */
[----:B------:R-:W-:-:S05]  /*3bc0*/  F2FP.F16.F32.PACK_AB R3, R12, R14 ;  /* 0x0000000e0c03723e */ /* 0x000fca00000000ff */
[----:B------:R2:W-:Y:S02]  /*3bd0*/  STG.E desc[UR8][R6.64], R3 ;  /* 0x0000000306007986 */ /* 0x0005e4000c101908 */
.L_x_2530:
[----:B------:R-:W-:Y:S05]  /*3be0*/  BSYNC B0 ;  /* 0x0000000000007941 */ /* 0x000fea0003800000 */
.L_x_2529:
[----:B------:R-:W-:Y:S02]  /*3bf0*/  UIADD3 UR13, UR11, UR13, URZ ;  /* 0x0000000d0b0d7290 */ /* 0x000fe4000fffe03f */
[----:B------:R-:W-:Y:S02]  /*3c00*/  UIADD3 UR4, UR4, 0x1, URZ ;  /* 0x0000000104047890 */ /* 0x000fe4000fffe03f */
[----:B------:R-:W-:-:S06]  /*3c10*/  UISETP.GE.AND UP0, UPT, UR13, UR5, UPT ;  /* 0x000000050d00728c */ /* 0x000fcc000bf06270 */
[----:B------:R-:W-:-:S13]  /*3c20*/  PLOP3.LUT P0, PT, PT, PT, UP0, 0x80, 0x0 ;  /* 0x000000000000781c */ /* 0x000fda0003f0f008 */
[----:B------:R-:W-:Y:S05]  /*3c30*/  @!P0 BRA `(.L_x_2531) ;  /* 0xffffffc400b08947 */ /* 0x000fea000383ffff */
[----:B------:R-:W-:Y:S05]  /*3c40*/  EXIT ;  /* 0x000000000000794d */ /* 0x000fea0003800000 */
.L_x_2532:
        /* <DEDUP_REMOVED lines=11> */
.L_x_3346:


//--------------------- .text._Z35group_norm_nhwc_fwd_one_pass_kernelI11Fp16IOFp32WLi512ELi32ELi512EEv26Group_norm_nhwc_fwd_params --------------------------
	.section	.text._Z35group_norm_nhwc_fwd_one_pass_kernelI11Fp16IOFp32WLi512ELi32ELi512EEv26Group_norm_nhwc_fwd_params,"ax",@progbits
	.align	128
        .global         _Z35group_norm_nhwc_fwd_one_pass_kernelI11Fp16IOFp32WLi512ELi32ELi512EEv26Group_norm_nhwc_fwd_params
        .type           _Z35group_norm_nhwc_fwd_one_pass_kernelI11Fp16IOFp32WLi512ELi32ELi512EEv26Group_norm_nhwc_fwd_params,@function
        .size           _Z35group_norm_nhwc_fwd_one_pass_kernelI11Fp16IOFp32WLi512ELi32ELi512EEv26Group_norm_nhwc_fwd_params,(.L_x_3347 - _Z35group_norm_nhwc_fwd_one_pass_kernelI11Fp16IOFp32WLi512ELi32ELi512EEv26Group_norm_nhwc_fwd_params)
        .other          _Z35group_norm_nhwc_fwd_one_pass_kernelI11Fp16IOFp32WLi512ELi32ELi512EEv26Group_norm_nhwc_fwd_params,@"STO_CUDA_ENTRY STV_DEFAULT"
_Z35group_norm_nhwc_fwd_one_pass_kernelI11Fp16IOFp32WLi512ELi32ELi512EEv26Group_norm_nhwc_fwd_params:
.text._Z35group_norm_nhwc_fwd_one_pass_kernelI11Fp16IOFp32WLi512ELi32ELi512EEv26Group_norm_nhwc_fwd_params:
[----:B------:R-:W-:Y:S08]  /*0000*/  LDC R1, c[0x0][0x28] ;  /* 0x00000a00ff017b82 */ /* 0x000ff00000000800 */
[----:B------:R-:W0:Y:S01]  /*0010*/  S2UR UR5, SR_CTAID.Y ;  /* 0x00000000000579c3 */ /* 0x000e220000002600 */
[----:B------:R-:W-:Y:S01]  /*0020*/  ULDC UR4, c[0x0][0x288] ;  /* 0x0000a20000047ab9 */ /* 0x000fe20000000800 */
[----:B------:R-:W-:-:S02]  /*0030*/  ULDC UR6, c[0x0][0x258] ;  /* 0x0000960000067ab9 */ /* 0x000fc40000000800 */
[----:B------:R-:W-:-:S04]  /*0040*/  UIMAD UR4, UR4, UR6, URZ ;  /* 0x00000006040472a4 */ /* 0x000fc8000f8e023f */
[----:B0-----:R-:W-:-:S06]  /*0050*/  UISETP.GE.AND UP0, UPT, UR5, UR4, UPT ;  /* 0x000000040500728c */ /* 0x001fcc000bf06270 */
[----:B------:R-:W-:-:S13]  /*0060*/  PLOP3.LUT P0, PT, PT, PT, UP0, 0x80, 0x0 ;  /* 0x000000000000781c */ /* 0x000fda0003f0f008 */
[----:B------:R-:W-:Y:S05]  /*0070*/  @P0 EXIT ;  /* 0x000000000000094d */ /* 0x000fea0003800000 */
[----:B------:R-:W-:Y:S01]  /*0080*/  ULDC.U8 UR9, c[0x0][0x28c] ;  /* 0x0000a30000097ab9 */ /* 0x000fe20000000000 */
[----:B------:R-:W-:Y:S01]  /*0090*/  UMOV UR4, URZ ;  /* 0x0000003f00047c82 */ /* 0x000fe20008000000 */
[----:B------:R-:W-:-:S05]  /*00a0*/  ULDC.64 UR10, c[0x0][0x208] ;  /* 0x00008200000a7ab9 */ /* 0x000fca0000000a00 */
.L_x_2594:
[----:B0123--:R-:W0:Y:S01]  /*00b0*/  LDC R9, c[0x0][0x288] ;  /* 0x0000a200ff097b82 */ /* 0x00fe220000000800 */
[----:B------:R-:W1:Y:S01]  /*00c0*/  S2R R37, SR_TID.X ;  /* 0x0000000000257919 */ /* 0x000e620000002100 */
[----:B------:R-:W-:Y:S01]  /*00d0*/  ULDC.64 UR14, c[0x0][0x278] ;  /* 0x00009e00000e7ab9 */ /* 0x000fe20000000a00 */
[----:B------:R-:W-:Y:S01]  /*00e0*/  LOP3.LUT R36, R36, 0xfffffffd, RZ, 0xc0, !PT ;  /* 0xfffffffd24247812 */ /* 0x000fe200078ec0ff */
[----:B------:R-:W-:-:S04]  /*00f0*/  ULDC.64 UR12, c[0x0][0x280] ;  /* 0x0000a000000c7ab9 */ /* 0x000fc80000000a00 */
[----:B------:R-:W2:Y:S01]  /*0100*/  S2UR UR6, SR_CTAID.X ;  /* 0x00000000000679c3 */ /* 0x000ea20000002500 */
[----:B0---4-:R-:W-:-:S04]  /*0110*/  IABS R5, R9 ;  /* 0x0000000900057213 */ /* 0x011fc80000000000 */
[----:B------:R-:W0:Y:S01]  /*0120*/  I2F.RP R0, R5 ;  /* 0x0000000500007306 */ /* 0x000e220000209400 */
[C---:B-1----:R-:W-:Y:S02]  /*0130*/  ISETP.GT.U32.AND P4, PT, R37.reuse, 0x1ff, PT ;  /* 0x000001ff2500780c */ /* 0x042fe40003f84070 */
[----:B------:R-:W-:-:S04]  /*0140*/  SHF.L.U32 R6, R37, 0x1, RZ ;  /* 0x0000000125067819 */ /* 0x000fc800000006ff */
[----:B------:R-:W-:Y:S01]  /*0150*/  LOP3.LUT R43, R6, 0x1e, RZ, 0xc0, !PT ;  /* 0x0000001e062b7812 */ /* 0x000fe200078ec0ff */
[----:B0-----:R-:W0:Y:S02]  /*0160*/  MUFU.RCP R0, R0 ;  /* 0x0000000000007308 */ /* 0x001e240000001000 */
[----:B0-----:R-:W-:-:S06]  /*0170*/  IADD3 R2, R0, 0xffffffe, RZ ;  /* 0x0ffffffe00027810 */ /* 0x001fcc0007ffe0ff */
[----:B------:R0:W1:Y:S02]  /*0180*/  F2I.FTZ.U32.TRUNC.NTZ R3, R2 ;  /* 0x0000000200037305 */ /* 0x000064000021f000 */
[----:B0-----:R-:W-:Y:S01]  /*0190*/  HFMA2.MMA R2, -RZ, RZ, 0, 0 ;  /* 0x00000000ff027435 */ /* 0x001fe200000001ff */
[----:B-1----:R-:W-:-:S05]  /*01a0*/  IADD3 R4, RZ, -R3, RZ ;  /* 0x80000003ff047210 */ /* 0x002fca0007ffe0ff */
[----:B------:R-:W-:Y:S01]  /*01b0*/  IMAD R7, R4, R5, RZ ;  /* 0x0000000504077224 */ /* 0x000fe200078e02ff */
[----:B------:R-:W-:-:S03]  /*01c0*/  IABS R4, UR5 ;  /* 0x0000000500047c13 */ /* 0x000fc60008000000 */
[----:B------:R-:W-:Y:S02]  /*01d0*/  IMAD.HI.U32 R3, R3, R7, R2 ;  /* 0x0000000703037227 */ /* 0x000fe400078e0002 */
[----:B------:R-:W2:Y:S04]  /*01e0*/  LDC R7, c[0x0][0x294] ;  /* 0x0000a500ff077b82 */ /* 0x000ea80000000800 */
[----:B------:R-:W-:-:S05]  /*01f0*/  IMAD.HI.U32 R3, R3, R4, RZ ;  /* 0x0000000403037227 */ /* 0x000fca00078e00ff */
[----:B------:R-:W-:-:S05]  /*0200*/  IADD3 R0, -R3, RZ, RZ ;  /* 0x000000ff03007210 */ /* 0x000fca0007ffe1ff */
[----:B------:R-:W-:-:S05]  /*0210*/  IMAD R0, R5, R0, R4 ;  /* 0x0000000005007224 */ /* 0x000fca00078e0204 */
[----:B------:R-:W-:-:S13]  /*0220*/  ISETP.GT.U32.AND P1, PT, R5, R0, PT ;  /* 0x000000000500720c */ /* 0x000fda0003f24070 */
[-C--:B------:R-:W-:Y:S02]  /*0230*/  @!P1 IADD3 R0, R0, -R5.reuse, RZ ;  /* 0x8000000500009210 */ /* 0x080fe40007ffe0ff */
[----:B------:R-:W-:Y:S02]  /*0240*/  @!P1 IADD3 R3, R3, 0x1, RZ ;  /* 0x0000000103039810 */ /* 0x000fe40007ffe0ff */
[----:B------:R-:W-:Y:S02]  /*0250*/  ISETP.GE.U32.AND P0, PT, R0, R5, PT ;  /* 0x000000050000720c */ /* 0x000fe40003f06070 */
[C---:B------:R-:W-:Y:S02]  /*0260*/  LOP3.LUT R0, R9.reuse, UR5, RZ, 0x3c, !PT ;  /* 0x0000000509007c12 */ /* 0x040fe4000f8e3cff */
[----:B------:R-:W-:Y:S02]  /*0270*/  ISETP.NE.AND P1, PT, R9, RZ, PT ;  /* 0x000000ff0900720c */ /* 0x000fe40003f25270 */
[----:B------:R-:W-:-:S02]  /*0280*/  ISETP.GE.AND P2, PT, R0, RZ, PT ;  /* 0x000000ff0000720c */ /* 0x000fc40003f46270 */
[----:B------:R-:W-:-:S05]  /*0290*/  SHF.R.U32.HI R0, RZ, 0x4, R37 ;  /* 0x00000004ff007819 */ /* 0x000fca0000011625 */
[----:B------:R-:W-:Y:S01]  /*02a0*/  @P0 IADD3 R3, R3, 0x1, RZ ;  /* 0x0000000103030810 */ /* 0x000fe20007ffe0ff */
[----:B--2---:R-:W-:-:S03]  /*02b0*/  IMAD R0, R7, UR6, R0 ;  /* 0x0000000607007c24 */ /* 0x004fc6000f8e0200 */
[----:B------:R-:W-:Y:S02]  /*02c0*/  MOV R39, R3 ;  /* 0x0000000300277202 */ /* 0x000fe40000000f00 */
[C---:B------:R-:W-:Y:S02]  /*02d0*/  ISETP.GE.U32.AND P0, PT, R0.reuse, UR14, PT ;  /* 0x0000000e00007c0c */ /* 0x040fe4000bf06070 */
[----:B------:R-:W-:Y:S02]  /*02e0*/  SHF.R.S32.HI R3, RZ, 0x1f, R0 ;  /* 0x0000001fff037819 */ /* 0x000fe40000011400 */
[----:B------:R-:W-:Y:S02]  /*02f0*/  IADD3 R20, R0, 0x60, RZ ;  /* 0x0000006000147810 */ /* 0x000fe40007ffe0ff */
[----:B------:R-:W-:Y:S02]  /*0300*/  ISETP.GE.OR.EX P5, PT, R3, UR15, P4, P0 ;  /* 0x0000000f03007c0c */ /* 0x000fe4000a7a6700 */
[----:B------:R-:W-:-:S02]  /*0310*/  @!P2 IADD3 R39, -R39, RZ, RZ ;  /* 0x000000ff2727a210 */ /* 0x000fc40007ffe1ff */
[----:B------:R-:W-:Y:S02]  /*0320*/  IADD3 R2, R0, 0x20, RZ ;  /* 0x0000002000027810 */ /* 0x000fe40007ffe0ff */
[----:B------:R-:W-:Y:S02]  /*0330*/  ISETP.GE.U32.AND P2, PT, R20, UR14, PT ;  /* 0x0000000e14007c0c */ /* 0x000fe4000bf46070 */
[----:B------:R-:W-:Y:S02]  /*0340*/  SHF.R.S32.HI R23, RZ, 0x1f, R20 ;  /* 0x0000001fff177819 */ /* 0x000fe40000011414 */
[----:B------:R-:W-:Y:S02]  /*0350*/  ISETP.GE.U32.AND P0, PT, R2, UR14, PT ;  /* 0x0000000e02007c0c */ /* 0x000fe4000bf06070 */
[----:B------:R-:W-:Y:S01]  /*0360*/  SHF.R.S32.HI R5, RZ, 0x1f, R2 ;  /* 0x0000001fff057819 */ /* 0x000fe20000011402 */
[----:B------:R-:W0:Y:S01]  /*0370*/  @!P5 LDC.64 R28, c[0x0][0x270] ;  /* 0x00009c00ff1cdb82 */ /* 0x000e220000000a00 */
[----:B------:R-:W-:-:S02]  /*0380*/  ISETP.GE.OR.EX P6, PT, R23, UR15, P4, P2 ;  /* 0x0000000f17007c0c */ /* 0x000fc4000a7c6720 */
[----:B------:R-:W-:Y:S02]  /*0390*/  IADD3 R4, R0, 0x40, RZ ;  /* 0x0000004000047810 */ /* 0x000fe40007ffe0ff */
[----:B------:R-:W-:Y:S02]  /*03a0*/  @!P1 LOP3.LUT R39, RZ, R9, RZ, 0x33, !PT ;  /* 0x00000009ff279212 */ /* 0x000fe400078e33ff */
[----:B------:R-:W-:Y:S01]  /*03b0*/  ISETP.GE.OR.EX P0, PT, R5, UR15, P4, P0 ;  /* 0x0000000f05007c0c */ /* 0x000fe2000a706700 */
[----:B------:R-:W1:Y:S01]  /*03c0*/  @!P5 LDC.64 R14, c[0x0][0x220] ;  /* 0x00008800ff0edb82 */ /* 0x000e620000000a00 */
[----:B------:R-:W-:Y:S02]  /*03d0*/  @P5 LOP3.LUT R36, R36, 0x2, RZ, 0xfc, !PT ;  /* 0x0000000224245812 */ /* 0x000fe400078efcff */
[----:B------:R-:W-:Y:S02]  /*03e0*/  ISETP.GE.U32.AND P1, PT, R4, UR14, PT ;  /* 0x0000000e04007c0c */ /* 0x000fe4000bf26070 */
[----:B------:R-:W-:-:S02]  /*03f0*/  SHF.R.S32.HI R7, RZ, 0x1f, R4 ;  /* 0x0000001fff077819 */ /* 0x000fc40000011404 */
[----:B------:R-:W-:Y:S01]  /*0400*/  IADD3 R42, -R39, RZ, RZ ;  /* 0x000000ff272a7210 */ /* 0x000fe20007ffe1ff */
[----:B------:R-:W2:Y:S01]  /*0410*/  @!P6 LDC.64 R10, c[0x0][0x270] ;  /* 0x00009c00ff0aeb82 */ /* 0x000ea20000000a00 */
[----:B------:R-:W-:Y:S02]  /*0420*/  IADD3 R6, R0, 0x80, RZ ;  /* 0x0000008000067810 */ /* 0x000fe40007ffe0ff */
[----:B------:R-:W-:Y:S01]  /*0430*/  ISETP.GE.OR.EX P1, PT, R7, UR15, P4, P1 ;  /* 0x0000000f07007c0c */ /* 0x000fe2000a726710 */
[----:B------:R-:W-:Y:S01]  /*0440*/  IMAD R42, R9, R42, UR5 ;  /* 0x00000005092a7e24 */ /* 0x000fe2000f8e022a */
[----:B------:R-:W-:Y:S02]  /*0450*/  LOP3.LUT R36, R36, 0xffffffef, RZ, 0xc0, !PT ;  /* 0xffffffef24247812 */ /* 0x000fe400078ec0ff */
[----:B------:R-:W-:Y:S01]  /*0460*/  ISETP.GE.U32.AND P3, PT, R6, UR14, PT ;  /* 0x0000000e06007c0c */ /* 0x000fe2000bf66070 */
[----:B------:R-:W3:Y:S01]  /*0470*/  @!P0 LDC.64 R18, c[0x0][0x270] ;  /* 0x00009c00ff128b82 */ /* 0x000ee20000000a00 */
[----:B------:R-:W-:-:S02]  /*0480*/  SHF.R.S32.HI R21, RZ, 0x1f, R6 ;  /* 0x0000001fff157819 */ /* 0x000fc40000011406 */
[----:B------:R-:W-:Y:S02]  /*0490*/  @P6 LOP3.LUT R36, R36, 0x10, RZ, 0xfc, !PT ;  /* 0x0000001024246812 */ /* 0x000fe400078efcff */
[----:B------:R-:W-:Y:S02]  /*04a0*/  SHF.R.S32.HI R8, RZ, 0x1f, R39 ;  /* 0x0000001fff087819 */ /* 0x000fe40000011427 */
[----:B------:R-:W-:Y:S01]  /*04b0*/  LEA R42, R42, R43, 0x5 ;  /* 0x0000002b2a2a7211 */ /* 0x000fe200078e28ff */
[----:B------:R-:W4:Y:S01]  /*04c0*/  @!P1 LDC.64 R16, c[0x0][0x270] ;  /* 0x00009c00ff109b82 */ /* 0x000f220000000a00 */
[----:B------:R-:W-:Y:S01]  /*04d0*/  ISETP.GE.OR.EX P5, PT, R21, UR15, P4, P3 ;  /* 0x0000000f15007c0c */ /* 0x000fe2000a7a6730 */
[----:B------:R-:W-:Y:S01]  /*04e0*/  IMAD R8, R8, UR12, RZ ;  /* 0x0000000c08087c24 */ /* 0x000fe2000f8e02ff */
[C---:B------:R-:W-:Y:S02]  /*04f0*/  LOP3.LUT P3, RZ, R36.reuse, 0x2, RZ, 0xc0, !PT ;  /* 0x0000000224ff7812 */ /* 0x040fe4000786c0ff */
[----:B------:R-:W-:Y:S01]  /*0500*/  SHF.R.S32.HI R43, RZ, 0x1f, R42 ;  /* 0x0000001fff2b7819 */ /* 0x000fe2000001142a */
[----:B------:R-:W-:Y:S01]  /*0510*/  IMAD R41, R39, UR13, R8 ;  /* 0x0000000d27297c24 */ /* 0x000fe2000f8e0208 */
[----:B------:R-:W-:Y:S01]  /*0520*/  LOP3.LUT R36, R36, 0xffffffdf, RZ, 0xc0, !PT ;  /* 0xffffffdf24247812 */ /* 0x000fe200078ec0ff */
[----:B------:R-:W5:Y:S01]  /*0530*/  @!P0 LDC.64 R12, c[0x0][0x220] ;  /* 0x00008800ff0c8b82 */ /* 0x000f620000000a00 */
[----:B--2---:R-:W-:-:S02]  /*0540*/  @!P6 IMAD R23, R23, R10, RZ ;  /* 0x0000000a1717e224 */ /* 0x004fc400078e02ff */
[----:B------:R-:W-:Y:S01]  /*0550*/  IMAD.WIDE.U32 R38, R39, UR12, R42 ;  /* 0x0000000c27267c25 */ /* 0x000fe2000f8e002a */
[----:B------:R-:W-:Y:S02]  /*0560*/  ULDC.64 UR12, c[0x0][0x278] ;  /* 0x00009e00000c7ab9 */ /* 0x000fe40000000a00 */
[----:B------:R-:W-:Y:S02]  /*0570*/  @P5 LOP3.LUT R36, R36, 0x20, RZ, 0xfc, !PT ;  /* 0x0000002024245812 */ /* 0x000fe400078efcff */
[----:B------:R-:W-:Y:S01]  /*0580*/  IADD3 R41, R39, R41, RZ ;  /* 0x0000002927297210 */ /* 0x000fe20007ffe0ff */
[----:B0-----:R-:W-:Y:S01]  /*0590*/  @!P3 IMAD R8, R3, R28, RZ ;  /* 0x0000001c0308b224 */ /* 0x001fe200078e02ff */
[----:B------:R-:W-:Y:S01]  /*05a0*/  @!P3 MOV R40, R38 ;  /* 0x000000260028b202 */ /* 0x000fe20000000f00 */
[----:B------:R-:W0:Y:S01]  /*05b0*/  @!P1 LDC.64 R24, c[0x0][0x220] ;  /* 0x00008800ff189b82 */ /* 0x000e220000000a00 */
[----:B------:R-:W-:Y:S01]  /*05c0*/  LOP3.LUT R36, R36, 0xffffffbf, RZ, 0xc0, !PT ;  /* 0xffffffbf24247812 */ /* 0x000fe200078ec0ff */
[----:B------:R-:W-:-:S02]  /*05d0*/  @!P3 IMAD R29, R0, R29, R8 ;  /* 0x0000001d001db224 */ /* 0x000fc400078e0208 */
[----:B------:R-:W-:Y:S01]  /*05e0*/  @!P3 IMAD.WIDE.U32 R26, R0, R28, R40 ;  /* 0x0000001c001ab225 */ /* 0x000fe200078e0028 */
[----:B------:R-:W-:-:S03]  /*05f0*/  @!P0 MOV R28, R38 ;  /* 0x00000026001c8202 */ /* 0x000fc60000000f00 */
[----:B------:R-:W2:Y:S01]  /*0600*/  @!P5 LDC.64 R8, c[0x0][0x270] ;  /* 0x00009c00ff08db82 */ /* 0x000ea20000000a00 */
[----:B------:R-:W-:Y:S01]  /*0610*/  @!P3 IADD3 R22, R27, R29, RZ ;  /* 0x0000001d1b16b210 */ /* 0x000fe20007ffe0ff */
[----:B---3--:R-:W-:Y:S01]  /*0620*/  @!P0 IMAD R27, R5, R18, RZ ;  /* 0x00000012051b8224 */ /* 0x008fe200078e02ff */
[----:B------:R-:W-:Y:S02]  /*0630*/  @!P0 MOV R29, R41 ;  /* 0x00000029001d8202 */ /* 0x000fe40000000f00 */
[----:B-1----:R-:W-:Y:S01]  /*0640*/  @!P3 LEA R14, P2, R26, R14, 0x1 ;  /* 0x0000000e1a0eb211 */ /* 0x002fe200078408ff */
[----:B------:R-:W-:Y:S02]  /*0650*/  @!P0 IMAD R31, R2, R19, R27 ;  /* 0x00000013021f8224 */ /* 0x000fe400078e021b */
[----:B----4-:R-:W-:Y:S01]  /*0660*/  @!P1 IMAD R19, R7, R16, RZ ;  /* 0x0000001007139224 */ /* 0x010fe200078e02ff */
[----:B------:R-:W-:Y:S01]  /*0670*/  @!P3 LEA.HI.X R15, R26, R15, R22, 0x1, P2 ;  /* 0x0000000f1a0fb211 */ /* 0x000fe200010f0c16 */
[----:B------:R-:W-:Y:S01]  /*0680*/  @!P0 IMAD.WIDE.U32 R28, R2, R18, R28 ;  /* 0x00000012021c8225 */ /* 0x000fe200078e001c */
[----:B------:R-:W-:Y:S01]  /*0690*/  @!P1 MOV R18, R38 ;  /* 0x0000002600129202 */ /* 0x000fe20000000f00 */
[----:B------:R-:W1:Y:S02]  /*06a0*/  @!P6 LDC.64 R26, c[0x0][0x220] ;  /* 0x00008800ff1aeb82 */ /* 0x000e640000000a00 */
[----:B------:R-:W-:Y:S01]  /*06b0*/  @!P1 IMAD R33, R4, R17, R19 ;  /* 0x0000001104219224 */ /* 0x000fe200078e0213 */
[----:B------:R-:W-:-:S02]  /*06c0*/  @!P1 MOV R19, R41 ;  /* 0x0000002900139202 */ /* 0x000fc40000000f00 */
[----:B------:R-:W-:Y:S01]  /*06d0*/  @!P0 IADD3 R22, R29, R31, RZ ;  /* 0x0000001f1d168210 */ /* 0x000fe20007ffe0ff */
[----:B------:R-:W-:Y:S01]  /*06e0*/  @!P6 IMAD R29, R20, R11, R23 ;  /* 0x0000000b141de224 */ /* 0x000fe200078e0217 */
[----:B-----5:R-:W-:Y:S01]  /*06f0*/  @!P0 LEA R12, P2, R28, R12, 0x1 ;  /* 0x0000000c1c0c8211 */ /* 0x020fe200078408ff */
[----:B------:R-:W-:Y:S01]  /*0700*/  @!P1 IMAD.WIDE.U32 R18, R4, R16, R18 ;  /* 0x0000001004129225 */ /* 0x000fe200078e0012 */
[----:B------:R-:W-:Y:S01]  /*0710*/  @!P6 MOV R23, R41 ;  /* 0x000000290017e202 */ /* 0x000fe20000000f00 */
[----:B------:R-:W3:Y:S01]  /*0720*/  @!P5 LDC.64 R16, c[0x0][0x220] ;  /* 0x00008800ff10db82 */ /* 0x000ee20000000a00 */
[----:B------:R-:W-:Y:S01]  /*0730*/  @!P0 LEA.HI.X R13, R28, R13, R22, 0x1, P2 ;  /* 0x0000000d1c0d8211 */ /* 0x000fe200010f0c16 */
[----:B--2---:R-:W-:Y:S01]  /*0740*/  @!P5 IMAD R21, R21, R8, RZ ;  /* 0x000000081515d224 */ /* 0x004fe200078e02ff */
[----:B------:R-:W-:Y:S02]  /*0750*/  @!P1 IADD3 R19, R19, R33, RZ ;  /* 0x0000002113139210 */ /* 0x000fe40007ffe0ff */
[----:B0-----:R-:W-:Y:S01]  /*0760*/  @!P1 LEA R24, P2, R18, R24, 0x1 ;  /* 0x0000001812189211 */ /* 0x001fe200078408ff */
[----:B------:R-:W-:Y:S01]  /*0770*/  @!P5 IMAD R21, R6, R9, R21 ;  /* 0x000000090615d224 */ /* 0x000fe200078e0215 */
[----:B------:R-:W-:-:S02]  /*0780*/  @!P6 MOV R22, R38 ;  /* 0x000000260016e202 */ /* 0x000fc40000000f00 */
[----:B------:R-:W-:Y:S02]  /*0790*/  @!P1 LEA.HI.X R25, R18, R25, R19, 0x1, P2 ;  /* 0x0000001912199211 */ /* 0x000fe400010f0c13 */
[----:B------:R-:W-:Y:S01]  /*07a0*/  @!P5 MOV R18, R38 ;  /* 0x000000260012d202 */ /* 0x000fe20000000f00 */
[----:B------:R-:W-:Y:S01]  /*07b0*/  @!P6 IMAD.WIDE.U32 R10, R20, R10, R22 ;  /* 0x0000000a140ae225 */ /* 0x000fe200078e0016 */
[----:B------:R-:W-:Y:S02]  /*07c0*/  @!P5 MOV R19, R41 ;  /* 0x000000290013d202 */ /* 0x000fe40000000f00 */
[----:B-1----:R-:W-:Y:S01]  /*07d0*/  @!P6 LEA R26, P2, R10, R26, 0x1 ;  /* 0x0000001a0a1ae211 */ /* 0x002fe200078408ff */
[----:B------:R-:W-:Y:S01]  /*07e0*/  @!P5 IMAD.WIDE.U32 R8, R6, R8, R18 ;  /* 0x000000080608d225 */ /* 0x000fe200078e0012 */
[----:B------:R-:W-:Y:S02]  /*07f0*/  @!P6 IADD3 R6, R11, R29, RZ ;  /* 0x0000001d0b06e210 */ /* 0x000fe40007ffe0ff */
[----:B------:R-:W-:-:S02]  /*0800*/  IADD3 R11, R0, 0xa0, RZ ;  /* 0x000000a0000b7810 */ /* 0x000fc40007ffe0ff */
[----:B------:R-:W-:Y:S02]  /*0810*/  @!P6 LEA.HI.X R27, R10, R27, R6, 0x1, P2 ;  /* 0x0000001b0a1be211 */ /* 0x000fe400010f0c06 */
[----:B------:R-:W-:Y:S02]  /*0820*/  @!P5 IADD3 R6, R9, R21, RZ ;  /* 0x000000150906d210 */ /* 0x000fe40007ffe0ff */
[C---:B---3--:R-:W-:Y:S02]  /*0830*/  @!P5 LEA R16, P2, R8.reuse, R16, 0x1 ;  /* 0x000000100810d211 */ /* 0x048fe400078408ff */
[----:B------:R-:W-:Y:S02]  /*0840*/  SHF.R.S32.HI R9, RZ, 0x1f, R11 ;  /* 0x0000001fff097819 */ /* 0x000fe4000001140b */
[----:B------:R-:W-:Y:S02]  /*0850*/  @!P5 LEA.HI.X R17, R8, R17, R6, 0x1, P2 ;  /* 0x000000110811d211 */ /* 0x000fe400010f0c06 */
[----:B------:R-:W-:-:S04]  /*0860*/  ISETP.GE.U32.AND P2, PT, R11, UR14, PT ;  /* 0x0000000e0b007c0c */ /* 0x000fc8000bf46070 */
[----:B------:R-:W-:-:S04]  /*0870*/  ISETP.GE.OR.EX P6, PT, R9, UR15, P4, P2 ;  /* 0x0000000f09007c0c */ /* 0x000fc8000a7c6720 */
[----:B------:R-:W-:-:S09]  /*0880*/  P2R R44, PR, RZ, 0x40 ;  /* 0x00000040ff2c7803 */ /* 0x000fd20000000000 */
[----:B------:R-:W0:Y:S01]  /*0890*/  @!P6 LDC.64 R18, c[0x0][0x270] ;  /* 0x00009c00ff12eb82 */ /* 0x000e220000000a00 */
[----:B------:R-:W-:Y:S02]  /*08a0*/  @!P6 MOV R8, R38 ;  /* 0x000000260008e202 */ /* 0x000fe40000000f00 */
[----:B------:R-:W-:-:S04]  /*08b0*/  @P6 LOP3.LUT R36, R36, 0x40, RZ, 0xfc, !PT ;  /* 0x0000004024246812 */ /* 0x000fc800078efcff */
[----:B------:R-:W-:Y:S01]  /*08c0*/  LOP3.LUT R36, R36, 0xfffffeff, RZ, 0xc0, !PT ;  /* 0xfffffeff24247812 */ /* 0x000fe200078ec0ff */
[----:B------:R-:W1:Y:S01]  /*08d0*/  @!P6 LDC.64 R28, c[0x0][0x220] ;  /* 0x00008800ff1ceb82 */ /* 0x000e620000000a00 */
[----:B0-----:R-:W-:Y:S01]  /*08e0*/  @!P6 IMAD R6, R9, R18, RZ ;  /* 0x000000120906e224 */ /* 0x001fe200078e02ff */
[----:B------:R-:W-:-:S03]  /*08f0*/  @!P6 MOV R9, R41 ;  /* 0x000000290009e202 */ /* 0x000fc60000000f00 */
[C---:B------:R-:W-:Y:S02]  /*0900*/  @!P6 IMAD R19, R11.reuse, R19, R6 ;  /* 0x000000130b13e224 */ /* 0x040fe400078e0206 */
[----:B------:R-:W-:Y:S01]  /*0910*/  @!P6 IMAD.WIDE.U32 R8, R11, R18, R8 ;  /* 0x000000120b08e225 */ /* 0x000fe200078e0008 */
[----:B------:R-:W-:-:S04]  /*0920*/  IADD3 R11, R0, 0xc0, RZ ;  /* 0x000000c0000b7810 */ /* 0x000fc80007ffe0ff */
[----:B------:R-:W-:Y:S02]  /*0930*/  @!P6 IADD3 R6, R9, R19, RZ ;  /* 0x000000130906e210 */ /* 0x000fe40007ffe0ff */
[C---:B-1----:R-:W-:Y:S02]  /*0940*/  @!P6 LEA R28, P2, R8.reuse, R28, 0x1 ;  /* 0x0000001c081ce211 */ /* 0x042fe400078408ff */
[----:B------:R-:W-:Y:S02]  /*0950*/  SHF.R.S32.HI R9, RZ, 0x1f, R11 ;  /* 0x0000001fff097819 */ /* 0x000fe4000001140b */
[----:B------:R-:W-:Y:S02]  /*0960*/  @!P6 LEA.HI.X R29, R8, R29, R6, 0x1, P2 ;  /* 0x0000001d081de211 */ /* 0x000fe400010f0c06 */
[----:B------:R-:W-:-:S04]  /*0970*/  ISETP.GE.U32.AND P2, PT, R11, UR14, PT ;  /* 0x0000000e0b007c0c */ /* 0x000fc8000bf46070 */
[----:B------:R-:W-:-:S13]  /*0980*/  ISETP.GE.OR.EX P3, PT, R9, UR15, P4, P2 ;  /* 0x0000000f09007c0c */ /* 0x000fda000a766720 */
        /* <DEDUP_REMOVED lines=35> */
[C---:B------:R-:W-:Y:S01]  /*0bc0*/  LOP3.LUT P6, RZ, R36.reuse, 0x2, RZ, 0xc0, !PT ;  /* 0x0000000224ff7812 */ /* 0x040fe200078cc0ff */
[----:B------:R-:W1:Y:S01]  /*0bd0*/  @!P3 LDC.64 R34, c[0x0][0x220] ;  /* 0x00008800ff22bb82 */ /* 0x000e620000000a00 */
[----:B------:R-:W-:Y:S01]  /*0be0*/  LOP3.LUT R36, R36, 0xfffffffb, RZ, 0xc0, !PT ;  /* 0xfffffffb24247812 */ /* 0x000fe200078ec0ff */
        /* <DEDUP_REMOVED lines=13> */
[----:B------:R-:W-:-:S05]  /*0cc0*/  @P3 LOP3.LUT R36, R36, 0x4, RZ, 0xfc, !PT ;  /* 0x0000000424243812 */ /* 0x000fca00078efcff */
        /* <DEDUP_REMOVED lines=8> */
[----:B------:R-:W-:-:S04]  /*0d50*/  IADD3 R6, R0, 0x140, RZ ;  /* 0x0000014000067810 */ /* 0x000fc80007ffe0ff */
[----:B------:R-:W-:Y:S02]  /*0d60*/  SHF.R.S32.HI R9, RZ, 0x1f, R6 ;  /* 0x0000001fff097819 */ /* 0x000fe40000011406 */
        /* <DEDUP_REMOVED lines=16> */
[----:B------:R-:W0:Y:S02]  /*0e70*/  @!P3 LDC.64 R10, c[0x0][0x270] ;  /* 0x00009c00ff0abb82 */ /* 0x000e240000000a00 */
[----:B0-----:R-:W-:Y:S01]  /*0e80*/  @!P3 IMAD R18, R19, R10, RZ ;  /* 0x0000000a1312b224 */ /* 0x001fe200078e02ff */
[----:B------:R-:W-:-:S03]  /*0e90*/  @!P3 MOV R19, R41 ;  /* 0x000000290013b202 */ /* 0x000fc60000000f00 */
[----:B------:R-:W-:Y:S01]  /*0ea0*/  @!P3 IMAD R45, R8, R11, R18 ;  /* 0x0000000b082db224 */ /* 0x000fe200078e0212 */
[----:B------:R-:W-:-:S05]  /*0eb0*/  @!P3 MOV R18, R38 ;  /* 0x000000260012b202 */ /* 0x000fca0000000f00 */
[----:B------:R-:W-:Y:S02]  /*0ec0*/  @!P3 IMAD.WIDE.U32 R10, R8, R10, R18 ;  /* 0x0000000a080ab225 */ /* 0x000fe400078e0012 */
[----:B------:R-:W0:Y:S03]  /*0ed0*/  @!P3 LDC.64 R18, c[0x0][0x220] ;  /* 0x00008800ff12bb82 */ /* 0x000e260000000a00 */
[----:B------:R-:W-:Y:S02]  /*0ee0*/  @!P3 IADD3 R11, R11, R45, RZ ;  /* 0x0000002d0b0bb210 */ /* 0x000fe40007ffe0ff */
[----:B0-----:R-:W-:-:S04]  /*0ef0*/  @!P3 LEA R18, P5, R10, R18, 0x1 ;  /* 0x000000120a12b211 */ /* 0x001fc800078a08ff */
[----:B------:R-:W-:Y:S02]  /*0f00*/  @!P3 LEA.HI.X R19, R10, R19, R11, 0x1, P5 ;  /* 0x000000130a13b211 */ /* 0x000fe400028f0c0b */
[----:B------:R-:W-:-:S06]  /*0f10*/  CS2R R10, SRZ ;  /* 0x00000000000a7805 */ /* 0x000fcc000001ff00 */
[----:B------:R-:W2:Y:S01]  /*0f20*/  @!P6 LDG.E R10, desc[UR10][R14.64] ;  /* 0x0000000a0e0ae981 */ /* 0x000ea2000c1e1900 */
[----:B------:R-:W-:-:S03]  /*0f30*/  LOP3.LUT P6, RZ, R36, 0x10, RZ, 0xc0, !PT ;  /* 0x0000001024ff7812 */ /* 0x000fc600078cc0ff */
[----:B------:R0:W3:Y:S02]  /*0f40*/  @!P0 LDG.E R11, desc[UR10][R12.64] ;  /* 0x0000000a0c0b8981 */ /* 0x0000e4000c1e1900 */
[----:B0-----:R-:W-:-:S10]  /*0f50*/  HFMA2.MMA R12, -RZ, RZ, 0, 0 ;  /* 0x00000000ff0c7435 */ /* 0x001fd400000001ff */
[----:B------:R-:W4:Y:S01]  /*0f60*/  @!P1 LDG.E R12, desc[UR10][R24.64] ;  /* 0x0000000a180c9981 */ /* 0x000f22000c1e1900 */
[--C-:B--2---:R-:W-:Y:S02]  /*0f70*/  HADD2.F32 R46, -RZ, R10.reuse.H1_H1 ;  /* 0x3000000aff2e7230 */ /* 0x104fe40000004100 */
[----:B------:R-:W-:Y:S02]  /*0f80*/  HADD2.F32 R45, -RZ, R10.H0_H0 ;  /* 0x2000000aff2d7230 */ /* 0x000fe40000004100 */
[----:B---3--:R-:W-:Y:S02]  /*0f90*/  HADD2.F32 R50, -RZ, R11.H1_H1 ;  /* 0x3000000bff327230 */ /* 0x008fe40000004100 */
[----:B------:R-:W-:Y:S01]  /*0fa0*/  FMUL.FTZ R48, R46, R46 ;  /* 0x0000002e2e307220 */ /* 0x000fe20000410000 */
[----:B------:R-:W-:-:S03]  /*0fb0*/  FADD.FTZ R46, R45, R46 ;  /* 0x0000002e2d2e7221 */ /* 0x000fc60000010000 */
[----:B------:R-:W-:Y:S01]  /*0fc0*/  FFMA.FTZ R48, R45, R45, R48 ;  /* 0x0000002d2d307223 */ /* 0x000fe20000010030 */
[----:B------:R-:W-:Y:S02]  /*0fd0*/  HADD2.F32 R45, -RZ, R11.H0_H0 ;  /* 0x2000000bff2d7230 */ /* 0x000fe40000004100 */
[----:B------:R-:W-:Y:S01]  /*0fe0*/  FADD.FTZ R46, RZ, R46 ;  /* 0x0000002eff2e7221 */ /* 0x000fe20000010000 */
[----:B------:R-:W-:Y:S02]  /*0ff0*/  FADD.FTZ R48, RZ, R48 ;  /* 0x00000030ff307221 */ /* 0x000fe40000010000 */
[----:B------:R-:W-:Y:S01]  /*1000*/  FADD.FTZ R15, R45, R50 ;  /* 0x000000322d0f7221 */ /* 0x000fe20000010000 */
[----:B------:R-:W-:-:S03]  /*1010*/  FMUL.FTZ R50, R50, R50 ;  /* 0x0000003232327220 */ /* 0x000fc60000410000 */
[----:B------:R-:W-:Y:S01]  /*1020*/  FADD.FTZ R15, R46, R15 ;  /* 0x0000000f2e0f7221 */ /* 0x000fe20000010000 */
[----:B------:R-:W-:Y:S01]  /*1030*/  FFMA.FTZ R45, R45, R45, R50 ;  /* 0x0000002d2d2d7223 */ /* 0x000fe20000010032 */
[----:B----4-:R-:W-:-:S03]  /*1040*/  HADD2.F32 R14, -RZ, R12.H0_H0 ;  /* 0x2000000cff0e7230 */ /* 0x010fc60000004100 */
[----:B------:R-:W-:Y:S01]  /*1050*/  FADD.FTZ R45, R48, R45 ;  /* 0x0000002d302d7221 */ /* 0x000fe20000010000 */
[----:B------:R-:W-:-:S05]  /*1060*/  HADD2.F32 R47, -RZ, R12.H1_H1 ;  /* 0x3000000cff2f7230 */ /* 0x000fca0000004100 */
[----:B------:R-:W-:Y:S01]  /*1070*/  FADD.FTZ R46, R14, R47 ;  /* 0x0000002f0e2e7221 */ /* 0x000fe20000010000 */
[----:B------:R-:W-:-:S04]  /*1080*/  FMUL.FTZ R47, R47, R47 ;  /* 0x0000002f2f2f7220 */ /* 0x000fc80000410000 */
[----:B------:R-:W-:Y:S01]  /*1090*/  FFMA.FTZ R48, R14, R14, R47 ;  /* 0x0000000e0e307223 */ /* 0x000fe2000001002f */
[----:B------:R-:W-:-:S06]  /*10a0*/  MOV R14, RZ ;  /* 0x000000ff000e7202 */ /* 0x000fcc0000000f00 */
[----:B------:R-:W2:Y:S01]  /*10b0*/  @!P6 LDG.E R14, desc[UR10][R26.64] ;  /* 0x0000000a1a0ee981 */ /* 0x000ea2000c1e1900 */
[----:B------:R-:W-:Y:S01]  /*10c0*/  IADD3 R13, R0, 0x180, RZ ;  /* 0x00000180000d7810 */ /* 0x000fe20007ffe0ff */
[----:B------:R-:W-:-:S03]  /*10d0*/  FADD.FTZ R46, R15, R46 ;  /* 0x0000002e0f2e7221 */ /* 0x000fc60000010000 */
[----:B------:R-:W-:Y:S02]  /*10e0*/  SHF.R.S32.HI R15, RZ, 0x1f, R13 ;  /* 0x0000001fff0f7819 */ /* 0x000fe4000001140d */
[----:B------:R-:W-:Y:S02]  /*10f0*/  ISETP.GE.U32.AND P5, PT, R13, UR12, PT ;  /* 0x0000000c0d007c0c */ /* 0x000fe4000bfa6070 */
[----:B------:R-:W-:Y:S02]  /*1100*/  ISETP.NE.AND P6, PT, R44, RZ, PT ;  /* 0x000000ff2c00720c */ /* 0x000fe40003fc5270 */
[----:B------:R-:W-:Y:S02]  /*1110*/  ISETP.GE.OR.EX P4, PT, R15, UR13, P4, P5 ;  /* 0x0000000d0f007c0c */ /* 0x000fe4000a786750 */
[----:B------:R-:W-:Y:S01]  /*1120*/  LOP3.LUT P5, RZ, R36, 0x20, RZ, 0xc0, !PT ;  /* 0x0000002024ff7812 */ /* 0x000fe200078ac0ff */
[--C-:B--2---:R-:W-:Y:S02]  /*1130*/  HADD2.F32 R25, -RZ, R14.reuse.H1_H1 ;  /* 0x3000000eff197230 */ /* 0x104fe40000004100 */
[----:B------:R-:W-:-:S03]  /*1140*/  HADD2.F32 R24, -RZ, R14.H0_H0 ;  /* 0x2000000eff187230 */ /* 0x000fc60000004100 */
[----:B------:R-:W-:Y:S02]  /*1150*/  FMUL.FTZ R47, R25, R25 ;  /* 0x00000019192f7220 */ /* 0x000fe40000410000 */
[C---:B------:R-:W-:Y:S02]  /*1160*/  FADD.FTZ R25, R24.reuse, R25 ;  /* 0x0000001918197221 */ /* 0x040fe40000010000 */
[----:B------:R-:W-:Y:S01]  /*1170*/  FFMA.FTZ R44, R24, R24, R47 ;  /* 0x00000018182c7223 */ /* 0x000fe2000001002f */
[----:B------:R-:W-:-:S10]  /*1180*/  HFMA2.MMA R24, -RZ, RZ, 0, 0 ;  /* 0x00000000ff187435 */ /* 0x000fd400000001ff */
[----:B------:R0:W2:Y:S01]  /*1190*/  @!P5 LDG.E R24, desc[UR10][R16.64] ;  /* 0x0000000a1018d981 */ /* 0x0000a2000c1e1900 */
[----:B------:R-:W-:Y:S01]  /*11a0*/  FADD.FTZ R45, R45, R48 ;  /* 0x000000302d2d7221 */ /* 0x000fe20000010000 */
[----:B------:R-:W-:-:S03]  /*11b0*/  FADD.FTZ R46, R46, R25 ;  /* 0x000000192e2e7221 */ /* 0x000fc60000010000 */
[----:B------:R-:W-:Y:S01]  /*11c0*/  FADD.FTZ R44, R45, R44 ;  /* 0x0000002c2d2c7221 */ /* 0x000fe20000010000 */
[----:B0-----:R-:W-:Y:S02]  /*11d0*/  @!P4 MOV R16, R38 ;  /* 0x000000260010c202 */ /* 0x001fe40000000f00 */
[----:B------:R-:W-:Y:S01]  /*11e0*/  @!P4 MOV R17, R41 ;  /* 0x000000290011c202 */ /* 0x000fe20000000f00 */
[--C-:B--2---:R-:W-:Y:S02]  /*11f0*/  HADD2.F32 R25, -RZ, R24.reuse.H0_H0 ;  /* 0x20000018ff197230 */ /* 0x104fe40000004100 */
[----:B------:R-:W-:-:S05]  /*1200*/  HADD2.F32 R48, -RZ, R24.H1_H1 ;  /* 0x30000018ff307230 */ /* 0x000fca0000004100 */
[----:B------:R-:W-:Y:S01]  /*1210*/  FADD.FTZ R27, R25, R48 ;  /* 0x00000030191b7221 */ /* 0x000fe20000010000 */
[----:B------:R-:W-:-:S04]  /*1220*/  FMUL.FTZ R48, R48, R48 ;  /* 0x0000003030307220 */ /* 0x000fc80000410000 */
[----:B------:R-:W-:Y:S01]  /*1230*/  FFMA.FTZ R47, R25, R25, R48 ;  /* 0x00000019192f7223 */ /* 0x000fe20000010030 */
[----:B------:R-:W-:-:S10]  /*1240*/  HFMA2.MMA R25, -RZ, RZ, 0, 0 ;  /* 0x00000000ff197435 */ /* 0x000fd400000001ff */
[----:B------:R-:W2:Y:S01]  /*1250*/  @!P6 LDG.E R25, desc[UR10][R28.64] ;  /* 0x0000000a1c19e981 */ /* 0x000ea2000c1e1900 */
[----:B------:R-:W-:Y:S02]  /*1260*/  FADD.FTZ R46, R46, R27 ;  /* 0x0000001b2e2e7221 */ /* 0x000fe40000010000 */
[----:B------:R-:W0:Y:S02]  /*1270*/  @!P4 LDC.64 R26, c[0x0][0x270] ;  /* 0x00009c00ff1acb82 */ /* 0x000e240000000a00 */
[----:B0-----:R-:W-:-:S04]  /*1280*/  @!P4 IMAD R50, R15, R26, RZ ;  /* 0x0000001a0f32c224 */ /* 0x001fc800078e02ff */
[C---:B------:R-:W-:Y:S02]  /*1290*/  @!P4 IMAD R45, R13.reuse, R27, R50 ;  /* 0x0000001b0d2dc224 */ /* 0x040fe400078e0232 */
[----:B------:R-:W-:Y:S02]  /*12a0*/  @!P4 IMAD.WIDE.U32 R26, R13, R26, R16 ;  /* 0x0000001a0d1ac225 */ /* 0x000fe400078e0010 */
[----:B------:R-:W0:Y:S01]  /*12b0*/  @!P4 LDC.64 R16, c[0x0][0x220] ;  /* 0x00008800ff10cb82 */ /* 0x000e220000000a00 */
[----:B------:R-:W-:Y:S02]  /*12c0*/  IADD3 R49, R0, 0x1a0, RZ ;  /* 0x000001a000317810 */ /* 0x000fe40007ffe0ff */
[----:B------:R-:W-:Y:S02]  /*12d0*/  @!P4 IADD3 R27, R27, R45, RZ ;  /* 0x0000002d1b1bc210 */ /* 0x000fe40007ffe0ff */
[----:B------:R-:W-:Y:S02]  /*12e0*/  SHF.R.S32.HI R45, RZ, 0x1f, R49 ;  /* 0x0000001fff2d7819 */ /* 0x000fe40000011431 */
[----:B0-----:R-:W-:-:S04]  /*12f0*/  @!P4 LEA R16, P5, R26, R16, 0x1 ;  /* 0x000000101a10c211 */ /* 0x001fc800078a08ff */
[----:B------:R-:W-:Y:S02]  /*1300*/  @!P4 LEA.HI.X R17, R26, R17, R27, 0x1, P5 ;  /* 0x000000111a11c211 */ /* 0x000fe400028f0c1b */
[----:B------:R-:W-:-:S04]  /*1310*/  ISETP.GE.U32.AND P5, PT, R49, UR12, PT ;  /* 0x0000000c31007c0c */ /* 0x000fc8000bfa6070 */
[----:B------:R-:W-:-:S04]  /*1320*/  ISETP.GE.AND.EX P5, PT, R45, UR13, PT, P5 ;  /* 0x0000000d2d007c0c */ /* 0x000fc8000bfa6350 */
[----:B------:R-:W-:Y:S01]  /*1330*/  ISETP.GT.U32.OR P5, PT, R37, 0x1ff, P5 ;  /* 0x000001ff2500780c */ /* 0x000fe20002fa4470 */
[----:B------:R-:W-:-:S12]  /*1340*/  FADD.FTZ R47, R44, R47 ;  /* 0x0000002f2c2f7221 */ /* 0x000fd80000010000 */
[----:B------:R-:W-:Y:S01]  /*1350*/  @!P5 MOV R44, R38 ;  /* 0x00000026002cd202 */ /* 0x000fe20000000f00 */
[--C-:B--2---:R-:W-:Y:S02]  /*1360*/  HADD2.F32 R48, -RZ, R25.reuse.H0_H0 ;  /* 0x20000019ff307230 */ /* 0x104fe40000004100 */
[----:B------:R-:W-:-:S05]  /*1370*/  HADD2.F32 R51, -RZ, R25.H1_H1 ;  /* 0x30000019ff337230 */ /* 0x000fca0000004100 */
[----:B------:R-:W-:-:S04]  /*1380*/  FADD.FTZ R27, R48, R51 ;  /* 0x00000033301b7221 */ /* 0x000fc80000010000 */
[----:B------:R-:W-:Y:S02]  /*1390*/  FADD.FTZ R46, R46, R27 ;  /* 0x0000001b2e2e7221 */ /* 0x000fe40000010000 */
[----:B------:R-:W0:Y:S02]  /*13a0*/  @!P5 LDC.64 R26, c[0x0][0x270] ;  /* 0x00009c00ff1adb82 */ /* 0x000e240000000a00 */
[----:B0-----:R-:W-:Y:S01]  /*13b0*/  @!P5 IMAD R28, R45, R26, RZ ;  /* 0x0000001a2d1cd224 */ /* 0x001fe200078e02ff */
[----:B------:R-:W-:-:S03]  /*13c0*/  @!P5 MOV R45, R41 ;  /* 0x00000029002dd202 */ /* 0x000fc60000000f00 */
[C---:B------:R-:W-:Y:S02]  /*13d0*/  @!P5 IMAD R27, R49.reuse, R27, R28 ;  /* 0x0000001b311bd224 */ /* 0x040fe400078e021c */
[----:B------:R-:W-:-:S05]  /*13e0*/  @!P5 IMAD.WIDE.U32 R44, R49, R26, R44 ;  /* 0x0000001a312cd225 */ /* 0x000fca00078e002c */
[----:B------:R-:W-:Y:S02]  /*13f0*/  @!P5 IADD3 R29, R45, R27, RZ ;  /* 0x0000001b2d1dd210 */ /* 0x000fe40007ffe0ff */
[----:B------:R-:W0:Y:S02]  /*1400*/  @!P5 LDC.64 R26, c[0x0][0x220] ;  /* 0x00008800ff1adb82 */ /* 0x000e240000000a00 */
[----:B0-----:R-:W-:-:S04]  /*1410*/  @!P5 LEA R28, P6, R44, R26, 0x1 ;  /* 0x0000001a2c1cd211 */ /* 0x001fc800078c08ff */
[----:B------:R-:W-:Y:S02]  /*1420*/  @!P5 LEA.HI.X R29, R44, R27, R29, 0x1, P6 ;  /* 0x0000001b2c1dd211 */ /* 0x000fe400030f0c1d */
[----:B------:R-:W-:Y:S02]  /*1430*/  LOP3.LUT P6, RZ, R36, 0x100, RZ, 0xc0, !PT ;  /* 0x0000010024ff7812 */ /* 0x000fe400078cc0ff */
[----:B------:R-:W-:Y:S01]  /*1440*/  CS2R R26, SRZ ;  /* 0x00000000001a7805 */ /* 0x000fe2000001ff00 */
[----:B------:R-:W-:-:S10]  /*1450*/  FMUL.FTZ R51, R51, R51 ;  /* 0x0000003333337220 */ /* 0x000fd40000410000 */
[----:B------:R-:W2:Y:S01]  /*1460*/  @!P6 LDG.E R27, desc[UR10][R30.64] ;  /* 0x0000000a1e1be981 */ /* 0x000ea2000c1e1900 */
[----:B------:R-:W-:Y:S01]  /*1470*/  FFMA.FTZ R48, R48, R48, R51 ;  /* 0x0000003030307223 */ /* 0x000fe20000010033 */
[----:B------:R-:W-:Y:S02]  /*1480*/  IADD3 R49, R0, 0x1c0, RZ ;  /* 0x000001c000317810 */ /* 0x000fe40007ffe0ff */
[----:B------:R0:W3:Y:S01]  /*1490*/  @!P5 LDG.E R26, desc[UR10][R28.64] ;  /* 0x0000000a1c1ad981 */ /* 0x0000e2000c1e1900 */
[----:B------:R-:W-:Y:S01]  /*14a0*/  FADD.FTZ R47, R47, R48 ;  /* 0x000000302f2f7221 */ /* 0x000fe20000010000 */
[----:B------:R-:W-:Y:S01]  /*14b0*/  ISETP.GE.U32.AND P5, PT, R49, UR12, PT ;  /* 0x0000000c31007c0c */ /* 0x000fe2000bfa6070 */
[--C-:B--2---:R-:W-:Y:S02]  /*14c0*/  HADD2.F32 R48, -RZ, R27.reuse.H0_H0 ;  /* 0x2000001bff307230 */ /* 0x104fe40000004100 */
[----:B------:R-:W-:-:S05]  /*14d0*/  HADD2.F32 R51, -RZ, R27.H1_H1 ;  /* 0x3000001bff337230 */ /* 0x000fca0000004100 */
[----:B------:R-:W-:-:S04]  /*14e0*/  FADD.FTZ R45, R48, R51 ;  /* 0x00000033302d7221 */ /* 0x000fc80000010000 */
[----:B------:R-:W-:Y:S01]  /*14f0*/  FADD.FTZ R46, R46, R45 ;  /* 0x0000002d2e2e7221 */ /* 0x000fe20000010000 */
[----:B------:R-:W-:-:S04]  /*1500*/  SHF.R.S32.HI R45, RZ, 0x1f, R49 ;  /* 0x0000001fff2d7819 */ /* 0x000fc80000011431 */
[----:B------:R-:W-:-:S04]  /*1510*/  ISETP.GE.AND.EX P5, PT, R45, UR13, PT, P5 ;  /* 0x0000000d2d007c0c */ /* 0x000fc8000bfa6350 */
[----:B------:R-:W-:-:S13]  /*1520*/  ISETP.GT.U32.OR P5, PT, R37, 0x1ff, P5 ;  /* 0x000001ff2500780c */ /* 0x000fda0002fa4470 */
[----:B0-----:R-:W0:Y:S01]  /*1530*/  @!P5 LDC.64 R28, c[0x0][0x270] ;  /* 0x00009c00ff1cdb82 */ /* 0x001e220000000a00 */
[----:B------:R-:W-:Y:S01]  /*1540*/  @!P5 MOV R44, R38 ;  /* 0x00000026002cd202 */ /* 0x000fe20000000f00 */
        /* <DEDUP_REMOVED lines=14> */
[----:B------:R0:W4:Y:S01]  /*1630*/  @!P5 LDG.E R28, desc[UR10][R30.64] ;  /* 0x0000000a1e1cd981 */ /* 0x000122000c1e1900 */
        /* <DEDUP_REMOVED lines=19> */
[----:B------:R-:W-:Y:S02]  /*1770*/  CS2R R30, SRZ ;  /* 0x00000000001e7805 */ /* 0x000fe4000001ff00 */
[----:B------:R-:W-:-:S04]  /*1780*/  LOP3.LUT P6, RZ, R36, 0x4, RZ, 0xc0, !PT ;  /* 0x0000000424ff7812 */ /* 0x000fc800078cc0ff */
[----:B------:R0:W2:Y:S01]  /*1790*/  @!P5 LDG.E R30, desc[UR10][R32.64] ;  /* 0x0000000a201ed981 */ /* 0x0000a2000c1e1900 */
[----:B------:R-:W-:Y:S01]  /*17a0*/  LOP3.LUT P5, RZ, R36, 0x8, RZ, 0xc0, !PT ;  /* 0x0000000824ff7812 */ /* 0x000fe200078ac0ff */
[----:B0-----:R-:W-:-:S12]  /*17b0*/  HFMA2.MMA R32, -RZ, RZ, 0, 0 ;  /* 0x00000000ff207435 */ /* 0x001fd800000001ff */
[----:B------:R-:W5:Y:S04]  /*17c0*/  @!P5 LDG.E R31, desc[UR10][R34.64] ;  /* 0x0000000a221fd981 */ /* 0x000f68000c1e1900 */
[----:B------:R-:W3:Y:S01]  /*17d0*/  @!P6 LDG.E R32, desc[UR10][R22.64] ;  /* 0x0000000a1620e981 */ /* 0x000ee2000c1e1900 */
[----:B------:R-:W-:-:S04]  /*17e0*/  FMUL.FTZ R51, R51, R51 ;  /* 0x0000003333337220 */ /* 0x000fc80000410000 */
[----:B------:R-:W-:-:S04]  /*17f0*/  FFMA.FTZ R48, R48, R48, R51 ;  /* 0x0000003030307223 */ /* 0x000fc80000010033 */
[----:B------:R-:W-:Y:S01]  /*1800*/  FADD.FTZ R47, R47, R48 ;  /* 0x000000302f2f7221 */ /* 0x000fe20000010000 */
[--C-:B-----5:R-:W-:Y:S02]  /*1810*/  HADD2.F32 R44, -RZ, R31.reuse.H0_H0 ;  /* 0x2000001fff2c7230 */ /* 0x120fe40000004100 */
[----:B------:R-:W-:Y:S02]  /*1820*/  HADD2.F32 R45, -RZ, R31.H1_H1 ;  /* 0x3000001fff2d7230 */ /* 0x000fe40000004100 */
[----:B---3--:R-:W-:-:S03]  /*1830*/  HADD2.F32 R33, -RZ, R32.H0_H0 ;  /* 0x20000020ff217230 */ /* 0x008fc60000004100 */
[----:B------:R-:W-:Y:S01]  /*1840*/  FADD.FTZ R49, R44, R45 ;  /* 0x0000002d2c317221 */ /* 0x000fe20000010000 */
[----:B------:R-:W-:Y:S02]  /*1850*/  HADD2.F32 R34, -RZ, R32.H1_H1 ;  /* 0x30000020ff227230 */ /* 0x000fe40000004100 */
[----:B------:R-:W-:-:S03]  /*1860*/  FMUL.FTZ R45, R45, R45 ;  /* 0x0000002d2d2d7220 */ /* 0x000fc60000410000 */
[----:B------:R-:W-:Y:S01]  /*1870*/  FADD.FTZ R35, R33, R34 ;  /* 0x0000002221237221 */ /* 0x000fe20000010000 */
[----:B------:R-:W-:Y:S01]  /*1880*/  FFMA.FTZ R44, R44, R44, R45 ;  /* 0x0000002c2c2c7223 */ /* 0x000fe2000001002d */
[----:B------:R-:W-:-:S03]  /*1890*/  FMUL.FTZ R34, R34, R34 ;  /* 0x0000002222227220 */ /* 0x000fc60000410000 */
[----:B------:R-:W-:Y:S01]  /*18a0*/  FADD.FTZ R44, R47, R44 ;  /* 0x0000002c2f2c7221 */ /* 0x000fe20000010000 */
[----:B------:R-:W-:-:S04]  /*18b0*/  FFMA.FTZ R33, R33, R33, R34 ;  /* 0x0000002121217223 */ /* 0x000fc80000010022 */
[----:B------:R-:W-:Y:S01]  /*18c0*/  FADD.FTZ R44, R44, R33 ;  /* 0x000000212c2c7221 */ /* 0x000fe20000010000 */
[----:B------:R-:W-:-:S06]  /*18d0*/  MOV R33, RZ ;  /* 0x000000ff00217202 */ /* 0x000fcc0000000f00 */
[----:B------:R-:W3:Y:S02]  /*18e0*/  @!P2 LDG.E R33, desc[UR10][R20.64] ;  /* 0x0000000a1421a981 */ /* 0x000ee4000c1e1900 */
[--C-:B---3--:R-:W-:Y:S02]  /*18f0*/  HADD2.F32 R34, -RZ, R33.reuse.H0_H0 ;  /* 0x20000021ff227230 */ /* 0x108fe40000004100 */
[----:B------:R-:W-:-:S05]  /*1900*/  HADD2.F32 R23, -RZ, R33.H1_H1 ;  /* 0x30000021ff177230 */ /* 0x000fca0000004100 */
[----:B------:R-:W-:Y:S01]  /*1910*/  FADD.FTZ R22, R34, R23 ;  /* 0x0000001722167221 */ /* 0x000fe20000010000 */
[----:B------:R-:W-:-:S04]  /*1920*/  FMUL.FTZ R23, R23, R23 ;  /* 0x0000001717177220 */ /* 0x000fc80000410000 */
[----:B------:R-:W-:Y:S01]  /*1930*/  FFMA.FTZ R23, R34, R34, R23 ;  /* 0x0000002222177223 */ /* 0x000fe20000010017 */
[----:B------:R-:W-:-:S10]  /*1940*/  HFMA2.MMA R34, -RZ, RZ, 0, 0 ;  /* 0x00000000ff227435 */ /* 0x000fd400000001ff */
[----:B------:R-:W3:Y:S01]  /*1950*/  @!P3 LDG.E R34, desc[UR10][R18.64] ;  /* 0x0000000a1222b981 */ /* 0x000ee2000c1e1900 */
[----:B------:R-:W-:-:S04]  /*1960*/  FADD.FTZ R46, R46, R49 ;  /* 0x000000312e2e7221 */ /* 0x000fc80000010000 */
[----:B------:R-:W-:-:S04]  /*1970*/  FADD.FTZ R35, R46, R35 ;  /* 0x000000232e237221 */ /* 0x000fc80000010000 */
[----:B------:R-:W-:Y:S01]  /*1980*/  FADD.FTZ R22, R35, R22 ;  /* 0x0000001623167221 */ /* 0x000fe20000010000 */
[--C-:B---3--:R-:W-:Y:S02]  /*1990*/  HADD2.F32 R35, -RZ, R34.reuse.H0_H0 ;  /* 0x20000022ff237230 */ /* 0x108fe40000004100 */
[----:B------:R-:W-:-:S05]  /*19a0*/  HADD2.F32 R20, -RZ, R34.H1_H1 ;  /* 0x30000022ff147230 */ /* 0x000fca0000004100 */
[----:B------:R-:W-:Y:S01]  /*19b0*/  FADD.FTZ R21, R35, R20 ;  /* 0x0000001423157221 */ /* 0x000fe20000010000 */
[----:B------:R-:W-:-:S04]  /*19c0*/  FMUL.FTZ R20, R20, R20 ;  /* 0x0000001414147220 */ /* 0x000fc80000410000 */
[----:B------:R-:W-:Y:S01]  /*19d0*/  FFMA.FTZ R20, R35, R35, R20 ;  /* 0x0000002323147223 */ /* 0x000fe20000010014 */
[----:B------:R-:W-:-:S06]  /*19e0*/  MOV R35, RZ ;  /* 0x000000ff00237202 */ /* 0x000fcc0000000f00 */
[----:B------:R0:W3:Y:S01]  /*19f0*/  @!P4 LDG.E R35, desc[UR10][R16.64] ;  /* 0x0000000a1023c981 */ /* 0x0000e2000c1e1900 */
[----:B------:R-:W-:Y:S01]  /*1a00*/  FADD.FTZ R23, R44, R23 ;  /* 0x000000172c177221 */ /* 0x000fe20000010000 */
[----:B------:R-:W-:-:S03]  /*1a10*/  FADD.FTZ R21, R22, R21 ;  /* 0x0000001516157221 */ /* 0x000fc60000010000 */
[----:B------:R-:W-:Y:S01]  /*1a20*/  FADD.FTZ R20, R23, R20 ;  /* 0x0000001417147221 */ /* 0x000fe20000010000 */
[----:B------:R-:W-:-:S05]  /*1a30*/  HADD2.F32 R23, -RZ, R26.H1_H1 ;  /* 0x3000001aff177230 */ /* 0x000fca0000004100 */
[----:B0-----:R-:W-:Y:S01]  /*1a40*/  FMUL.FTZ R17, R23, R23 ;  /* 0x0000001717117220 */ /* 0x001fe20000410000 */
[----:B------:R-:W0:Y:S01]  /*1a50*/  S2UR UR8, SR_CgaCtaId ;  /* 0x00000000000879c3 */ /* 0x000e220000008800 */
[----:B------:R-:W-:Y:S02]  /*1a60*/  UMOV UR7, 0x400 ;  /* 0x0000040000077882 */ /* 0x000fe40000000000 */
[----:B0-----:R-:W-:Y:S01]  /*1a70*/  ULEA UR7, UR8, UR7, 0x18 ;  /* 0x0000000708077291 */ /* 0x001fe2000f8ec03f */
[----:B------:R-:W-:Y:S01]  /*1a80*/  BSSY B0, `(.L_x_2533) ;  /* 0x0000067000007945 */ /* 0x000fe20003800000 */
[--C-:B---3--:R-:W-:Y:S02]  /*1a90*/  HADD2.F32 R45, -RZ, R35.reuse.H1_H1 ;  /* 0x30000023ff2d7230 */ /* 0x108fe40000004100 */
[----:B------:R-:W-:-:S03]  /*1aa0*/  HADD2.F32 R18, -RZ, R35.H0_H0 ;  /* 0x20000023ff127230 */ /* 0x000fc60000004100 */
[----:B------:R-:W-:Y:S02]  /*1ab0*/  FMUL.FTZ R19, R45, R45 ;  /* 0x0000002d2d137220 */ /* 0x000fe40000410000 */
[C---:B------:R-:W-:Y:S02]  /*1ac0*/  FADD.FTZ R22, R18.reuse, R45 ;  /* 0x0000002d12167221 */ /* 0x040fe40000010000 */
[----:B------:R-:W-:Y:S01]  /*1ad0*/  FFMA.FTZ R19, R18, R18, R19 ;  /* 0x0000001212137223 */ /* 0x000fe20000010013 */
[----:B------:R-:W-:Y:S02]  /*1ae0*/  HADD2.F32 R18, -RZ, R26.H0_H0 ;  /* 0x2000001aff127230 */ /* 0x000fe40000004100 */
[----:B------:R-:W-:Y:S01]  /*1af0*/  FADD.FTZ R21, R21, R22 ;  /* 0x0000001615157221 */ /* 0x000fe20000010000 */
[----:B------:R-:W-:Y:S02]  /*1b00*/  FADD.FTZ R19, R20, R19 ;  /* 0x0000001314137221 */ /* 0x000fe40000010000 */
[C---:B------:R-:W-:Y:S01]  /*1b10*/  FADD.FTZ R16, R18.reuse, R23 ;  /* 0x0000001712107221 */ /* 0x040fe20000010000 */
[----:B------:R-:W-:Y:S01]  /*1b20*/  FFMA.FTZ R18, R18, R18, R17 ;  /* 0x0000001212127223 */ /* 0x000fe20000010011 */
[----:B----4-:R-:W-:-:S02]  /*1b30*/  HADD2.F32 R20, -RZ, R28.H1_H1 ;  /* 0x3000001cff147230 */ /* 0x010fc40000004100 */
[----:B------:R-:W-:Y:S01]  /*1b40*/  HADD2.F32 R17, -RZ, R28.H0_H0 ;  /* 0x2000001cff117230 */ /* 0x000fe20000004100 */
[----:B------:R-:W0:Y:S01]  /*1b50*/  S2R R23, SR_LANEID ;  /* 0x0000000000177919 */ /* 0x000e220000000000 */
[----:B------:R-:W-:Y:S01]  /*1b60*/  FADD.FTZ R18, R19, R18 ;  /* 0x0000001213127221 */ /* 0x000fe20000010000 */
[----:B------:R-:W-:Y:S01]  /*1b70*/  FADD.FTZ R16, R21, R16 ;  /* 0x0000001015107221 */ /* 0x000fe20000010000 */
[----:B------:R-:W-:Y:S01]  /*1b80*/  FMUL.FTZ R22, R20, R20 ;  /* 0x0000001414167220 */ /* 0x000fe20000410000 */
[C---:B------:R-:W-:Y:S01]  /*1b90*/  FADD.FTZ R19, R17.reuse, R20 ;  /* 0x0000001411137221 */ /* 0x040fe20000010000 */
[--C-:B--2---:R-:W-:Y:S02]  /*1ba0*/  HADD2.F32 R20, -RZ, R30.reuse.H1_H1 ;  /* 0x3000001eff147230 */ /* 0x104fe40000004100 */
[----:B------:R-:W-:Y:S01]  /*1bb0*/  FFMA.FTZ R17, R17, R17, R22 ;  /* 0x0000001111117223 */ /* 0x000fe20000010016 */
[----:B------:R-:W-:Y:S01]  /*1bc0*/  FADD.FTZ R16, R16, R19 ;  /* 0x0000001310107221 */ /* 0x000fe20000010000 */
[----:B------:R-:W-:-:S02]  /*1bd0*/  HADD2.F32 R19, -RZ, R30.H0_H0 ;  /* 0x2000001eff137230 */ /* 0x000fc40000004100 */
[----:B------:R-:W-:Y:S01]  /*1be0*/  FMUL.FTZ R22, R20, R20 ;  /* 0x0000001414167220 */ /* 0x000fe20000410000 */
[----:B------:R-:W-:-:S03]  /*1bf0*/  FADD.FTZ R17, R18, R17 ;  /* 0x0000001112117221 */ /* 0x000fc60000010000 */
[C---:B------:R-:W-:Y:S01]  /*1c00*/  FFMA.FTZ R22, R19.reuse, R19, R22 ;  /* 0x0000001313167223 */ /* 0x040fe20000010016 */
[----:B------:R-:W-:-:S03]  /*1c10*/  FADD.FTZ R21, R19, R20 ;  /* 0x0000001413157221 */ /* 0x000fc60000010000 */
[----:B------:R-:W-:Y:S01]  /*1c20*/  FADD.FTZ R17, R17, R22 ;  /* 0x0000001611117221 */ /* 0x000fe20000010000 */
[----:B------:R-:W-:-:S04]  /*1c30*/  FADD.FTZ R16, R16, R21 ;  /* 0x0000001510107221 */ /* 0x000fc80000010000 */
        /* <DEDUP_REMOVED lines=24> */
[----:B------:R-:W-:Y:S01]  /*1dc0*/  SHF.R.S32.HI R18, RZ, 0x1f, R37 ;  /* 0x0000001fff127819 */ /* 0x000fe20000011425 */
[----:B-1----:R-:W-:-:S03]  /*1dd0*/  @!P5 FADD.FTZ R16, R16, R19 ;  /* 0x000000131010d221 */ /* 0x002fc60000010000 */
[----:B------:R-:W-:Y:S02]  /*1de0*/  LEA.HI R18, R18, R37, RZ, 0x5 ;  /* 0x0000002512127211 */ /* 0x000fe400078f28ff */
[----:B------:R-:W-:Y:S02]  /*1df0*/  ISETP.NE.AND P5, PT, R23, RZ, PT ;  /* 0x000000ff1700720c */ /* 0x000fe40003fa5270 */
[----:B------:R-:W-:-:S04]  /*1e00*/  SHF.R.S32.HI R18, RZ, 0x5, R18 ;  /* 0x00000005ff127819 */ /* 0x000fc80000011412 */
[----:B------:R-:W-:-:S07]  /*1e10*/  LEA R18, R18, UR7, 0x3 ;  /* 0x0000000712127c11 */ /* 0x000fce000f8e18ff */
        /* <DEDUP_REMOVED lines=8> */
[----:B------:R-:W1:Y:S01]  /*1ea0*/  LDS.128 R20, [UR7+0x20] ;  /* 0x00002007ff147984 */ /* 0x000e620008000c00 */
[----:B0-----:R-:W-:Y:S01]  /*1eb0*/  FADD.FTZ R37, R16, R18 ;  /* 0x0000001210257221 */ /* 0x001fe20000010000 */
[----:B------:R-:W-:-:S03]  /*1ec0*/  FADD.FTZ R16, R17, R19 ;  /* 0x0000001311107221 */ /* 0x000fc60000010000 */
[----:B-1----:R-:W-:Y:S01]  /*1ed0*/  FADD.FTZ R37, R37, R20 ;  /* 0x0000001425257221 */ /* 0x002fe20000010000 */
        /* <DEDUP_REMOVED lines=33> */
.L_x_2534:
[----:B------:R-:W-:Y:S05]  /*20f0*/  BSYNC B0 ;  /* 0x0000000000007941 */ /* 0x000fea0003800000 */
.L_x_2533:
[----:B------:R-:W0:Y:S02]  /*2100*/  LDC R22, c[0x0][0xc] ;  /* 0x00000300ff167b82 */ /* 0x000e240000000800 */
[----:B0-----:R-:W-:-:S13]  /*2110*/  ISETP.GE.U32.AND P6, PT, R22, 0x2, PT ;  /* 0x000000021600780c */ /* 0x001fda0003fc6070 */
[----:B------:R-:W-:Y:S05]  /*2120*/  @!P6 BRA `(.L_x_2535) ;  /* 0x0000001000a0e947 */ /* 0x000fea0003800000 */
[----:B------:R-:W0:Y:S01]  /*2130*/  S2R R20, SR_CTAID.Y ;  /* 0x0000000000147919 */ /* 0x000e220000002600 */
[----:B------:R-:W1:Y:S01]  /*2140*/  LDC R21, c[0x0][0x10] ;  /* 0x00000400ff157b82 */ /* 0x000e620000000800 */
[----:B------:R-:W-:-:S07]  /*2150*/  ULOP3.LUT UR7, UR4, 0x1, URZ, 0xc0, !UPT ;  /* 0x0000000104077892 */ /* 0x000fce000f8ec03f */
[----:B------:R-:W2:Y:S08]  /*2160*/  LDC.64 R18, c[0x0][0x240] ;  /* 0x00009000ff127b82 */ /* 0x000eb00000000a00 */
[----:B------:R-:W3:Y:S01]  /*2170*/  LDC.64 R44, c[0x0][0x248] ;  /* 0x00009200ff2c7b82 */ /* 0x000ee20000000a00 */
[----:B-1----:R-:W-:-:S05]  /*2180*/  IMAD R23, R21, UR7, RZ ;  /* 0x0000000715177c24 */ /* 0x002fca000f8e02ff */
[C---:B0-----:R-:W-:Y:S01]  /*2190*/  IADD3 R37, R23.reuse, R20, RZ ;  /* 0x0000001417257210 */ /* 0x041fe20007ffe0ff */
[----:B------:R-:W-:-:S04]  /*21a0*/  IMAD R23, R23, R22, RZ ;  /* 0x0000001617177224 */ /* 0x000fc800078e02ff */
[----:B--2---:R-:W-:Y:S01]  /*21b0*/  IMAD.WIDE.U32 R18, R37, 0x4, R18 ;  /* 0x0000000425127825 */ /* 0x004fe200078e0012 */
[----:B------:R-:W-:-:S05]  /*21c0*/  SHF.L.U32 R23, R23, 0x1, RZ ;  /* 0x0000000117177819 */ /* 0x000fca00000006ff */
[----:B---3--:R-:W-:Y:S01]  /*21d0*/  IMAD.WIDE R44, R23, 0x4, R44 ;  /* 0x00000004172c7825 */ /* 0x008fe200078e022c */
[----:B------:R-:W-:Y:S06]  /*21e0*/  @P5 BRA `(.L_x_2536) ;  /* 0x0000000000505947 */ /* 0x000fec0003800000 */
[----:B------:R-:W-:Y:S01]  /*21f0*/  ULOP3.LUT UP0, URZ, UR4, 0x2, URZ, 0xc0, !UPT ;  /* 0x00000002043f7892 */ /* 0x000fe2000f80c03f */
[----:B------:R-:W-:Y:S01]  /*2200*/  IMAD R47, R21, UR6, R20 ;  /* 0x00000006152f7c24 */ /* 0x000fe2000f8e0214 */
[----:B------:R-:W-:Y:S02]  /*2210*/  UMOV UR7, 0xffffffff ;  /* 0xffffffff00077882 */ /* 0x000fe40000000000 */
[----:B------:R-:W-:Y:S01]  /*2220*/  USEL UR7, UR7, 0x1, UP0 ;  /* 0x0000000107077887 */ /* 0x000fe20008000000 */
[----:B------:R-:W-:Y:S01]  /*2230*/  IMAD.WIDE.U32 R46, R47, 0x8, R44 ;  /* 0x000000082f2e7825 */ /* 0x000fe200078e002c */
[----:B------:R-:W-:-:S04]  /*2240*/  PLOP3.LUT P6, PT, PT, PT, UP0, 0x40, 0x0 ;  /* 0x000000000000781c */ /* 0x000fc80003fce808 */
[----:B------:R-:W-:Y:S01]  /*2250*/  SEL R48, R22, RZ, P6 ;  /* 0x000000ff16307207 */ /* 0x000fe20003000000 */
[----:B------:R0:W-:Y:S01]  /*2260*/  STG.E.64 desc[UR10][R46.64], R16 ;  /* 0x000000102e007986 */ /* 0x0001e2000c101b0a */
[----:B------:R-:W-:Y:S02]  /*2270*/  MOV R23, UR7 ;  /* 0x0000000700177c02 */ /* 0x000fe40008000f00 */
[----:B------:R-:W-:Y:S01]  /*2280*/  ISETP.NE.AND P6, PT, R48, -0x1, PT ;  /* 0xffffffff3000780c */ /* 0x000fe20003fc5270 */
[----:B------:R-:W-:Y:S06]  /*2290*/  MEMBAR.ALL.GPU ;  /* 0x0000000000007992 */ /* 0x000fec000000a000 */
[----:B------:R-:W-:-:S00]  /*22a0*/  ERRBAR ;  /* 0x00000000000079ab */ /* 0x000fc00000000000 */
[----:B------:R-:W-:Y:S06]  /*22b0*/  CGAERRBAR ;  /* 0x00000000000075ab */ /* 0x000fec0000000000 */
[----:B------:R0:W-:Y:S01]  /*22c0*/  REDG.E.ADD.S32.STRONG.GPU desc[UR10][R18.64], R23 ;  /* 0x000000171200798e */ /* 0x0001e2000c10e38a */
[----:B------:R-:W-:Y:S05]  /*22d0*/  @!P6 BRA `(.L_x_2536) ;  /* 0x000000000014e947 */ /* 0x000fea0003800000 */
.L_x_2537:
[----:B0-----:R-:W2:Y:S04]  /*22e0*/  LDG.E.STRONG.GPU R23, desc[UR10][R18.64] ;  /* 0x0000000a12177981 */ /* 0x001ea8000c1ef900 */
[----:B--2---:R-:W-:Y:S01]  /*22f0*/  CCTL.IVALL ;  /* 0x00000000ff00798f */ /* 0x004fe20002000000 */
[----:B------:R-:W-:Y:S05]  /*2300*/  YIELD ;  /* 0x0000000000007946 */ /* 0x000fea0003800000 */
[----:B------:R-:W-:-:S13]  /*2310*/  ISETP.NE.AND P6, PT, R23, R48, PT ;  /* 0x000000301700720c */ /* 0x000fda0003fc5270 */
[----:B------:R-:W-:Y:S05]  /*2320*/  @P6 BRA `(.L_x_2537) ;  /* 0xfffffffc00ec6947 */ /* 0x000fea000383ffff */
.L_x_2536:
        /* <DEDUP_REMOVED lines=11> */
[C---:B------:R-:W-:Y:S02]  /*23e0*/  ISETP.GT.AND P6, PT, R19.reuse, RZ, PT ;  /* 0x000000ff1300720c */ /* 0x040fe40003fc4270 */
[----:B------:R-:W-:-:S11]  /*23f0*/  R2UR UR7, R19 ;  /* 0x00000000130772ca */ /* 0x000fd600000e0000 */
[----:B------:R-:W-:Y:S05]  /*2400*/  @!P6 BRA `(.L_x_2539) ;  /* 0x0000000800f0e947 */ /* 0x000fea0003800000 */
[----:B------:R-:W-:Y:S02]  /*2410*/  UISETP.GT.AND UP1, UPT, UR7, 0xc, UPT ;  /* 0x0000000c0700788c */ /* 0x000fe4000bf24270 */
[----:B------:R-:W-:-:S04]  /*2420*/  UPLOP3.LUT UP0, UPT, UPT, UPT, UPT, 0x80, 0x0 ;  /* 0x000000000000789c */ /* 0x000fc80003f0f070 */
[----:B------:R-:W-:-:S13]  /*2430*/  PLOP3.LUT P6, PT, PT, PT, UP1, 0x40, 0x0 ;  /* 0x000000000000781c */ /* 0x000fda0003fce818 */
[----:B------:R-:W-:Y:S05]  /*2440*/  @P6 BRA `(.L_x_2540) ;  /* 0x0000000400dc6947 */ /* 0x000fea0003800000 */
[----:B------:R-:W0:Y:S01]  /*2450*/  S2UR UR8, SR_CTAID.X ;  /* 0x00000000000879c3 */ /* 0x000e220000002500 */
[----:B------:R-:W-:-:S11]  /*2460*/  UPLOP3.LUT UP0, UPT, UPT, UPT, UPT, 0x40, 0x0 ;  /* 0x000000000000789c */ /* 0x000fd60003f0e870 */
.L_x_2541:
        /* <DEDUP_REMOVED lines=110> */
[----:B------:R-:W-:Y:S01]  /*2b50*/  UIADD3 UR7, UR7, -0x10, URZ ;  /* 0xfffffff007077890 */ /* 0x000fe2000fffe03f */
[----:B------:R-:W-:-:S03]  /*2b60*/  IADD3 R23, R23, 0x10, RZ ;  /* 0x0000001017177810 */ /* 0x000fc60007ffe0ff */
[----:B------:R-:W-:Y:S01]  /*2b70*/  UISETP.GT.AND UP1, UPT, UR7, 0xc, UPT ;  /* 0x0000000c0700788c */ /* 0x000fe2000bf24270 */
[----:B--2---:R-:W-:Y:S01]  /*2b80*/  @!P6 FADD.FTZ R16, R16, R18 ;  /* 0x000000121010e221 */ /* 0x004fe20000010000 */
[----:B------:R-:W-:-:S04]  /*2b90*/  @!P6 FADD.FTZ R17, R17, R19 ;  /* 0x000000131111e221 */ /* 0x000fc80000010000 */
[----:B------:R-:W-:-:S13]  /*2ba0*/  PLOP3.LUT P6, PT, PT, PT, UP1, 0x80, 0x0 ;  /* 0x000000000000781c */ /* 0x000fda0003fcf018 */
[----:B------:R-:W-:Y:S05]  /*2bb0*/  @P6 BRA `(.L_x_2541) ;  /* 0xfffffff8002c6947 */ /* 0x000fea000383ffff */
.L_x_2540:
[----:B------:R-:W-:-:S06]  /*2bc0*/  UISETP.GT.AND UP1, UPT, UR7, 0x4, UPT ;  /* 0x000000040700788c */ /* 0x000fcc000bf24270 */
[----:B------:R-:W-:-:S13]  /*2bd0*/  PLOP3.LUT P6, PT, PT, PT, UP1, 0x40, 0x0 ;  /* 0x000000000000781c */ /* 0x000fda0003fce818 */
[----:B------:R-:W-:Y:S05]  /*2be0*/  @P6 BRA `(.L_x_2542) ;  /* 0x0000000000ec6947 */ /* 0x000fea0003800000 */
        /* <DEDUP_REMOVED lines=54> */
[----:B------:R-:W-:Y:S01]  /*2f50*/  IADD3 R23, R23, 0x4, RZ ;  /* 0x0000000417177810 */ /* 0x000fe20007ffe0ff */
[----:B------:R-:W-:Y:S02]  /*2f60*/  UPLOP3.LUT UP0, UPT, UPT, UPT, UPT, 0x40, 0x0 ;  /* 0x000000000000789c */ /* 0x000fe40003f0e870 */
[----:B------:R-:W-:Y:S01]  /*2f70*/  UIADD3 UR7, UR7, -0x4, URZ ;  /* 0xfffffffc07077890 */ /* 0x000fe2000fffe03f */
[----:B--2---:R-:W-:Y:S01]  /*2f80*/  @!P6 FADD.FTZ R16, R16, R18 ;  /* 0x000000121010e221 */ /* 0x004fe20000010000 */
[----:B------:R-:W-:-:S10]  /*2f90*/  @!P6 FADD.FTZ R17, R17, R19 ;  /* 0x000000131111e221 */ /* 0x000fd40000010000 */
.L_x_2542:
[----:B------:R-:W-:-:S06]  /*2fa0*/  UISETP.NE.OR UP0, UPT, UR7, URZ, UP0 ;  /* 0x0000003f0700728c */ /* 0x000fcc0008705670 */
[----:B------:R-:W-:-:S13]  /*2fb0*/  PLOP3.LUT P6, PT, PT, PT, UP0, 0x80, 0x0 ;  /* 0x000000000000781c */ /* 0x000fda0003fcf008 */
[----:B------:R-:W-:Y:S05]  /*2fc0*/  @!P6 BRA `(.L_x_2538) ;  /* 0x000000000088e947 */ /* 0x000fea0003800000 */
.L_x_2539:
[----:B------:R-:W0:Y:S01]  /*2fd0*/  S2UR UR8, SR_CTAID.X ;  /* 0x00000000000879c3 */ /* 0x000e220000002500 */
[----:B------:R-:W-:Y:S01]  /*2fe0*/  NOP ;  /* 0x0000000000007918 */ /* 0x000fe20000000000 */
.L_x_2543:
        /* <DEDUP_REMOVED lines=28> */
[----:B--2---:R-:W-:Y:S01]  /*31b0*/  @!P6 FADD.FTZ R16, R16, R18 ;  /* 0x000000121010e221 */ /* 0x004fe20000010000 */
[----:B------:R-:W-:-:S03]  /*31c0*/  @!P6 FADD.FTZ R17, R17, R19 ;  /* 0x000000131111e221 */ /* 0x000fc60000010000 */
[----:B------:R-:W-:-:S13]  /*31d0*/  ISETP.NE.AND P6, PT, RZ, UR7, PT ;  /* 0x00000007ff007c0c */ /* 0x000fda000bfc5270 */
[----:B------:R-:W-:Y:S05]  /*31e0*/  @P6 BRA `(.L_x_2543) ;  /* 0xfffffffc00806947 */ /* 0x000fea000383ffff */
.L_x_2538:
        /* <DEDUP_REMOVED lines=10> */
.L_x_2545:
[----:B------:R-:W-:Y:S05]  /*3290*/  BSYNC B0 ;  /* 0x0000000000007941 */ /* 0x000fea0003800000 */
.L_x_2544:
        /* <DEDUP_REMOVED lines=17> */
.L_x_2535:
[----:B0-----:R-:W0:Y:S01]  /*33b0*/  S2R R19, SR_TID.X ;  /* 0x0000000000137919 */ /* 0x001e220000002100 */
[----:B------:R-:W-:Y:S01]  /*33c0*/  ULDC.64 UR12, c[0x0][0x218] ;  /* 0x00008600000c7ab9 */ /* 0x000fe20000000a00 */
[----:B------:R-:W-:Y:S01]  /*33d0*/  P2R R18, PR, RZ, 0x1 ;  /* 0x00000001ff127803 */ /* 0x000fe20000000000 */
[----:B------:R-:W1:Y:S01]  /*33e0*/  S2UR UR8, SR_CgaCtaId ;  /* 0x00000000000879c3 */ /* 0x000e620000008800 */
[----:B------:R-:W-:Y:S01]  /*33f0*/  ISETP.EQ.U32.AND P6, PT, RZ, UR12, PT ;  /* 0x0000000cff007c0c */ /* 0x000fe2000bfc2070 */
[----:B------:R-:W-:Y:S01]  /*3400*/  UMOV UR7, 0x400 ;  /* 0x0000040000077882 */ /* 0x000fe20000000000 */
[----:B------:R-:W-:Y:S01]  /*3410*/  MOV R23, UR5 ;  /* 0x0000000500177c02 */ /* 0x000fe20008000f00 */
[----:B-1----:R-:W-:-:S03]  /*3420*/  ULEA UR7, UR8, UR7, 0x18 ;  /* 0x0000000708077291 */ /* 0x002fc6000f8ec03f */
[----:B------:R-:W-:Y:S01]  /*3430*/  ULDC UR8, c[0x0][0x2a4] ;  /* 0x0000a90000087ab9 */ /* 0x000fe20000000800 */
[----:B0-----:R-:W-:-:S04]  /*3440*/  LOP3.LUT P0, RZ, R19, UR6, RZ, 0xfc, !PT ;  /* 0x0000000613ff7c12 */ /* 0x001fc8000f80fcff */
[----:B------:R-:W-:Y:S01]  /*3450*/  ISETP.EQ.OR.EX P6, PT, RZ, UR13, P0, P6 ;  /* 0x0000000dff007c0c */ /* 0x000fe200087c2760 */
[----:B------:R-:W-:Y:S01]  /*3460*/  @!P5 STS.64 [UR7+0x98], R16 ;  /* 0x00009810ff00d988 */ /* 0x000fe20008000a07 */
[----:B------:R-:W-:Y:S01]  /*3470*/  ISETP.NE.AND P0, PT, R18, RZ, PT ;  /* 0x000000ff1200720c */ /* 0x000fe20003f05270 */
[----:B------:R-:W-:-:S10]  /*3480*/  ULDC.64 UR12, c[0x0][0x228] ;  /* 0x00008a00000c7ab9 */ /* 0x000fd40000000a00 */
[----:B------:R-:W0:Y:S01]  /*3490*/  @!P6 LDC.64 R20, c[0x0][0x218] ;  /* 0x00008600ff14eb82 */ /* 0x000e220000000a00 */
[----:B------:R-:W-:Y:S01]  /*34a0*/  @!P6 FMUL.FTZ R19, R17, UR8 ;  /* 0x000000081113ec20 */ /* 0x000fe20008410000 */
[----:B------:R-:W-:Y:S01]  /*34b0*/  @!P6 FMUL.FTZ R18, R16, UR8 ;  /* 0x000000081012ec20 */ /* 0x000fe20008410000 */
[----:B0-----:R-:W-:-:S05]  /*34c0*/  @!P6 IMAD.WIDE R22, R23, 0x8, R20 ;  /* 0x000000081716e825 */ /* 0x001fca00078e0214 */
[----:B------:R0:W-:Y:S01]  /*34d0*/  @!P6 STG.E.64 desc[UR10][R22.64], R18 ;  /* 0x000000121600e986 */ /* 0x0001e2000c101b0a */
[----:B------:R-:W-:Y:S08]  /*34e0*/  BAR.SYNC.DEFER_BLOCKING 0x0 ;  /* 0x0000000000007b1d */ /* 0x000ff00000010000 */
[----:B0-----:R-:W0:Y:S01]  /*34f0*/  LDC R23, c[0x0][0x294] ;  /* 0x0000a500ff177b82 */ /* 0x001e220000000800 */
[----:B------:R-:W1:Y:S02]  /*3500*/  LDS.64 R20, [UR7+0x98] ;  /* 0x00009807ff147984 */ /* 0x000e640008000a00 */
[----:B-1----:R-:W-:-:S05]  /*3510*/  FMUL.FTZ R20, R20, UR8 ;  /* 0x0000000814147c20 */ /* 0x002fca0008410000 */
[----:B------:R-:W-:Y:S02]  /*3520*/  R2UR UR7, R20 ;  /* 0x00000000140772ca */ /* 0x000fe400000e0000 */
[C---:B------:R-:W-:Y:S02]  /*3530*/  SHF.L.U32 R20, R42.reuse, 0x2, RZ ;  /* 0x000000022a147819 */ /* 0x040fe400000006ff */
[----:B------:R-:W-:-:S09]  /*3540*/  SHF.L.U64.HI R42, R42, 0x2, R43 ;  /* 0x000000022a2a7819 */ /* 0x000fd2000001022b */
[----:B------:R-:W-:-:S05]  /*3550*/  MOV R16, UR7 ;  /* 0x0000000700107c02 */ /* 0x000fca0008000f00 */
[----:B------:R-:W-:-:S04]  /*3560*/  FMUL.FTZ R16, R16, UR7 ;  /* 0x0000000710107c20 */ /* 0x000fc80008410000 */
[----:B------:R-:W-:-:S05]  /*3570*/  FFMA.FTZ R21, R21, UR8, -R16 ;  /* 0x0000000815157c23 */ /* 0x000fca0008010810 */
[----:B------:R-:W-:-:S13]  /*3580*/  FSETP.GTU.FTZ.AND P5, PT, R21, RZ, PT ;  /* 0x000000ff1500720b */ /* 0x000fda0003fbc000 */
[----:B------:R-:W-:Y:S01]  /*3590*/  VOTEU.ANY UP0, P5 ;  /* 0x00000000003f7886 */ /* 0x000fe20002800100 */
[----:B------:R-:W-:-:S04]  /*35a0*/  IADD3 R16, P5, R20, UR12, RZ ;  /* 0x0000000c14107c10 */ /* 0x000fc8000ffbe0ff */
[----:B------:R-:W-:Y:S01]  /*35b0*/  IADD3.X R17, R42, UR13, RZ, P5, !PT ;  /* 0x0000000d2a117c10 */ /* 0x000fe2000affe4ff */
[----:B------:R-:W-:Y:S01]  /*35c0*/  @UP0 ULDC UR8, c[0x0][0x238] ;  /* 0x00008e0000080ab9 */ /* 0x000fe20000000800 */
[----:B------:R-:W-:Y:S01]  /*35d0*/  PLOP3.LUT P5, PT, PT, PT, UP0, 0x80, 0x0 ;  /* 0x000000000000781c */ /* 0x000fe20003faf008 */
[----:B------:R-:W-:-:S03]  /*35e0*/  ULDC.64 UR12, c[0x0][0x230] ;  /* 0x00008c00000c7ab9 */ /* 0x000fc60000000a00 */
[----:B------:R-:W2:Y:S09]  /*35f0*/  LDG.E.64 R16, desc[UR10][R16.64] ;  /* 0x0000000a10107981 */ /* 0x000eb2000c1e1b00 */
[----:B------:R-:W-:Y:S01]  /*3600*/  @P5 FADD.FTZ R21, R21, UR8 ;  /* 0x0000000815155e21 */ /* 0x000fe20008010000 */
[----:B------:R-:W-:Y:S01]  /*3610*/  PLOP3.LUT P5, PT, PT, PT, UP0, 0x80, 0x0 ;  /* 0x000000000000781c */ /* 0x000fe20003faf008 */
[----:B------:R-:W1:Y:S01]  /*3620*/  S2R R22, SR_TID.X ;  /* 0x0000000000167919 */ /* 0x000e620000002100 */
[----:B------:R-:W-:-:S11]  /*3630*/  UMOV UR8, 0x3f800000 ;  /* 0x3f80000000087882 */ /* 0x000fd60000000000 */
[----:B------:R-:W3:Y:S01]  /*3640*/  @P5 MUFU.RSQ R21, R21 ;  /* 0x0000001500155308 */ /* 0x000ee20000001400 */
[----:B------:R-:W-:-:S04]  /*3650*/  IADD3 R18, P5, R20, UR12, RZ ;  /* 0x0000000c14127c10 */ /* 0x000fc8000ffbe0ff */
[----:B------:R-:W-:Y:S02]  /*3660*/  IADD3.X R19, R42, UR13, RZ, P5, !PT ;  /* 0x0000000d2a137c10 */ /* 0x000fe4000affe4ff */
[----:B------:R-:W-:-:S04]  /*3670*/  PLOP3.LUT P5, PT, PT, PT, UP0, 0x80, 0x0 ;  /* 0x000000000000781c */ /* 0x000fc80003faf008 */
[----:B------:R-:W2:Y:S01]  /*3680*/  LDG.E.64 R18, desc[UR10][R18.64] ;  /* 0x0000000a12127981 */ /* 0x000ea2000c1e1b00 */
[----:B------:R-:W-:-:S08]  /*3690*/  HADD2.F32 R20, -RZ, R10.H0_H0 ;  /* 0x2000000aff147230 */ /* 0x000fd00000004100 */
[----:B---3--:R-:W-:Y:S02]  /*36a0*/  @P5 R2UR UR8, R21 ;  /* 0x00000000150852ca */ /* 0x008fe400000e0000 */
[----:B------:R-:W-:Y:S01]  /*36b0*/  ISETP.NE.AND P5, PT, RZ, UR9, PT ;  /* 0x00000009ff007c0c */ /* 0x000fe2000bfa5270 */
[----:B------:R-:W-:Y:S02]  /*36c0*/  HADD2.F32 R21, -RZ, R10.H1_H1 ;  /* 0x3000000aff157230 */ /* 0x000fe40000004100 */
[----:B------:R-:W-:-:S03]  /*36d0*/  FADD.FTZ R10, R20, -UR7 ;  /* 0x80000007140a7e21 */ /* 0x000fc60008010000 */
[----:B------:R-:W-:Y:S01]  /*36e0*/  FADD.FTZ R20, R21, -UR7 ;  /* 0x8000000715147e21 */ /* 0x000fe20008010000 */
[----:B------:R-:W-:-:S04]  /*36f0*/  HADD2.F32 R42, -RZ, R11.H0_H0 ;  /* 0x2000000bff2a7230 */ /* 0x000fc80000004100 */
[----:B------:R-:W-:Y:S01]  /*3700*/  FMUL.FTZ R21, R10, UR8 ;  /* 0x000000080a157c20 */ /* 0x000fe20008410000 */
[----:B------:R-:W-:Y:S01]  /*3710*/  FMUL.FTZ R20, R20, UR8 ;  /* 0x0000000814147c20 */ /* 0x000fe20008410000 */
[----:B------:R-:W-:Y:S02]  /*3720*/  HADD2.F32 R37, -RZ, R11.H1_H1 ;  /* 0x3000000bff257230 */ /* 0x000fe40000004100 */
[----:B--2---:R-:W-:Y:S01]  /*3730*/  FFMA.FTZ R43, R16, R21, R18 ;  /* 0x00000015102b7223 */ /* 0x004fe20000010012 */
[----:B------:R-:W-:Y:S01]  /*3740*/  FFMA.FTZ R44, R17, R20, R19 ;  /* 0x00000014112c7223 */ /* 0x000fe20000010013 */
[----:B01----:R-:W-:Y:S06]  /*3750*/  @!P5 BRA `(.L_x_2546) ;  /* 0x000000000028d947 */ /* 0x003fec0003800000 */
        /* <DEDUP_REMOVED lines=10> */
.L_x_2546:
[----:B------:R-:W-:Y:S01]  /*3800*/  LOP3.LUT P6, RZ, R36, 0x2, RZ, 0xc0, !PT ;  /* 0x0000000224ff7812 */ /* 0x000fe200078cc0ff */
[----:B------:R-:W-:-:S12]  /*3810*/  BSSY B0, `(.L_x_2547) ;  /* 0x000000e000007945 */ /* 0x000fd80003800000 */
        /* <DEDUP_REMOVED lines=13> */
.L_x_2548:
[----:B------:R-:W-:Y:S05]  /*38f0*/  BSYNC B0 ;  /* 0x0000000000007941 */ /* 0x000fea0003800000 */
.L_x_2547:
[----:B------:R-:W-:Y:S01]  /*3900*/  FADD.FTZ R42, R42, -UR7 ;  /* 0x800000072a2a7e21 */ /* 0x000fe20008010000 */
[----:B------:R-:W-:Y:S01]  /*3910*/  FADD.FTZ R37, R37, -UR7 ;  /* 0x8000000725257e21 */ /* 0x000fe20008010000 */
[--C-:B0-----:R-:W-:Y:S02]  /*3920*/  HADD2.F32 R43, -RZ, R12.reuse.H0_H0 ;  /* 0x2000000cff2b7230 */ /* 0x101fe40000004100 */
[----:B------:R-:W-:Y:S02]  /*3930*/  HADD2.F32 R44, -RZ, R12.H1_H1 ;  /* 0x3000000cff2c7230 */ /* 0x000fe40000004100 */
[----:B------:R-:W-:Y:S01]  /*3940*/  FMUL.FTZ R3, R42, UR8 ;  /* 0x000000082a037c20 */ /* 0x000fe20008410000 */
[----:B------:R-:W-:Y:S01]  /*3950*/  FMUL.FTZ R10, R37, UR8 ;  /* 0x00000008250a7c20 */ /* 0x000fe20008410000 */
[--C-:B------:R-:W-:Y:S02]  /*3960*/  HADD2.F32 R12, -RZ, R14.reuse.H0_H0 ;  /* 0x2000000eff0c7230 */ /* 0x100fe40000004100 */
[----:B------:R-:W-:Y:S01]  /*3970*/  FADD.FTZ R43, R43, -UR7 ;  /* 0x800000072b2b7e21 */ /* 0x000fe20008010000 */
[----:B------:R-:W-:-:S02]  /*3980*/  HADD2.F32 R14, -RZ, R14.H1_H1 ;  /* 0x3000000eff0e7230 */ /* 0x000fc40000004100 */
[----:B------:R-:W-:Y:S01]  /*3990*/  FADD.FTZ R44, R44, -UR7 ;  /* 0x800000072c2c7e21 */ /* 0x000fe20008010000 */
        /* <DEDUP_REMOVED lines=13> */
.L_x_2549:
        /* <DEDUP_REMOVED lines=14> */
.L_x_2551:
[----:B------:R-:W-:Y:S05]  /*3b50*/  BSYNC B0 ;  /* 0x0000000000007941 */ /* 0x000fea0003800000 */
.L_x_2550:
[----:B------:R-:W-:Y:S01]  /*3b60*/  FMUL.FTZ R43, R43, UR8 ;  /* 0x000000082b2b7c20 */ /* 0x000fe20008410000 */
[----:B------:R-:W-:Y:S01]  /*3b70*/  FMUL.FTZ R44, R44, UR8 ;  /* 0x000000082c2c7c20 */ /* 0x000fe20008410000 */
[----:B------:R-:W-:Y:S01]  /*3b80*/  FADD.FTZ R12, R12, -UR7 ;  /* 0x800000070c0c7e21 */ /* 0x000fe20008010000 */
[----:B------:R-:W-:Y:S01]  /*3b90*/  FADD.FTZ R14, R14, -UR7 ;  /* 0x800000070e0e7e21 */ /* 0x000fe20008010000 */
[----:B------:R-:W-:Y:S01]  /*3ba0*/  FFMA.FTZ R43, R16, R43, R18 ;  /* 0x0000002b102b7223 */ /* 0x000fe20000010012 */
[----:B------:R-:W-:Y:S01]  /*3bb0*/  FFMA.FTZ R44, R17, R44, R19 ;  /* 0x0000002c112c7223 */ /* 0x000fe20000010013 */
[----:B------:R-:W-:Y:S06]  /*3bc0*/  @!P5 BRA `(.L_x_2552) ;  /* 0x000000000028d947 */ /* 0x000fec0003800000 */
        /* <DEDUP_REMOVED lines=10> */
.L_x_2552:
[----:B------:R-:W-:Y:S04]  /*3c70*/  BSSY B0, `(.L_x_2553) ;  /* 0x000000e000007945 */ /* 0x000fe80003800000 */
[----:B------:R-:W-:Y:S05]  /*3c80*/  @P1 BRA `(.L_x_2554) ;  /* 0x0000000000301947 */ /* 0x000fea0003800000 */
[----:B------:R-:W-:Y:S01]  /*3c90*/  ULDC.64 UR12, c[0x0][0x270] ;  /* 0x00009c00000c7ab9 */ /* 0x000fe20000000a00 */
[----:B0-----:R-:W-:Y:S01]  /*3ca0*/  MOV R2, R38 ;  /* 0x0000002600027202 */ /* 0x001fe20000000f00 */
        /* <DEDUP_REMOVED lines=10> */
.L_x_2554:
[----:B------:R-:W-:Y:S05]  /*3d50*/  BSYNC B0 ;  /* 0x0000000000007941 */ /* 0x000fea0003800000 */
.L_x_2553:
[----:B0-----:R-:W-:Y:S01]  /*3d60*/  FMUL.FTZ R3, R12, UR8 ;  /* 0x000000080c037c20 */ /* 0x001fe20008410000 */
[----:B------:R-:W-:Y:S01]  /*3d70*/  FMUL.FTZ R14, R14, UR8 ;  /* 0x000000080e0e7c20 */ /* 0x000fe20008410000 */
[--C-:B------:R-:W-:Y:S02]  /*3d80*/  HADD2.F32 R12, -RZ, R24.reuse.H0_H0 ;  /* 0x20000018ff0c7230 */ /* 0x100fe40000004100 */
[----:B------:R-:W-:Y:S02]  /*3d90*/  HADD2.F32 R24, -RZ, R24.H1_H1 ;  /* 0x30000018ff187230 */ /* 0x000fe40000004100 */
[----:B------:R-:W-:Y:S01]  /*3da0*/  FFMA.FTZ R7, R16, R3, R18 ;  /* 0x0000000310077223 */ /* 0x000fe20000010012 */
[----:B------:R-:W-:Y:S01]  /*3db0*/  FFMA.FTZ R14, R17, R14, R19 ;  /* 0x0000000e110e7223 */ /* 0x000fe20000010013 */
[----:B------:R-:W-:Y:S06]  /*3dc0*/  @!P5 BRA `(.L_x_2555) ;  /* 0x000000000028d947 */ /* 0x000fec0003800000 */
        /* <DEDUP_REMOVED lines=10> */
.L_x_2555:
[----:B------:R-:W-:Y:S01]  /*3e70*/  LOP3.LUT P0, RZ, R36, 0x10, RZ, 0xc0, !PT ;  /* 0x0000001024ff7812 */ /* 0x000fe2000780c0ff */
[----:B------:R-:W-:-:S12]  /*3e80*/  BSSY B0, `(.L_x_2556) ;  /* 0x0000010000007945 */ /* 0x000fd80003800000 */
[----:B------:R-:W-:Y:S05]  /*3e90*/  @P0 BRA `(.L_x_2557) ;  /* 0x0000000000380947 */ /* 0x000fea0003800000 */
[----:B-1----:R-:W-:Y:S01]  /*3ea0*/  IADD3 R5, R0, 0x60, RZ ;  /* 0x0000006000057810 */ /* 0x002fe20007ffe0ff */
[----:B------:R-:W-:Y:S01]  /*3eb0*/  ULDC.64 UR12, c[0x0][0x270] ;  /* 0x00009c00000c7ab9 */ /* 0x000fe20000000a00 */
[----:B------:R-:W-:Y:S02]  /*3ec0*/  MOV R2, R38 ;  /* 0x0000002600027202 */ /* 0x000fe40000000f00 */
[----:B------:R-:W-:Y:S02]  /*3ed0*/  SHF.R.S32.HI R4, RZ, 0x1f, R5 ;  /* 0x0000001fff047819 */ /* 0x000fe40000011405 */
[----:B------:R-:W-:Y:S02]  /*3ee0*/  MOV R3, R41 ;  /* 0x0000002900037202 */ /* 0x000fe40000000f00 */
[----:B------:R-:W-:Y:S01]  /*3ef0*/  F2FP.F16.F32.PACK_AB R7, R14, R7 ;  /* 0x000000070e07723e */ /* 0x000fe200000000ff */
        /* <DEDUP_REMOVED lines=8> */
.L_x_2557:
[----:B------:R-:W-:Y:S05]  /*3f80*/  BSYNC B0 ;  /* 0x0000000000007941 */ /* 0x000fea0003800000 */
.L_x_2556:
[----:B------:R-:W-:Y:S01]  /*3f90*/  FADD.FTZ R2, R12, -UR7 ;  /* 0x800000070c027e21 */ /* 0x000fe20008010000 */
[----:B01----:R-:W-:Y:S01]  /*3fa0*/  FADD.FTZ R4, R24, -UR7 ;  /* 0x8000000718047e21 */ /* 0x003fe20008010000 */
[--C-:B------:R-:W-:Y:S02]  /*3fb0*/  HADD2.F32 R5, -RZ, R25.reuse.H0_H0 ;  /* 0x20000019ff057230 */ /* 0x100fe40000004100 */
        /* <DEDUP_REMOVED lines=20> */
.L_x_2558:
[----:B------:R-:W-:Y:S01]  /*4100*/  LOP3.LUT P0, RZ, R36, 0x20, RZ, 0xc0, !PT ;  /* 0x0000002024ff7812 */ /* 0x000fe2000780c0ff */
[----:B------:R-:W-:-:S12]  /*4110*/  BSSY B0, `(.L_x_2559) ;  /* 0x0000010000007945 */ /* 0x000fd80003800000 */
[----:B------:R-:W-:Y:S05]  /*4120*/  @P0 BRA `(.L_x_2560) ;  /* 0x0000000000380947 */ /* 0x000fea0003800000 */
[----:B------:R-:W-:Y:S01]  /*4130*/  IADD3 R5, R0, 0x80, RZ ;  /* 0x0000008000057810 */ /* 0x000fe20007ffe0ff */
        /* <DEDUP_REMOVED lines=13> */
.L_x_2560:
[----:B------:R-:W-:Y:S05]  /*4210*/  BSYNC B0 ;  /* 0x0000000000007941 */ /* 0x000fea0003800000 */
.L_x_2559:
[----:B------:R-:W-:Y:S01]  /*4220*/  FMUL.FTZ R3, R12, UR8 ;  /* 0x000000080c037c20 */ /* 0x000fe20008410000 */
[----:B------:R-:W-:Y:S01]  /*4230*/  FMUL.FTZ R14, R14, UR8 ;  /* 0x000000080e0e7c20 */ /* 0x000fe20008410000 */
[----:B------:R-:W-:Y:S01]  /*4240*/  FADD.FTZ R12, R20, -UR7 ;  /* 0x80000007140c7e21 */ /* 0x000fe20008010000 */
[----:B------:R-:W-:Y:S01]  /*4250*/  FADD.FTZ R20, R27, -UR7 ;  /* 0x800000071b147e21 */ /* 0x000fe20008010000 */
[----:B0-----:R-:W-:Y:S01]  /*4260*/  FFMA.FTZ R7, R16, R3, R18 ;  /* 0x0000000310077223 */ /* 0x001fe20000010012 */
        /* <DEDUP_REMOVED lines=12> */
.L_x_2561:
        /* <DEDUP_REMOVED lines=17> */
.L_x_2563:
[----:B------:R-:W-:Y:S05]  /*4440*/  BSYNC B0 ;  /* 0x0000000000007941 */ /* 0x000fea0003800000 */
.L_x_2562:
[----:B------:R-:W-:Y:S01]  /*4450*/  FMUL.FTZ R3, R12, UR8 ;  /* 0x000000080c037c20 */ /* 0x000fe20008410000 */
[----:B------:R-:W-:Y:S01]  /*4460*/  FMUL.FTZ R20, R20, UR8 ;  /* 0x0000000814147c20 */ /* 0x000fe20008410000 */
[--C-:B------:R-:W-:Y:S02]  /*4470*/  HADD2.F32 R12, -RZ, R29.reuse.H0_H0 ;  /* 0x2000001dff0c7230 */ /* 0x100fe40000004100 */
[----:B------:R-:W-:Y:S02]  /*4480*/  HADD2.F32 R29, -RZ, R29.H1_H1 ;  /* 0x3000001dff1d7230 */ /* 0x000fe40000004100 */
        /* <DEDUP_REMOVED lines=13> */
.L_x_2564:
        /* <DEDUP_REMOVED lines=17> */
.L_x_2566:
[----:B------:R-:W-:Y:S05]  /*4670*/  BSYNC B0 ;  /* 0x0000000000007941 */ /* 0x000fea0003800000 */
.L_x_2565:
[----:B------:R-:W-:Y:S01]  /*4680*/  FADD.FTZ R2, R12, -UR7 ;  /* 0x800000070c027e21 */ /* 0x000fe20008010000 */
[----:B0-----:R-:W-:Y:S01]  /*4690*/  FADD.FTZ R4, R29, -UR7 ;  /* 0x800000071d047e21 */ /* 0x001fe20008010000 */
[--C-:B------:R-:W-:Y:S01]  /*46a0*/  HADD2.F32 R5, -RZ, R31.reuse.H0_H0 ;  /* 0x2000001fff057230 */ /* 0x100fe20000004100 */
[----:B------:R-:W-:Y:S01]  /*46b0*/  SHF.R.U32.HI R20, RZ, 0x4, R22 ;  /* 0x00000004ff147819 */ /* 0x000fe20000011616 */
[----:B------:R-:W-:Y:S02]  /*46c0*/  HADD2.F32 R14, -RZ, R31.H1_H1 ;  /* 0x3000001fff0e7230 */ /* 0x000fe40000004100 */
        /* <DEDUP_REMOVED lines=17> */
.L_x_2567:
        /* <DEDUP_REMOVED lines=17> */
.L_x_2569:
[----:B------:R-:W-:Y:S05]  /*48f0*/  BSYNC B0 ;  /* 0x0000000000007941 */ /* 0x000fea0003800000 */
.L_x_2568:
[----:B------:R-:W-:Y:S01]  /*4900*/  FMUL.FTZ R3, R12, UR8 ;  /* 0x000000080c037c20 */ /* 0x000fe20008410000 */
[----:B------:R-:W-:Y:S01]  /*4910*/  FMUL.FTZ R14, R14, UR8 ;  /* 0x000000080e0e7c20 */ /* 0x000fe20008410000 */
[--C-:B------:R-:W-:Y:S02]  /*4920*/  HADD2.F32 R12, -RZ, R32.reuse.H0_H0 ;  /* 0x20000020ff0c7230 */ /* 0x100fe40000004100 */
[----:B------:R-:W-:Y:S02]  /*4930*/  IMAD R20, R23, UR6, R20 ;  /* 0x0000000617147c24 */ /* 0x000fe4000f8e0214 */
[----:B0-----:R-:W-:Y:S01]  /*4940*/  FFMA.FTZ R7, R16, R3, R18 ;  /* 0x0000000310077223 */ /* 0x001fe20000010012 */
        /* <DEDUP_REMOVED lines=13> */
.L_x_2570:
        /* <DEDUP_REMOVED lines=17> */
.L_x_2572:
[----:B------:R-:W-:Y:S05]  /*4b30*/  BSYNC B0 ;  /* 0x0000000000007941 */ /* 0x000fea0003800000 */
.L_x_2571:
[----:B0-----:R-:W-:Y:S01]  /*4b40*/  FADD.FTZ R2, R12, -UR7 ;  /* 0x800000070c027e21 */ /* 0x001fe20008010000 */
[----:B------:R-:W-:Y:S01]  /*4b50*/  FADD.FTZ R3, R32, -UR7 ;  /* 0x8000000720037e21 */ /* 0x000fe20008010000 */
[----:B------:R-:W-:Y:S01]  /*4b60*/  ULDC.64 UR14, c[0x0][0x278] ;  /* 0x00009e00000e7ab9 */ /* 0x000fe20000000a00 */
[----:B------:R-:W-:Y:S01]  /*4b70*/  IADD3 R4, R20, 0x1a0, RZ ;  /* 0x000001a014047810 */ /* 0x000fe20007ffe0ff */
[----:B------:R-:W-:Y:S01]  /*4b80*/  FMUL.FTZ R5, R2, UR8 ;  /* 0x0000000802057c20 */ /* 0x000fe20008410000 */
[----:B------:R-:W-:Y:S01]  /*4b90*/  FMUL.FTZ R10, R3, UR8 ;  /* 0x00000008030a7c20 */ /* 0x000fe20008410000 */
[C---:B------:R-:W-:Y:S02]  /*4ba0*/  IADD3 R3, R20.reuse, 0x1c0, RZ ;  /* 0x000001c014037810 */ /* 0x040fe40007ffe0ff */
[----:B------:R-:W-:Y:S01]  /*4bb0*/  IADD3 R2, R20, 0x1e0, RZ ;  /* 0x000001e014027810 */ /* 0x000fe20007ffe0ff */
        /* <DEDUP_REMOVED lines=13> */
.L_x_2573:
        /* <DEDUP_REMOVED lines=17> */
.L_x_2575:
[----:B------:R-:W-:Y:S05]  /*4da0*/  BSYNC B0 ;  /* 0x0000000000007941 */ /* 0x000fea0003800000 */
.L_x_2574:
[----:B0-----:R-:W-:Y:S01]  /*4db0*/  HADD2.F32 R5, -RZ, R33.H0_H0 ;  /* 0x20000021ff057230 */ /* 0x001fe20000004100 */
[----:B------:R-:W-:Y:S01]  /*4dc0*/  ISETP.GE.U32.AND P6, PT, R4, UR14, PT ;  /* 0x0000000e04007c0c */ /* 0x000fe2000bfc6070 */
[----:B------:R-:W-:Y:S01]  /*4dd0*/  HADD2.F32 R10, -RZ, R34.H0_H0 ;  /* 0x20000022ff0a7230 */ /* 0x000fe20000004100 */
[----:B------:R-:W-:Y:S01]  /*4de0*/  ISETP.GE.U32.AND P0, PT, R3, UR14, PT ;  /* 0x0000000e03007c0c */ /* 0x000fe2000bf06070 */
[----:B------:R-:W-:Y:S02]  /*4df0*/  HADD2.F32 R11, -RZ, R35.H0_H0 ;  /* 0x20000023ff0b7230 */ /* 0x000fe40000004100 */
[----:B------:R-:W-:Y:S01]  /*4e00*/  FADD.FTZ R5, R5, -UR7 ;  /* 0x8000000705057e21 */ /* 0x000fe20008010000 */
[----:B------:R-:W-:Y:S02]  /*4e10*/  HADD2.F32 R14, -RZ, R26.H0_H0 ;  /* 0x2000001aff0e7230 */ /* 0x000fe40000004100 */
[----:B------:R-:W-:Y:S01]  /*4e20*/  FADD.FTZ R10, R10, -UR7 ;  /* 0x800000070a0a7e21 */ /* 0x000fe20008010000 */
[----:B------:R-:W-:-:S02]  /*4e30*/  HADD2.F32 R20, -RZ, R28.H0_H0 ;  /* 0x2000001cff147230 */ /* 0x000fc40000004100 */
[----:B------:R-:W-:Y:S01]  /*4e40*/  FADD.FTZ R11, R11, -UR7 ;  /* 0x800000070b0b7e21 */ /* 0x000fe20008010000 */
[----:B------:R-:W-:Y:S02]  /*4e50*/  HADD2.F32 R24, -RZ, R30.H0_H0 ;  /* 0x2000001eff187230 */ /* 0x000fe40000004100 */
[----:B------:R-:W-:Y:S01]  /*4e60*/  FADD.FTZ R14, R14, -UR7 ;  /* 0x800000070e0e7e21 */ /* 0x000fe20008010000 */
[----:B------:R-:W-:Y:S01]  /*4e70*/  FMUL.FTZ R5, R5, UR8 ;  /* 0x0000000805057c20 */ /* 0x000fe20008410000 */
[----:B------:R-:W-:Y:S01]  /*4e80*/  FADD.FTZ R20, R20, -UR7 ;  /* 0x8000000714147e21 */ /* 0x000fe20008010000 */
[----:B------:R-:W-:Y:S01]  /*4e90*/  FMUL.FTZ R23, R10, UR8 ;  /* 0x000000080a177c20 */ /* 0x000fe20008410000 */
[----:B------:R-:W-:Y:S01]  /*4ea0*/  FADD.FTZ R24, R24, -UR7 ;  /* 0x8000000718187e21 */ /* 0x000fe20008010000 */
[----:B------:R-:W-:Y:S01]  /*4eb0*/  FMUL.FTZ R11, R11, UR8 ;  /* 0x000000080b0b7c20 */ /* 0x000fe20008410000 */
[----:B------:R-:W-:Y:S01]  /*4ec0*/  FMUL.FTZ R21, R14, UR8 ;  /* 0x000000080e157c20 */ /* 0x000fe20008410000 */
[----:B------:R-:W-:Y:S01]  /*4ed0*/  FMUL.FTZ R25, R20, UR8 ;  /* 0x0000000814197c20 */ /* 0x000fe20008410000 */
[----:B------:R-:W-:Y:S01]  /*4ee0*/  FMUL.FTZ R27, R24, UR8 ;  /* 0x00000008181b7c20 */ /* 0x000fe20008410000 */
[C-C-:B------:R-:W-:Y:S01]  /*4ef0*/  FFMA.FTZ R24, R16.reuse, R5, R18.reuse ;  /* 0x0000000510187223 */ /* 0x140fe20000010012 */
[C-C-:B------:R-:W-:Y:S01]  /*4f00*/  FFMA.FTZ R23, R16.reuse, R23, R18.reuse ;  /* 0x0000001710177223 */ /* 0x140fe20000010012 */
[C-C-:B------:R-:W-:Y:S01]  /*4f10*/  FFMA.FTZ R20, R16.reuse, R11, R18.reuse ;  /* 0x0000000b10147223 */ /* 0x140fe20000010012 */
[C-C-:B------:R-:W-:Y:S01]  /*4f20*/  FFMA.FTZ R10, R16.reuse, R21, R18.reuse ;  /* 0x00000015100a7223 */ /* 0x140fe20000010012 */
[C-C-:B------:R-:W-:Y:S01]  /*4f30*/  FFMA.FTZ R5, R16.reuse, R25, R18.reuse ;  /* 0x0000001910057223 */ /* 0x140fe20000010012 */
[----:B------:R-:W-:Y:S01]  /*4f40*/  FFMA.FTZ R16, R16, R27, R18 ;  /* 0x0000001b10107223 */ /* 0x000fe20000010012 */
[----:B------:R-:W-:Y:S01]  /*4f50*/  HADD2.F32 R14, -RZ, R34.H1_H1 ;  /* 0x30000022ff0e7230 */ /* 0x000fe20000004100 */
[----:B------:R-:W-:Y:S01]  /*4f60*/  ISETP.GE.U32.AND P1, PT, R2, UR14, PT ;  /* 0x0000000e02007c0c */ /* 0x000fe2000bf26070 */
[----:B------:R-:W-:Y:S01]  /*4f70*/  HADD2.F32 R18, -RZ, R35.H1_H1 ;  /* 0x30000023ff127230 */ /* 0x000fe20000004100 */
[----:B------:R-:W-:Y:S01]  /*4f80*/  SHF.R.S32.HI R12, RZ, 0x1f, R4 ;  /* 0x0000001fff0c7819 */ /* 0x000fe20000011404 */
[----:B------:R-:W-:Y:S01]  /*4f90*/  HADD2.F32 R21, -RZ, R26.H1_H1 ;  /* 0x3000001aff157230 */ /* 0x000fe20000004100 */
[----:B------:R-:W-:Y:S01]  /*4fa0*/  SHF.R.S32.HI R7, RZ, 0x1f, R3 ;  /* 0x0000001fff077819 */ /* 0x000fe20000011403 */
[----:B------:R-:W-:Y:S01]  /*4fb0*/  HADD2.F32 R25, -RZ, R28.H1_H1 ;  /* 0x3000001cff197230 */ /* 0x000fe20000004100 */
[----:B------:R-:W-:Y:S01]  /*4fc0*/  SHF.R.S32.HI R0, RZ, 0x1f, R2 ;  /* 0x0000001fff007819 */ /* 0x000fe20000011402 */
[----:B------:R-:W-:-:S02]  /*4fd0*/  HADD2.F32 R27, -RZ, R30.H1_H1 ;  /* 0x3000001eff1b7230 */ /* 0x000fc40000004100 */
[----:B------:R-:W-:Y:S01]  /*4fe0*/  FADD.FTZ R14, R14, -UR7 ;  /* 0x800000070e0e7e21 */ /* 0x000fe20008010000 */
[----:B------:R-:W-:Y:S01]  /*4ff0*/  HADD2.F32 R11, -RZ, R33.H1_H1 ;  /* 0x30000021ff0b7230 */ /* 0x000fe20000004100 */
[----:B------:R-:W-:Y:S01]  /*5000*/  ISETP.GE.AND.EX P6, PT, R12, UR15, PT, P6 ;  /* 0x0000000f0c007c0c */ /* 0x000fe2000bfc6360 */
[----:B------:R-:W-:Y:S01]  /*5010*/  FADD.FTZ R18, R18, -UR7 ;  /* 0x8000000712127e21 */ /* 0x000fe20008010000 */
[----:B------:R-:W-:Y:S01]  /*5020*/  ISETP.GE.AND.EX P0, PT, R7, UR15, PT, P0 ;  /* 0x0000000f07007c0c */ /* 0x000fe2000bf06300 */
[----:B------:R-:W-:Y:S01]  /*5030*/  FADD.FTZ R21, R21, -UR7 ;  /* 0x8000000715157e21 */ /* 0x000fe20008010000 */
[----:B------:R-:W-:Y:S01]  /*5040*/  ISETP.GE.AND.EX P1, PT, R0, UR15, PT, P1 ;  /* 0x0000000f00007c0c */ /* 0x000fe2000bf26310 */
[----:B------:R-:W-:Y:S01]  /*5050*/  FADD.FTZ R25, R25, -UR7 ;  /* 0x8000000719197e21 */ /* 0x000fe20008010000 */
[----:B------:R-:W-:Y:S01]  /*5060*/  FADD.FTZ R27, R27, -UR7 ;  /* 0x800000071b1b7e21 */ /* 0x000fe20008010000 */
[----:B------:R-:W-:Y:S01]  /*5070*/  FADD.FTZ R11, R11, -UR7 ;  /* 0x800000070b0b7e21 */ /* 0x000fe20008010000 */
[----:B------:R-:W-:Y:S01]  /*5080*/  FMUL.FTZ R14, R14, UR8 ;  /* 0x000000080e0e7c20 */ /* 0x000fe20008410000 */
[----:B------:R-:W-:Y:S01]  /*5090*/  ISETP.GT.U32.OR P6, PT, R22, 0x1ff, P6 ;  /* 0x000001ff1600780c */ /* 0x000fe200037c4470 */
[----:B------:R-:W-:Y:S01]  /*50a0*/  FMUL.FTZ R26, R18, UR8 ;  /* 0x00000008121a7c20 */ /* 0x000fe20008410000 */
[C---:B------:R-:W-:Y:S01]  /*50b0*/  ISETP.GT.U32.OR P0, PT, R22.reuse, 0x1ff, P0 ;  /* 0x000001ff1600780c */ /* 0x040fe20000704470 */
[----:B------:R-:W-:Y:S01]  /*50c0*/  FMUL.FTZ R28, R21, UR8 ;  /* 0x00000008151c7c20 */ /* 0x000fe20008410000 */
[----:B------:R-:W-:Y:S01]  /*50d0*/  ISETP.GT.U32.OR P1, PT, R22, 0x1ff, P1 ;  /* 0x000001ff1600780c */ /* 0x000fe20000f24470 */
        /* <DEDUP_REMOVED lines=20> */
.L_x_2576:
        /* <DEDUP_REMOVED lines=14> */
.L_x_2578:
[----:B------:R-:W-:Y:S05]  /*5300*/  BSYNC B0 ;  /* 0x0000000000007941 */ /* 0x000fea0003800000 */
.L_x_2577:
        /* <DEDUP_REMOVED lines=11> */
.L_x_2579:
[----:B------:R-:W-:Y:S04]  /*53c0*/  BSSY B0, `(.L_x_2580) ;  /* 0x000000f000007945 */ /* 0x000fe80003800000 */
[----:B------:R-:W-:Y:S05]  /*53d0*/  @P3 BRA `(.L_x_2581) ;  /* 0x0000000000343947 */ /* 0x000fea0003800000 */
[----:B------:R-:W-:Y:S01]  /*53e0*/  SHF.R.S32.HI R9, RZ, 0x1f, R8 ;  /* 0x0000001fff097819 */ /* 0x000fe20000011408 */
[----:B------:R-:W-:Y:S01]  /*53f0*/  ULDC.64 UR12, c[0x0][0x270] ;  /* 0x00009c00000c7ab9 */ /* 0x000fe20000000a00 */
[----:B0-----:R-:W-:Y:S02]  /*5400*/  MOV R26, R38 ;  /* 0x00000026001a7202 */ /* 0x001fe40000000f00 */
        /* <DEDUP_REMOVED lines=10> */
.L_x_2581:
[----:B------:R-:W-:Y:S05]  /*54b0*/  BSYNC B0 ;  /* 0x0000000000007941 */ /* 0x000fea0003800000 */
.L_x_2580:
        /* <DEDUP_REMOVED lines=11> */
.L_x_2582:
[----:B------:R-:W-:Y:S04]  /*5570*/  BSSY B0, `(.L_x_2583) ;  /* 0x000000e000007945 */ /* 0x000fe80003800000 */
[----:B------:R-:W-:Y:S05]  /*5580*/  @P4 BRA `(.L_x_2584) ;  /* 0x0000000000304947 */ /* 0x000fea0003800000 */
[----:B------:R-:W-:Y:S01]  /*5590*/  ULDC.64 UR12, c[0x0][0x270] ;  /* 0x00009c00000c7ab9 */ /* 0x000fe20000000a00 */
[----:B-1----:R-:W-:Y:S01]  /*55a0*/  MOV R8, R38 ;  /* 0x0000002600087202 */ /* 0x002fe20000000f00 */
[----:B------:R-:W-:Y:S01]  /*55b0*/  IMAD R6, R15, UR12, RZ ;  /* 0x0000000c0f067c24 */ /* 0x000fe2000f8e02ff */
[----:B------:R-:W-:Y:S02]  /*55c0*/  MOV R9, R41 ;  /* 0x0000002900097202 */ /* 0x000fe40000000f00 */
        /* <DEDUP_REMOVED lines=8> */
.L_x_2584:
[----:B------:R-:W-:Y:S05]  /*5650*/  BSYNC B0 ;  /* 0x0000000000007941 */ /* 0x000fea0003800000 */
.L_x_2583:
[----:B------:R-:W-:Y:S05]  /*5660*/  @!P5 BRA `(.L_x_2585) ;  /* 0x000000000028d947 */ /* 0x000fea0003800000 */
[----:B------:R-:W-:Y:S01]  /*5670*/  FMUL.FTZ R6, R10, -1.4426950216293334961 ;  /* 0xbfb8aa3b0a067820 */ /* 0x000fe20000410000 */
[----:B------:R-:W-:-:S05]  /*5680*/  FMUL.FTZ R13, R21, -1.4426950216293334961 ;  /* 0xbfb8aa3b150d7820 */ /* 0x000fca0000410000 */
[----:B------:R-:W1:Y:S08]  /*5690*/  MUFU.EX2 R6, R6 ;  /* 0x0000000600067308 */ /* 0x000e700000000800 */
[----:B------:R-:W3:Y:S01]  /*56a0*/  MUFU.EX2 R13, R13 ;  /* 0x0000000d000d7308 */ /* 0x000ee20000000800 */
[----:B-12---:R-:W-:-:S07]  /*56b0*/  FADD.FTZ R8, R6, 1 ;  /* 0x3f80000006087421 */ /* 0x006fce0000010000 */
[----:B------:R-:W1:Y:S01]  /*56c0*/  MUFU.RCP R9, R8 ;  /* 0x0000000800097308 */ /* 0x000e620000001000 */
[----:B---3--:R-:W-:-:S07]  /*56d0*/  FADD.FTZ R15, R13, 1 ;  /* 0x3f8000000d0f7421 */ /* 0x008fce0000010000 */
[----:B------:R-:W2:Y:S01]  /*56e0*/  MUFU.RCP R18, R15 ;  /* 0x0000000f00127308 */ /* 0x000ea20000001000 */
[----:B-1----:R-:W-:Y:S01]  /*56f0*/  FMUL.FTZ R10, R10, R9 ;  /* 0x000000090a0a7220 */ /* 0x002fe20000410000 */
[----:B--2---:R-:W-:-:S07]  /*5700*/  FMUL.FTZ R21, R21, R18 ;  /* 0x0000001215157220 */ /* 0x004fce0000410000 */
.L_x_2585:
[----:B------:R-:W-:Y:S04]  /*5710*/  BSSY B0, `(.L_x_2586) ;  /* 0x000000e000007945 */ /* 0x000fe80003800000 */
[----:B------:R-:W-:Y:S05]  /*5720*/  @P6 BRA `(.L_x_2587) ;  /* 0x0000000000306947 */ /* 0x000fea0003800000 */
[----:B------:R-:W-:Y:S01]  /*5730*/  ULDC.64 UR12, c[0x0][0x270] ;  /* 0x00009c00000c7ab9 */ /* 0x000fe20000000a00 */
[----:B-12---:R-:W-:Y:S01]  /*5740*/  MOV R8, R38 ;  /* 0x0000002600087202 */ /* 0x006fe20000000f00 */
        /* <DEDUP_REMOVED lines=10> */
.L_x_2587:
[----:B------:R-:W-:Y:S05]  /*57f0*/  BSYNC B0 ;  /* 0x0000000000007941 */ /* 0x000fea0003800000 */
.L_x_2586:
[----:B------:R-:W-:Y:S05]  /*5800*/  @!P5 BRA `(.L_x_2588) ;  /* 0x000000000028d947 */ /* 0x000fea0003800000 */
[----:B------:R-:W-:Y:S01]  /*5810*/  FMUL.FTZ R4, R5, -1.4426950216293334961 ;  /* 0xbfb8aa3b05047820 */ /* 0x000fe20000410000 */
[----:B-123--:R-:W-:-:S05]  /*5820*/  FMUL.FTZ R8, R14, -1.4426950216293334961 ;  /* 0xbfb8aa3b0e087820 */ /* 0x00efca0000410000 */
[----:B------:R-:W1:Y:S08]  /*5830*/  MUFU.EX2 R4, R4 ;  /* 0x0000000400047308 */ /* 0x000e700000000800 */
[----:B------:R-:W2:Y:S01]  /*5840*/  MUFU.EX2 R8, R8 ;  /* 0x0000000800087308 */ /* 0x000ea20000000800 */
[----:B-1----:R-:W-:-:S07]  /*5850*/  FADD.FTZ R6, R4, 1 ;  /* 0x3f80000004067421 */ /* 0x002fce0000010000 */
[----:B------:R-:W1:Y:S01]  /*5860*/  MUFU.RCP R6, R6 ;  /* 0x0000000600067308 */ /* 0x000e620000001000 */
[----:B--2---:R-:W-:-:S07]  /*5870*/  FADD.FTZ R9, R8, 1 ;  /* 0x3f80000008097421 */ /* 0x004fce0000010000 */
[----:B------:R-:W2:Y:S01]  /*5880*/  MUFU.RCP R9, R9 ;  /* 0x0000000900097308 */ /* 0x000ea20000001000 */
[----:B-1----:R-:W-:Y:S01]  /*5890*/  FMUL.FTZ R5, R5, R6 ;  /* 0x0000000605057220 */ /* 0x002fe20000410000 */
[----:B--2---:R-:W-:-:S07]  /*58a0*/  FMUL.FTZ R14, R14, R9 ;  /* 0x000000090e0e7220 */ /* 0x004fce0000410000 */
.L_x_2588:
[----:B------:R-:W-:Y:S04]  /*58b0*/  BSSY B0, `(.L_x_2589) ;  /* 0x000000e000007945 */ /* 0x000fe80003800000 */
[----:B------:R-:W-:Y:S05]  /*58c0*/  @P0 BRA `(.L_x_2590) ;  /* 0x0000000000300947 */ /* 0x000fea0003800000 */
[----:B------:R-:W-:Y:S01]  /*58d0*/  ULDC.64 UR12, c[0x0][0x270] ;  /* 0x00009c00000c7ab9 */ /* 0x000fe20000000a00 */
[----:B------:R-:W-:Y:S01]  /*58e0*/  MOV R6, R38 ;  /* 0x0000002600067202 */ /* 0x000fe20000000f00 */
[----:B------:R-:W-:Y:S01]  /*58f0*/  IMAD R4, R7, UR12, RZ ;  /* 0x0000000c07047c24 */ /* 0x000fe2000f8e02ff */
[----:B------:R-:W-:Y:S02]  /*5900*/  MOV R7, R41 ;  /* 0x0000002900077202 */ /* 0x000fe40000000f00 */
[----:B------:R-:W-:Y:S01]  /*5910*/  F2FP.F16.F32.PACK_AB R5, R14, R5 ;  /* 0x000000050e05723e */ /* 0x000fe200000000ff */
[----:B-123--:R-:W-:-:S04]  /*5920*/  IMAD.WIDE.U32 R8, R3, UR12, R6 ;  /* 0x0000000c03087c25 */ /* 0x00efc8000f8e0006 */
[----:B------:R-:W-:Y:S01]  /*5930*/  IMAD R3, R3, UR13, R4 ;  /* 0x0000000d03037c24 */ /* 0x000fe2000f8e0204 */
[----:B------:R-:W-:Y:S02]  /*5940*/  ULDC.64 UR12, c[0x0][0x210] ;  /* 0x00008400000c7ab9 */ /* 0x000fe40000000a00 */
[----:B------:R-:W-:Y:S02]  /*5950*/  LEA R6, P0, R8, UR12, 0x1 ;  /* 0x0000000c08067c11 */ /* 0x000fe4000f8008ff */
[----:B------:R-:W-:-:S04]  /*5960*/  IADD3 R3, R9, R3, RZ ;  /* 0x0000000309037210 */ /* 0x000fc80007ffe0ff */
[----:B------:R-:W-:-:S05]  /*5970*/  LEA.HI.X R7, R8, UR13, R3, 0x1, P0 ;  /* 0x0000000d08077c11 */ /* 0x000fca00080f0c03 */
[----:B------:R4:W-:Y:S02]  /*5980*/  STG.E desc[UR10][R6.64], R5 ;  /* 0x0000000506007986 */ /* 0x0009e4000c10190a */
.L_x_2590:
[----:B------:R-:W-:Y:S05]  /*5990*/  BSYNC B0 ;  /* 0x0000000000007941 */ /* 0x000fea0003800000 */
.L_x_2589:
[----:B------:R-:W-:Y:S05]  /*59a0*/  @!P5 BRA `(.L_x_2591) ;  /* 0x000000000028d947 */ /* 0x000fea0003800000 */
[----:B------:R-:W-:Y:S01]  /*59b0*/  FMUL.FTZ R3, R16, -1.4426950216293334961 ;  /* 0xbfb8aa3b10037820 */ /* 0x000fe20000410000 */
[----:B----4-:R-:W-:-:S05]  /*59c0*/  FMUL.FTZ R6, R11, -1.4426950216293334961 ;  /* 0xbfb8aa3b0b067820 */ /* 0x010fca0000410000 */
[----:B------:R-:W4:Y:S08]  /*59d0*/  MUFU.EX2 R3, R3 ;  /* 0x0000000300037308 */ /* 0x000f300000000800 */
[----:B------:R-:W5:Y:S01]  /*59e0*/  MUFU.EX2 R6, R6 ;  /* 0x0000000600067308 */ /* 0x000f620000000800 */
[----:B----4-:R-:W-:-:S07]  /*59f0*/  FADD.FTZ R4, R3, 1 ;  /* 0x3f80000003047421 */ /* 0x010fce0000010000 */
[----:B------:R-:W4:Y:S01]  /*5a00*/  MUFU.RCP R5, R4 ;  /* 0x0000000400057308 */ /* 0x000f220000001000 */
[----:B-----5:R-:W-:-:S07]  /*5a10*/  FADD.FTZ R7, R6, 1 ;  /* 0x3f80000006077421 */ /* 0x020fce0000010000 */
[----:B-123--:R-:W1:Y:S01]  /*5a20*/  MUFU.RCP R8, R7 ;  /* 0x0000000700087308 */ /* 0x00ee620000001000 */
[----:B----4-:R-:W-:Y:S01]  /*5a30*/  FMUL.FTZ R16, R16, R5 ;  /* 0x0000000510107220 */ /* 0x010fe20000410000 */
[----:B-1----:R-:W-:-:S07]  /*5a40*/  FMUL.FTZ R11, R11, R8 ;  /* 0x000000080b0b7220 */ /* 0x002fce0000410000 */
.L_x_2591:
        /* <DEDUP_REMOVED lines=13> */
.L_x_2593:
[----:B------:R-:W-:Y:S05]  /*5b20*/  BSYNC B0 ;  /* 0x0000000000007941 */ /* 0x000fea0003800000 */
.L_x_2592:
[----:B------:R-:W-:Y:S01]  /*5b30*/  ULDC UR7, c[0x0][0x288] ;  /* 0x0000a20000077ab9 */ /* 0x000fe20000000800 */
[----:B------:R-:W-:Y:S01]  /*5b40*/  ULDC UR8, c[0x0][0x258] ;  /* 0x0000960000087ab9 */ /* 0x000fe20000000800 */
[----:B------:R-:W-:Y:S01]  /*5b50*/  ULDC UR6, c[0x0][0x10] ;  /* 0x0000040000067ab9 */ /* 0x000fe20000000800 */
[----:B------:R-:W-:Y:S02]  /*5b60*/  UIMAD UR7, UR7, UR8, URZ ;  /* 0x00000008070772a4 */ /* 0x000fe4000f8e023f */
[----:B------:R-:W-:Y:S02]  /*5b70*/  UIADD3 UR5, UR6, UR5, URZ ;  /* 0x0000000506057290 */ /* 0x000fe4000fffe03f */
[----:B------:R-:W-:Y:S02]  /*5b80*/  UIADD3 UR4, UR4, 0x1, URZ ;  /* 0x0000000104047890 */ /* 0x000fe4000fffe03f */
[----:B------:R-:W-:-:S06]  /*5b90*/  UISETP.GE.AND UP0, UPT, UR5, UR7, UPT ;  /* 0x000000070500728c */ /* 0x000fcc000bf06270 */
[----:B------:R-:W-:-:S13]  /*5ba0*/  PLOP3.LUT P0, PT, PT, PT, UP0, 0x80, 0x0 ;  /* 0x000000000000781c */ /* 0x000fda0003f0f008 */
[----:B------:R-:W-:Y:S05]  /*5bb0*/  @!P0 BRA `(.L_x_2594) ;  /* 0xffffffa4003c8947 */ /* 0x000fea000383ffff */
[----:B------:R-:W-:Y:S05]  /*5bc0*/  EXIT ;  /* 0x000000000000794d */ /* 0x000fea0003800000 */
.L_x_2595:
        /* <DEDUP_REMOVED lines=11> */
.L_x_3347:


//--------------------- .text._Z35group_norm_nhwc_fwd_one_pass_kernelI11Fp16IOBf16WLi64ELi32ELi512EEv26Group_norm_nhwc_fwd_params --------------------------
	.section	.text._Z35group_norm_nhwc_fwd_one_pass_kernelI11Fp16IOBf16WLi64ELi32ELi512EEv26Group_norm_nhwc_fwd_params,"ax",@progbits
	.align	128
        .global         _Z35group_norm_nhwc_fwd_one_pass_kernelI11Fp16IOBf16WLi64ELi32ELi512EEv26Group_norm_nhwc_fwd_params
        .type           _Z35group_norm_nhwc_fwd_one_pass_kernelI11Fp16IOBf16WLi64ELi32ELi512EEv26Group_norm_nhwc_fwd_params,@function
        .size           _Z35group_norm_nhwc_fwd_one_pass_kernelI11Fp16IOBf16WLi64ELi32ELi512EEv26Group_norm_nhwc_fwd_params,(.L_x_3348 - _Z35group_norm_nhwc_fwd_one_pass_kernelI11Fp16IOBf16WLi64ELi32ELi512EEv26Group_norm_nhwc_fwd_params)
        .other          _Z35group_norm_nhwc_fwd_one_pass_kernelI11Fp16IOBf16WLi64ELi32ELi512EEv26Group_norm_nhwc_fwd_params,@"STO_CUDA_ENTRY STV_DEFAULT"
_Z35group_norm_nhwc_fwd_one_pass_kernelI11Fp16IOBf16WLi64ELi32ELi512EEv26Group_norm_nhwc_fwd_params:
.text._Z35group_norm_nhwc_fwd_one_pass_kernelI11Fp16IOBf16WLi64ELi32ELi512EEv26Group_norm_nhwc_fwd_params:
        /* <DEDUP_REMOVED lines=19> */
.L_x_2611:
        /* <DEDUP_REMOVED lines=161> */
.L_x_2597:
[----:B------:R-:W-:Y:S05]  /*0b40*/  BSYNC B0 ;  /* 0x0000000000007941 */ /* 0x000fea0003800000 */
.L_x_2596:
[----:B------:R-:W1:Y:S02]  /*0b50*/  LDC R14, c[0x0][0xc] ;  /* 0x00000300ff0e7b82 */ /* 0x000e640000000800 */
        /* <DEDUP_REMOVED lines=13> */
[----:B------:R-:W-:-:S03]  /*0c30*/  IADD3 R11, R11, R12, RZ ;  /* 0x0000000c0b0b7210 */ /* 0x000fc60007ffe0ff */
[----:B---3--:R-:W-:Y:S01]  /*0c40*/  IMAD.WIDE R8, R13, 0x4, R8 ;  /* 0x000000040d087825 */ /* 0x008fe200078e0208 */
[----:B------:R-:W-:-:S03]  /*0c50*/  MOV R13, 0xffffffff ;  /* 0xffffffff000d7802 */ /* 0x000fc60000000f00 */
[----:B----4-:R-:W-:Y:S01]  /*0c60*/  IMAD.WIDE.U32 R6, R11, 0x4, R6 ;  /* 0x000000040b067825 */ /* 0x010fe200078e0006 */
[----:B------:R-:W-:Y:S02]  /*0c70*/  SEL R11, R14, RZ, !P0 ;  /* 0x000000ff0e0b7207 */ /* 0x000fe40004000000 */
[----:B------:R-:W-:Y:S01]  /*0c80*/  SEL R13, R13, 0x1, P0 ;  /* 0x000000010d0d7807 */ /* 0x000fe20000000000 */
[----:B------:R-:W-:Y:S01]  /*0c90*/  IMAD.WIDE.U32 R8, R15, 0x8, R8 ;  /* 0x000000080f087825 */ /* 0x000fe200078e0008 */
[----:B------:R-:W-:-:S04]  /*0ca0*/  ISETP.NE.AND P0, PT, R11, -0x1, PT ;  /* 0xffffffff0b00780c */ /* 0x000fc80003f05270 */
[----:B------:R1:W-:Y:S01]  /*0cb0*/  STG.E.64 desc[UR8][R8.64], R4 ;  /* 0x0000000408007986 */ /* 0x0003e2000c101b08 */
[----:B------:R-:W-:Y:S06]  /*0cc0*/  MEMBAR.ALL.GPU ;  /* 0x0000000000007992 */ /* 0x000fec000000a000 */
[----:B------:R-:W-:-:S00]  /*0cd0*/  ERRBAR ;  /* 0x00000000000079ab */ /* 0x000fc00000000000 */
[----:B------:R-:W-:Y:S06]  /*0ce0*/  CGAERRBAR ;  /* 0x00000000000075ab */ /* 0x000fec0000000000 */
[----:B------:R1:W-:Y:S01]  /*0cf0*/  REDG.E.ADD.S32.STRONG.GPU desc[UR8][R6.64], R13 ;  /* 0x0000000d0600798e */ /* 0x0003e2000c10e388 */
[----:B------:R-:W-:Y:S05]  /*0d00*/  @!P0 BRA `(.L_x_2599) ;  /* 0x0000000000148947 */ /* 0x000fea0003800000 */
.L_x_2600:
[----:B-1----:R-:W2:Y:S04]  /*0d10*/  LDG.E.STRONG.GPU R8, desc[UR8][R6.64] ;  /* 0x0000000806087981 */ /* 0x002ea8000c1ef900 */
[----:B--2---:R-:W-:Y:S01]  /*0d20*/  CCTL.IVALL ;  /* 0x00000000ff00798f */ /* 0x004fe20002000000 */
[----:B------:R-:W-:Y:S05]  /*0d30*/  YIELD ;  /* 0x0000000000007946 */ /* 0x000fea0003800000 */
[----:B------:R-:W-:-:S13]  /*0d40*/  ISETP.NE.AND P0, PT, R8, R11, PT ;  /* 0x0000000b0800720c */ /* 0x000fda0003f05270 */
[----:B------:R-:W-:Y:S05]  /*0d50*/  @P0 BRA `(.L_x_2600) ;  /* 0xfffffffc00ec0947 */ /* 0x000fea000383ffff */
.L_x_2599:
        /* <DEDUP_REMOVED lines=12> */
.L_x_2602:
[----:B------:R-:W-:-:S13]  /*0e20*/  ISETP.EQ.OR P3, PT, R15, UR5, P1 ;  /* 0x000000050f007c0c */ /* 0x000fda0008f62670 */
[----:B------:R-:W2:Y:S01]  /*0e30*/  @!P3 LDC R8, c[0x0][0x10] ;  /* 0x00000400ff08bb82 */ /* 0x000ea20000000800 */
[----:B------:R-:W3:Y:S01]  /*0e40*/  @!P3 S2R R10, SR_CTAID.Y ;  /* 0x00000000000ab919 */ /* 0x000ee20000002600 */
[----:B------:R-:W-:-:S06]  /*0e50*/  @!P3 LOP3.LUT R9, R17, 0x1, RZ, 0xc0, !PT ;  /* 0x000000011109b812 */ /* 0x000fcc00078ec0ff */
[----:B------:R-:W4:Y:S01]  /*0e60*/  @!P3 LDC.64 R6, c[0x0][0x248] ;  /* 0x00009200ff06bb82 */ /* 0x000f220000000a00 */
[----:B--2---:R-:W-:-:S04]  /*0e70*/  @!P3 IMAD R9, R9, R8, RZ ;  /* 0x000000080909b224 */ /* 0x004fc800078e02ff */
[----:B------:R-:W-:-:S05]  /*0e80*/  @!P3 IMAD R9, R9, R14, RZ ;  /* 0x0000000e0909b224 */ /* 0x000fca00078e02ff */
[----:B------:R-:W-:-:S05]  /*0e90*/  @!P3 SHF.L.U32 R9, R9, 0x1, RZ ;  /* 0x000000010909b819 */ /* 0x000fca00000006ff */
[----:B----4-:R-:W-:-:S04]  /*0ea0*/  @!P3 IMAD.WIDE R6, R9, 0x4, R6 ;  /* 0x000000040906b825 */ /* 0x010fc800078e0206 */
[----:B---3--:R-:W-:-:S04]  /*0eb0*/  @!P3 IMAD R9, R8, R15, R10 ;  /* 0x0000000f0809b224 */ /* 0x008fc800078e020a */
        /* <DEDUP_REMOVED lines=22> */
[-C--:B--2---:R-:W-:Y:S02]  /*1020*/  @!P2 IMAD R29, R10, R12.reuse, R29 ;  /* 0x0000000c0a1da224 */ /* 0x084fe400078e021d */
        /* <DEDUP_REMOVED lines=31> */
.L_x_2601:
        /* <DEDUP_REMOVED lines=19> */
.L_x_2604:
[----:B------:R-:W-:Y:S05]  /*1350*/  BSYNC B0 ;  /* 0x0000000000007941 */ /* 0x000fea0003800000 */
.L_x_2603:
        /* <DEDUP_REMOVED lines=32> */
.L_x_2598:
[----:B------:R-:W-:Y:S01]  /*1560*/  ULDC.64 UR6, c[0x0][0x218] ;  /* 0x0000860000067ab9 */ /* 0x000fe20000000a00 */
[----:B------:R-:W-:Y:S01]  /*1570*/  LOP3.LUT P0, RZ, R0, UR5, RZ, 0xfc, !PT ;  /* 0x0000000500ff7c12 */ /* 0x000fe2000f80fcff */
[----:B------:R-:W-:Y:S01]  /*1580*/  ULDC UR11, c[0x0][0x2a4] ;  /* 0x0000a900000b7ab9 */ /* 0x000fe20000000800 */
[----:B------:R-:W-:Y:S01]  /*1590*/  ISETP.EQ.U32.AND P2, PT, RZ, UR6, PT ;  /* 0x00000006ff007c0c */ /* 0x000fe2000bf42070 */
[----:B------:R-:W-:Y:S01]  /*15a0*/  UMOV UR6, 0x400 ;  /* 0x0000040000067882 */ /* 0x000fe20000000000 */
[----:B-1----:R-:W-:Y:S01]  /*15b0*/  SHF.L.U32 R8, R24, 0x1, RZ ;  /* 0x0000000118087819 */ /* 0x002fe200000006ff */
[----:B------:R-:W-:Y:S01]  /*15c0*/  ULDC.64 UR12, c[0x0][0x228] ;  /* 0x00008a00000c7ab9 */ /* 0x000fe20000000a00 */
[----:B------:R-:W-:Y:S01]  /*15d0*/  ISETP.EQ.OR.EX P0, PT, RZ, UR7, P0, P2 ;  /* 0x00000007ff007c0c */ /* 0x000fe20008702720 */
[----:B------:R-:W1:Y:S01]  /*15e0*/  S2UR UR7, SR_CgaCtaId ;  /* 0x00000000000779c3 */ /* 0x000e620000008800 */
[----:B------:R-:W-:Y:S01]  /*15f0*/  ULDC.64 UR14, c[0x0][0x230] ;  /* 0x00008c00000e7ab9 */ /* 0x000fe20000000a00 */
[----:B------:R-:W-:-:S02]  /*1600*/  IADD3 R10, P2, R8, UR12, RZ ;  /* 0x0000000c080a7c10 */ /* 0x000fc4000ff5e0ff */
[----:B------:R-:W-:Y:S02]  /*1610*/  SHF.L.U64.HI R24, R24, 0x1, R25 ;  /* 0x0000000118187819 */ /* 0x000fe40000010219 */
[----:B------:R-:W-:Y:S02]  /*1620*/  IADD3 R8, P3, R8, UR14, RZ ;  /* 0x0000000e08087c10 */ /* 0x000fe4000ff7e0ff */
[C---:B------:R-:W-:Y:S02]  /*1630*/  IADD3.X R11, R24.reuse, UR13, RZ, P2, !PT ;  /* 0x0000000d180b7c10 */ /* 0x040fe400097fe4ff */
[----:B------:R-:W-:Y:S02]  /*1640*/  IADD3.X R9, R24, UR15, RZ, P3, !PT ;  /* 0x0000000f18097c10 */ /* 0x000fe40009ffe4ff */
[----:B------:R-:W2:Y:S01]  /*1650*/  @!P0 LDC.64 R6, c[0x0][0x218] ;  /* 0x00008600ff068b82 */ /* 0x000ea20000000a00 */
[----:B------:R-:W-:Y:S01]  /*1660*/  @!P0 FMUL.FTZ R13, R5, UR11 ;  /* 0x0000000b050d8c20 */ /* 0x000fe20008410000 */
[----:B------:R-:W-:Y:S01]  /*1670*/  @!P0 FMUL.FTZ R12, R4, UR11 ;  /* 0x0000000b040c8c20 */ /* 0x000fe20008410000 */
[----:B-1----:R-:W-:-:S09]  /*1680*/  ULEA UR6, UR7, UR6, 0x18 ;  /* 0x0000000607067291 */ /* 0x002fd2000f8ec03f */
[----:B------:R0:W-:Y:S01]  /*1690*/  @!P1 STS.64 [UR6+0x98], R4 ;  /* 0x00009804ff009988 */ /* 0x0001e20008000a06 */
[----:B--2---:R-:W-:-:S05]  /*16a0*/  @!P0 IMAD.WIDE R26, R19, 0x8, R6 ;  /* 0x00000008131a8825 */ /* 0x004fca00078e0206 */
[----:B------:R-:W-:Y:S01]  /*16b0*/  @!P0 STG.E.64 desc[UR8][R26.64], R12 ;  /* 0x0000000c1a008986 */ /* 0x000fe2000c101b08 */
[----:B0-----:R-:W0:Y:S08]  /*16c0*/  LDC R4, c[0x0][0x294] ;  /* 0x0000a500ff047b82 */ /* 0x001e300000000800 */
[----:B------:R-:W-:Y:S06]  /*16d0*/  BAR.SYNC.DEFER_BLOCKING 0x0 ;  /* 0x0000000000007b1d */ /* 0x000fec0000010000 */
[----:B------:R-:W2:Y:S04]  /*16e0*/  LDG.E.U16 R24, desc[UR8][R10.64+0x2] ;  /* 0x000002080a187981 */ /* 0x000ea8000c1e1500 */
[----:B------:R-:W3:Y:S04]  /*16f0*/  LDG.E.U16 R25, desc[UR8][R8.64+0x2] ;  /* 0x0000020808197981 */ /* 0x000ee8000c1e1500 */
[----:B------:R1:W4:Y:S04]  /*1700*/  LDG.E.U16 R14, desc[UR8][R10.64] ;  /* 0x000000080a0e7981 */ /* 0x000328000c1e1500 */
[----:B------:R5:W4:Y:S04]  /*1710*/  LDG.E.U16 R15, desc[UR8][R8.64] ;  /* 0x00000008080f7981 */ /* 0x000b28000c1e1500 */
[----:B------:R-:W5:Y:S01]  /*1720*/  LDS.64 R6, [UR6+0x98] ;  /* 0x00009806ff067984 */ /* 0x000f620008000a00 */
[----:B------:R-:W-:Y:S01]  /*1730*/  ISETP.NE.AND P2, PT, RZ, UR10, PT ;  /* 0x0000000aff007c0c */ /* 0x000fe2000bf45270 */
[----:B-1----:R-:W-:Y:S01]  /*1740*/  HADD2.F32 R11, -RZ, R16.H0_H0 ;  /* 0x20000010ff0b7230 */ /* 0x002fe20000004100 */
[----:B------:R-:W-:Y:S01]  /*1750*/  ULDC.64 UR6, c[0x0][0x278] ;  /* 0x00009e0000067ab9 */ /* 0x000fe20000000a00 */
[----:B-----5:R-:W-:-:S04]  /*1760*/  FMUL.FTZ R28, R6, UR11 ;  /* 0x0000000b061c7c20 */ /* 0x020fc80008410000 */
[----:B------:R-:W-:-:S04]  /*1770*/  FMUL.FTZ R6, R28, R28 ;  /* 0x0000001c1c067220 */ /* 0x000fc80000410000 */
[----:B------:R-:W-:-:S05]  /*1780*/  FFMA.FTZ R6, R7, UR11, -R6 ;  /* 0x0000000b07067c23 */ /* 0x000fca0008010806 */
[----:B------:R-:W-:-:S13]  /*1790*/  FSETP.GTU.FTZ.AND P0, PT, R6, RZ, PT ;  /* 0x000000ff0600720b */ /* 0x000fda0003f1c000 */
[----:B------:R-:W1:Y:S01]  /*17a0*/  @P0 LDC R5, c[0x0][0x238] ;  /* 0x00008e00ff050b82 */ /* 0x000e620000000800 */
[----:B------:R-:W-:Y:S01]  /*17b0*/  SHF.R.U32.HI R7, RZ, 0x4, R0 ;  /* 0x00000004ff077819 */ /* 0x000fe20000011600 */
[----:B------:R-:W-:-:S04]  /*17c0*/  HADD2.F32 R13, -RZ, R16.H1_H1 ;  /* 0x30000010ff0d7230 */ /* 0x000fc80000004100 */
[----:B0-----:R-:W-:Y:S02]  /*17d0*/  IMAD R7, R4, UR5, R7 ;  /* 0x0000000504077c24 */ /* 0x001fe4000f8e0207 */
[----:B-1----:R-:W-:Y:S01]  /*17e0*/  @P0 FADD.FTZ R6, R6, R5 ;  /* 0x0000000506060221 */ /* 0x002fe20000010000 */
[----:B------:R-:W-:Y:S01]  /*17f0*/  HFMA2.MMA R5, -RZ, RZ, 1.875, 0 ;  /* 0x3f800000ff057435 */ /* 0x000fe200000001ff */
[----:B------:R-:W-:-:S09]  /*1800*/  HADD2.F32 R27, -RZ, R3.H0_H0 ;  /* 0x20000003ff1b7230 */ /* 0x000fd20000004100 */
[----:B------:R0:W1:Y:S01]  /*1810*/  @P0 MUFU.RSQ R5, R6 ;  /* 0x0000000600050308 */ /* 0x0000620000001400 */
[----:B------:R-:W-:Y:S01]  /*1820*/  HADD2.F32 R3, -RZ, R3.H1_H1 ;  /* 0x30000003ff037230 */ /* 0x000fe20000004100 */
[----:B------:R-:W-:Y:S01]  /*1830*/  IADD3 R8, R7, 0x20, RZ ;  /* 0x0000002007087810 */ /* 0x000fe20007ffe0ff */
[--C-:B------:R-:W-:Y:S01]  /*1840*/  FADD.FTZ R12, R13, -R28.reuse ;  /* 0x8000001c0d0c7221 */ /* 0x100fe20000010000 */
[--C-:B------:R-:W-:Y:S01]  /*1850*/  FADD.FTZ R10, R27, -R28.reuse ;  /* 0x8000001c1b0a7221 */ /* 0x100fe20000010000 */
[----:B------:R-:W-:Y:S02]  /*1860*/  ISETP.GE.U32.AND P0, PT, R7, UR6, PT ;  /* 0x0000000607007c0c */ /* 0x000fe4000bf06070 */
[----:B------:R-:W-:Y:S01]  /*1870*/  SHF.R.S32.HI R4, RZ, 0x1f, R7 ;  /* 0x0000001fff047819 */ /* 0x000fe20000011407 */
[--C-:B0-----:R-:W-:Y:S01]  /*1880*/  FADD.FTZ R6, R11, -R28.reuse ;  /* 0x8000001c0b067221 */ /* 0x101fe20000010000 */
[----:B------:R-:W-:Y:S01]  /*1890*/  ISETP.GE.U32.AND P1, PT, R8, UR6, PT ;  /* 0x0000000608007c0c */ /* 0x000fe2000bf26070 */
[----:B------:R-:W-:Y:S01]  /*18a0*/  FADD.FTZ R28, R3, -R28 ;  /* 0x8000001c031c7221 */ /* 0x000fe20000010000 */
[----:B------:R-:W-:-:S02]  /*18b0*/  SHF.R.S32.HI R9, RZ, 0x1f, R8 ;  /* 0x0000001fff097819 */ /* 0x000fc40000011408 */
[----:B------:R-:W-:Y:S02]  /*18c0*/  ISETP.GE.AND.EX P0, PT, R4, UR7, PT, P0 ;  /* 0x0000000704007c0c */ /* 0x000fe4000bf06300 */
[----:B------:R-:W-:Y:S01]  /*18d0*/  ISETP.GE.AND.EX P1, PT, R9, UR7, PT, P1 ;  /* 0x0000000709007c0c */ /* 0x000fe2000bf26310 */
[-C--:B-1----:R-:W-:Y:S01]  /*18e0*/  FMUL.FTZ R12, R12, R5.reuse ;  /* 0x000000050c0c7220 */ /* 0x082fe20000410000 */
[-C--:B------:R-:W-:Y:S01]  /*18f0*/  FMUL.FTZ R28, R28, R5.reuse ;  /* 0x000000051c1c7220 */ /* 0x080fe20000410000 */
[-C--:B------:R-:W-:Y:S01]  /*1900*/  FMUL.FTZ R3, R10, R5.reuse ;  /* 0x000000050a037220 */ /* 0x080fe20000410000 */
[----:B------:R-:W-:Y:S01]  /*1910*/  FMUL.FTZ R6, R6, R5 ;  /* 0x0000000506067220 */ /* 0x000fe20000410000 */
[C---:B------:R-:W-:Y:S02]  /*1920*/  ISETP.GT.U32.OR P0, PT, R0.reuse, 0x1ff, P0 ;  /* 0x000001ff0000780c */ /* 0x040fe40000704470 */
[----:B------:R-:W-:Y:S02]  /*1930*/  ISETP.GT.U32.OR P1, PT, R0, 0x1ff, P1 ;  /* 0x000001ff0000780c */ /* 0x000fe40000f24470 */
[----:B--2---:R-:W-:-:S02]  /*1940*/  SHF.L.U32 R13, R24, 0x10, RZ ;  /* 0x00000010180d7819 */ /* 0x004fc400000006ff */
[----:B---3--:R-:W-:Y:S02]  /*1950*/  SHF.L.U32 R25, R25, 0x10, RZ ;  /* 0x0000001019197819 */ /* 0x008fe400000006ff */
[----:B----4-:R-:W-:Y:S02]  /*1960*/  SHF.L.U32 R14, R14, 0x10, RZ ;  /* 0x000000100e0e7819 */ /* 0x010fe400000006ff */
[----:B------:R-:W-:Y:S01]  /*1970*/  SHF.L.U32 R15, R15, 0x10, RZ ;  /* 0x000000100f0f7819 */ /* 0x000fe200000006ff */
[C-C-:B------:R-:W-:Y:S01]  /*1980*/  FFMA.FTZ R11, R13.reuse, R12, R25.reuse ;  /* 0x0000000c0d0b7223 */ /* 0x140fe20000010019 */
[----:B------:R-:W-:-:S03]  /*1990*/  FFMA.FTZ R10, R13, R28, R25 ;  /* 0x0000001c0d0a7223 */ /* 0x000fc60000010019 */
        /* <DEDUP_REMOVED lines=13> */
.L_x_2605:
        /* <DEDUP_REMOVED lines=14> */
.L_x_2607:
[----:B------:R-:W-:Y:S05]  /*1b50*/  BSYNC B0 ;  /* 0x0000000000007941 */ /* 0x000fea0003800000 */
.L_x_2606:
        /* <DEDUP_REMOVED lines=11> */
.L_x_2608:
        /* <DEDUP_REMOVED lines=13> */
.L_x_2610:
[----:B------:R-:W-:Y:S05]  /*1ce0*/  BSYNC B0 ;  /* 0x0000000000007941 */ /* 0x000fea0003800000 */
.L_x_2609:
[----:B-1----:R-:W1:Y:S01]  /*1cf0*/  LDC R4, c[0x0][0x10] ;  /* 0x00000400ff047b82 */ /* 0x002e620000000800 */
[----:B------:R-:W-:Y:S02]  /*1d00*/  IADD3 R17, R17, 0x1, RZ ;  /* 0x0000000111117810 */ /* 0x000fe40007ffe0ff */
[----:B-1----:R-:W-:-:S04]  /*1d10*/  IADD3 R19, R4, R19, RZ ;  /* 0x0000001304137210 */ /* 0x002fc80007ffe0ff */
[----:B------:R-:W-:-:S13]  /*1d20*/  ISETP.GE.AND P0, PT, R19, UR4, PT ;  /* 0x0000000413007c0c */ /* 0x000fda000bf06270 */
[----:B------:R-:W-:Y:S05]  /*1d30*/  @!P0 BRA `(.L_x_2611) ;  /* 0xffffffe000fc8947 */ /* 0x000fea000383ffff */
[----:B------:R-:W-:Y:S05]  /*1d40*/  EXIT ;  /* 0x000000000000794d */ /* 0x000fea0003800000 */
.L_x_2612:
        /* <DEDUP_REMOVED lines=11> */
.L_x_3348:


//--------------------- .text._Z35group_norm_nhwc_fwd_one_pass_kernelI11Fp16IOBf16WLi128ELi32ELi512EEv26Group_norm_nhwc_fwd_params --------------------------
	.section	.text._Z35group_norm_nhwc_fwd_one_pass_kernelI11Fp16IOBf16WLi128ELi32ELi512EEv26Group_norm_nhwc_fwd_params,"ax",@progbits
	.align	128
        .global         _Z35group_norm_nhwc_fwd_one_pass_kernelI11Fp16IOBf16WLi128ELi32ELi512EEv26Group_norm_nhwc_fwd_params
        .type           _Z35group_norm_nhwc_fwd_one_pass_kernelI11Fp16IOBf16WLi128ELi32ELi512EEv26Group_norm_nhwc_fwd_params,@function
        .size           _Z35group_norm_nhwc_fwd_one_pass_kernelI11Fp16IOBf16WLi128ELi32ELi512EEv26Group_norm_nhwc_fwd_params,(.L_x_3349 - _Z35group_norm_nhwc_fwd_one_pass_kernelI11Fp16IOBf16WLi128ELi32ELi512EEv26Group_norm_nhwc_fwd_params)
        .other          _Z35group_norm_nhwc_fwd_one_pass_kernelI11Fp16IOBf16WLi128ELi32ELi512EEv26Group_norm_nhwc_fwd_params,@"STO_CUDA_ENTRY STV_DEFAULT"
_Z35group_norm_nhwc_fwd_one_pass_kernelI11Fp16IOBf16WLi128ELi32ELi512EEv26Group_norm_nhwc_fwd_params:
.text._Z35group_norm_nhwc_fwd_one_pass_kernelI11Fp16IOBf16WLi128ELi32ELi512EEv26Group_norm_nhwc_fwd_params:
        /* <DEDUP_REMOVED lines=18> */
.L_x_2637:
[----:B012---:R-:W0:Y:S01]  /*0120*/  LDC R6, c[0x0][0x288] ;  /* 0x0000a200ff067b82 */ /* 0x007e220000000800 */
[----:B---3--:R-:W3:Y:S01]  /*0130*/  S2R R3, SR_TID.X ;  /* 0x0000000000037919 */ /* 0x008ee20000002100 */
[----:B------:R-:W-:Y:S01]  /*0140*/  ULDC.64 UR4, c[0x0][0x278] ;  /* 0x00009e0000047ab9 */ /* 0x000fe20000000a00 */
[----:B------:R-:W-:Y:S01]  /*0150*/  ULDC.64 UR10, c[0x0][0x280] ;  /* 0x0000a000000a7ab9 */ /* 0x000fe20000000a00 */
[----:B------:R-:W-:-:S04]  /*0160*/  MOV R20, RZ ;  /* 0x000000ff00147202 */ /* 0x000fc80000000f00 */
[----:B------:R-:W4:Y:S01]  /*0170*/  LDC R10, c[0x0][0x294] ;  /* 0x0000a500ff0a7b82 */ /* 0x000f220000000800 */
[----:B0-----:R-:W-:-:S04]  /*0180*/  IABS R9, R6 ;  /* 0x0000000600097213 */ /* 0x001fc80000000000 */
[----:B------:R-:W0:Y:S01]  /*0190*/  I2F.RP R7, R9 ;  /* 0x0000000900077306 */ /* 0x000e220000209400 */
[----:B---3--:R-:W-:-:S05]  /*01a0*/  SHF.R.U32.HI R31, RZ, 0x4, R3 ;  /* 0x00000004ff1f7819 */ /* 0x008fca0000011603 */
[----:B----4-:R-:W-:Y:S02]  /*01b0*/  IMAD R31, R10, UR6, R31 ;  /* 0x000000060a1f7c24 */ /* 0x010fe4000f8e021f */
[----:B0-----:R-:W0:Y:S03]  /*01c0*/  MUFU.RCP R7, R7 ;  /* 0x0000000700077308 */ /* 0x001e260000001000 */
[C---:B------:R-:W-:Y:S02]  /*01d0*/  ISETP.GE.U32.AND P0, PT, R31.reuse, UR4, PT ;  /* 0x000000041f007c0c */ /* 0x040fe4000bf06070 */
[----:B------:R-:W-:Y:S02]  /*01e0*/  SHF.R.S32.HI R13, RZ, 0x1f, R31 ;  /* 0x0000001fff0d7819 */ /* 0x000fe4000001141f */
[----:B------:R-:W-:Y:S02]  /*01f0*/  IADD3 R14, R31, 0x20, RZ ;  /* 0x000000201f0e7810 */ /* 0x000fe40007ffe0ff */
[----:B------:R-:W-:-:S02]  /*0200*/  ISETP.GE.AND.EX P0, PT, R13, UR5, PT, P0 ;  /* 0x000000050d007c0c */ /* 0x000fc4000bf06300 */
[----:B------:R-:W-:Y:S02]  /*0210*/  IADD3 R12, R31, 0x60, RZ ;  /* 0x000000601f0c7810 */ /* 0x000fe40007ffe0ff */
[----:B------:R-:W-:Y:S02]  /*0220*/  ISETP.LT.U32.AND P0, PT, R3, 0x200, !P0 ;  /* 0x000002000300780c */ /* 0x000fe40004701070 */
[----:B------:R-:W-:Y:S02]  /*0230*/  SHF.R.S32.HI R19, RZ, 0x1f, R12 ;  /* 0x0000001fff137819 */ /* 0x000fe4000001140c */
[----:B0-----:R-:W-:-:S04]  /*0240*/  IADD3 R4, R7, 0xffffffe, RZ ;  /* 0x0ffffffe07047810 */ /* 0x001fc80007ffe0ff */
[----:B------:R0:W3:Y:S02]  /*0250*/  F2I.FTZ.U32.TRUNC.NTZ R5, R4 ;  /* 0x0000000400057305 */ /* 0x0000e4000021f000 */
[----:B0-----:R-:W-:Y:S02]  /*0260*/  MOV R4, RZ ;  /* 0x000000ff00047202 */ /* 0x001fe40000000f00 */
[----:B---3--:R-:W-:-:S05]  /*0270*/  IADD3 R8, RZ, -R5, RZ ;  /* 0x80000005ff087210 */ /* 0x008fca0007ffe0ff */
[----:B------:R-:W-:Y:S01]  /*0280*/  IMAD R11, R8, R9, RZ ;  /* 0x00000009080b7224 */ /* 0x000fe200078e02ff */
[----:B------:R-:W-:-:S03]  /*0290*/  IABS R8, R21 ;  /* 0x0000001500087213 */ /* 0x000fc60000000000 */
[----:B------:R-:W-:Y:S01]  /*02a0*/  IMAD.HI.U32 R5, R5, R11, R4 ;  /* 0x0000000b05057227 */ /* 0x000fe200078e0004 */
[----:B------:R-:W-:-:S05]  /*02b0*/  SHF.R.S32.HI R11, RZ, 0x1f, R14 ;  /* 0x0000001fff0b7819 */ /* 0x000fca000001140e */
        /* <DEDUP_REMOVED lines=8> */
[----:B------:R-:W-:Y:S02]  /*0340*/  ISETP.GE.U32.AND P3, PT, R4, R9, PT ;  /* 0x000000090400720c */ /* 0x000fe40003f66070 */
[----:B------:R-:W-:Y:S02]  /*0350*/  LOP3.LUT R4, R21, R6, RZ, 0x3c, !PT ;  /* 0x0000000615047212 */ /* 0x000fe400078e3cff */
[----:B------:R-:W-:Y:S02]  /*0360*/  ISETP.NE.AND P4, PT, R6, RZ, PT ;  /* 0x000000ff0600720c */ /* 0x000fe40003f85270 */
[----:B------:R-:W-:-:S07]  /*0370*/  ISETP.GE.AND P2, PT, R4, RZ, PT ;  /* 0x000000ff0400720c */ /* 0x000fce0003f46270 */
[----:B------:R-:W-:-:S04]  /*0380*/  @P3 IADD3 R5, R5, 0x1, RZ ;  /* 0x0000000105053810 */ /* 0x000fc80007ffe0ff */
[----:B------:R-:W-:Y:S02]  /*0390*/  MOV R25, R5 ;  /* 0x0000000500197202 */ /* 0x000fe40000000f00 */
[----:B------:R-:W0:Y:S02]  /*03a0*/  @P0 LDC.64 R4, c[0x0][0x270] ;  /* 0x00009c00ff040b82 */ /* 0x000e240000000a00 */
[----:B------:R-:W-:Y:S02]  /*03b0*/  @!P2 IADD3 R25, -R25, RZ, RZ ;  /* 0x000000ff1919a210 */ /* 0x000fe40007ffe1ff */
[----:B------:R-:W-:Y:S02]  /*03c0*/  @!P4 LOP3.LUT R25, RZ, R6, RZ, 0x33, !PT ;  /* 0x00000006ff19c212 */ /* 0x000fe400078e33ff */
[----:B------:R-:W-:Y:S02]  /*03d0*/  ISETP.GE.U32.AND P2, PT, R14, UR4, PT ;  /* 0x000000040e007c0c */ /* 0x000fe4000bf46070 */
[----:B------:R-:W-:-:S02]  /*03e0*/  IADD3 R8, -R25, RZ, RZ ;  /* 0x000000ff19087210 */ /* 0x000fc40007ffe1ff */
[----:B------:R-:W-:Y:S02]  /*03f0*/  ISETP.GE.AND.EX P2, PT, R11, UR5, PT, P2 ;  /* 0x000000050b007c0c */ /* 0x000fe4000bf46320 */
[----:B------:R-:W-:Y:S01]  /*0400*/  ISETP.GE.U32.AND P4, PT, R12, UR4, PT ;  /* 0x000000040c007c0c */ /* 0x000fe2000bf86070 */
[----:B------:R-:W-:Y:S01]  /*0410*/  IMAD R6, R6, R8, R21 ;  /* 0x0000000806067224 */ /* 0x000fe200078e0215 */
[----:B------:R-:W-:Y:S02]  /*0420*/  ISETP.LT.U32.AND P2, PT, R3, 0x200, !P2 ;  /* 0x000002000300780c */ /* 0x000fe40005741070 */
[----:B------:R-:W-:Y:S02]  /*0430*/  SHF.R.S32.HI R8, RZ, 0x1f, R25 ;  /* 0x0000001fff087819 */ /* 0x000fe40000011419 */
[----:B------:R-:W-:Y:S02]  /*0440*/  LEA R28, R6, R7, 0x5 ;  /* 0x00000007061c7211 */ /* 0x000fe400078e28ff */
[----:B------:R-:W-:Y:S01]  /*0450*/  ISETP.GE.AND.EX P4, PT, R19, UR5, PT, P4 ;  /* 0x0000000513007c0c */ /* 0x000fe2000bf86340 */
[----:B------:R-:W-:Y:S01]  /*0460*/  IMAD R8, R8, UR10, RZ ;  /* 0x0000000a08087c24 */ /* 0x000fe2000f8e02ff */
[----:B------:R-:W-:Y:S01]  /*0470*/  SHF.R.S32.HI R29, RZ, 0x1f, R28 ;  /* 0x0000001fff1d7819 */ /* 0x000fe2000001141c */
[----:B0-----:R-:W-:Y:S01]  /*0480*/  @P0 IMAD R10, R13, R4, RZ ;  /* 0x000000040d0a0224 */ /* 0x001fe200078e02ff */
[----:B------:R-:W-:Y:S01]  /*0490*/  IADD3 R13, R31, 0x40, RZ ;  /* 0x000000401f0d7810 */ /* 0x000fe20007ffe0ff */
[----:B------:R-:W-:-:S02]  /*04a0*/  IMAD R27, R25, UR11, R8 ;  /* 0x0000000b191b7c24 */ /* 0x000fc4000f8e0208 */
[----:B------:R-:W0:Y:S01]  /*04b0*/  @P2 LDC.64 R6, c[0x0][0x270] ;  /* 0x00009c00ff062b82 */ /* 0x000e220000000a00 */
[----:B------:R-:W-:Y:S01]  /*04c0*/  IMAD.WIDE.U32 R24, R25, UR10, R28 ;  /* 0x0000000a19187c25 */ /* 0x000fe2000f8e001c */
[----:B------:R-:W-:Y:S02]  /*04d0*/  ISETP.GE.U32.AND P3, PT, R13, UR4, PT ;  /* 0x000000040d007c0c */ /* 0x000fe4000bf66070 */
[----:B------:R-:W-:Y:S01]  /*04e0*/  SHF.R.S32.HI R15, RZ, 0x1f, R13 ;  /* 0x0000001fff0f7819 */ /* 0x000fe2000001140d */
[----:B------:R-:W-:Y:S01]  /*04f0*/  @P0 IMAD R23, R31, R5, R10 ;  /* 0x000000051f170224 */ /* 0x000fe200078e020a */
[----:B------:R-:W-:Y:S02]  /*0500*/  IADD3 R27, R25, R27, RZ ;  /* 0x0000001b191b7210 */ /* 0x000fe40007ffe0ff */
[----:B------:R-:W3:Y:S01]  /*0510*/  @P0 LDC.64 R8, c[0x0][0x220] ;  /* 0x00008800ff080b82 */ /* 0x000ee20000000a00 */
[----:B------:R-:W-:Y:S02]  /*0520*/  @P0 MOV R26, R24 ;  /* 0x00000018001a0202 */ /* 0x000fe40000000f00 */
[----:B------:R-:W-:-:S02]  /*0530*/  ISETP.GE.AND.EX P3, PT, R15, UR5, PT, P3 ;  /* 0x000000050f007c0c */ /* 0x000fc4000bf66330 */
[----:B------:R-:W-:Y:S01]  /*0540*/  ISETP.LT.U32.AND P4, PT, R3, 0x200, !P4 ;  /* 0x000002000300780c */ /* 0x000fe20006781070 */
[----:B------:R-:W-:Y:S01]  /*0550*/  @P0 IMAD.WIDE.U32 R30, R31, R4, R26 ;  /* 0x000000041f1e0225 */ /* 0x000fe200078e001a */
[----:B------:R-:W-:Y:S01]  /*0560*/  ISETP.LT.U32.AND P3, PT, R3, 0x200, !P3 ;  /* 0x000002000300780c */ /* 0x000fe20005f61070 */
[----:B------:R-:W4:Y:S03]  /*0570*/  @P2 LDC.64 R4, c[0x0][0x220] ;  /* 0x00008800ff042b82 */ /* 0x000f260000000a00 */
[----:B------:R-:W-:Y:S02]  /*0580*/  @P0 IADD3 R10, R31, R23, RZ ;  /* 0x000000171f0a0210 */ /* 0x000fe40007ffe0ff */
[----:B---3--:R-:W-:Y:S01]  /*0590*/  @P0 LEA R32, P5, R30, R8, 0x1 ;  /* 0x000000081e200211 */ /* 0x008fe200078a08ff */
[----:B0-----:R-:W-:-:S03]  /*05a0*/  @P2 IMAD R8, R11, R6, RZ ;  /* 0x000000060b082224 */ /* 0x001fc600078e02ff */
[----:B------:R-:W-:Y:S01]  /*05b0*/  @P0 LEA.HI.X R33, R30, R9, R10, 0x1, P5 ;  /* 0x000000091e210211 */ /* 0x000fe200028f0c0a */
[C---:B------:R-:W-:Y:S02]  /*05c0*/  @P2 IMAD R16, R14.reuse, R7, R8 ;  /* 0x000000070e102224 */ /* 0x040fe400078e0208 */
[----:B------:R-:W0:Y:S01]  /*05d0*/  @P3 LDC.64 R10, c[0x0][0x270] ;  /* 0x00009c00ff0a3b82 */ /* 0x000e220000000a00 */
[----:B------:R-:W-:Y:S02]  /*05e0*/  @P2 MOV R8, R24 ;  /* 0x0000001800082202 */ /* 0x000fe40000000f00 */
[----:B------:R-:W-:Y:S01]  /*05f0*/  @P2 MOV R9, R27 ;  /* 0x0000001b00092202 */ /* 0x000fe20000000f00 */
[----:B------:R3:W5:Y:S02]  /*0600*/  @P0 LDG.E R20, desc[UR8][R32.64] ;  /* 0x0000000820140981 */ /* 0x000764000c1e1900 */
[----:B------:R-:W-:Y:S02]  /*0610*/  @P2 IMAD.WIDE.U32 R8, R14, R6, R8 ;  /* 0x000000060e082225 */ /* 0x000fe400078e0008 */
[----:B------:R-:W1:Y:S03]  /*0620*/  @P4 LDC.64 R6, c[0x0][0x270] ;  /* 0x00009c00ff064b82 */ /* 0x000e660000000a00 */
[----:B------:R-:W-:-:S02]  /*0630*/  @P2 IADD3 R16, R9, R16, RZ ;  /* 0x0000001009102210 */ /* 0x000fc40007ffe0ff */
[----:B----4-:R-:W-:-:S04]  /*0640*/  @P2 LEA R30, P5, R8, R4, 0x1 ;  /* 0x00000004081e2211 */ /* 0x010fc800078a08ff */
[----:B------:R-:W-:Y:S02]  /*0650*/  @P2 LEA.HI.X R31, R8, R5, R16, 0x1, P5 ;  /* 0x00000005081f2211 */ /* 0x000fe400028f0c10 */
[----:B------:R-:W4:Y:S01]  /*0660*/  @P3 LDC.64 R8, c[0x0][0x220] ;  /* 0x00008800ff083b82 */ /* 0x000f220000000a00 */
[----:B0-----:R-:W-:-:S07]  /*0670*/  @P3 IMAD R14, R15, R10, RZ ;  /* 0x0000000a0f0e3224 */ /* 0x001fce00078e02ff */
[----:B------:R-:W0:Y:S01]  /*0680*/  @P4 LDC.64 R4, c[0x0][0x220] ;  /* 0x00008800ff044b82 */ /* 0x000e220000000a00 */
[----:B------:R-:W-:Y:S01]  /*0690*/  @P3 IMAD R11, R13, R11, R14 ;  /* 0x0000000b0d0b3224 */ /* 0x000fe200078e020e */
[----:B------:R-:W-:Y:S02]  /*06a0*/  @P3 MOV R14, R24 ;  /* 0x00000018000e3202 */ /* 0x000fe40000000f00 */
[-C--:B------:R-:W-:Y:S01]  /*06b0*/  @P3 MOV R15, R27.reuse ;  /* 0x0000001b000f3202 */ /* 0x080fe20000000f00 */
[----:B-1----:R-:W-:Y:S01]  /*06c0*/  @P4 IMAD R19, R19, R6, RZ ;  /* 0x0000000613134224 */ /* 0x002fe200078e02ff */
[----:B---3--:R-:W-:Y:S02]  /*06d0*/  @P4 MOV R32, R24 ;  /* 0x0000001800204202 */ /* 0x008fe40000000f00 */
[----:B------:R-:W-:Y:S01]  /*06e0*/  @P4 MOV R33, R27 ;  /* 0x0000001b00214202 */ /* 0x000fe20000000f00 */
[----:B------:R-:W-:-:S04]  /*06f0*/  @P3 IMAD.WIDE.U32 R14, R13, R10, R14 ;  /* 0x0000000a0d0e3225 */ /* 0x000fc800078e000e */
[C---:B------:R-:W-:Y:S01]  /*0700*/  @P4 IMAD R7, R12.reuse, R7, R19 ;  /* 0x000000070c074224 */ /* 0x040fe200078e0213 */
[----:B------:R-:W-:Y:S01]  /*0710*/  CS2R R18, SRZ ;  /* 0x0000000000127805 */ /* 0x000fe2000001ff00 */
[----:B------:R-:W-:Y:S01]  /*0720*/  @P4 IMAD.WIDE.U32 R12, R12, R6, R32 ;  /* 0x000000060c0c4225 */ /* 0x000fe200078e0020 */
[----:B------:R-:W-:Y:S02]  /*0730*/  @P3 IADD3 R11, R15, R11, RZ ;  /* 0x0000000b0f0b3210 */ /* 0x000fe40007ffe0ff */
[C---:B----4-:R-:W-:Y:S02]  /*0740*/  @P3 LEA R8, P0, R14.reuse, R8, 0x1 ;  /* 0x000000080e083211 */ /* 0x050fe400078008ff */
[----:B------:R-:W3:Y:S01]  /*0750*/  @P2 LDG.E R18, desc[UR8][R30.64] ;  /* 0x000000081e122981 */ /* 0x000ee2000c1e1900 */
[----:B------:R-:W-:Y:S02]  /*0760*/  @P4 IADD3 R7, R13, R7, RZ ;  /* 0x000000070d074210 */ /* 0x000fe40007ffe0ff */
[----:B------:R-:W-:-:S02]  /*0770*/  @P3 LEA.HI.X R9, R14, R9, R11, 0x1, P0 ;  /* 0x000000090e093211 */ /* 0x000fc400000f0c0b */
[C---:B0-----:R-:W-:Y:S02]  /*0780*/  @P4 LEA R4, P2, R12.reuse, R4, 0x1 ;  /* 0x000000040c044211 */ /* 0x041fe400078408ff */
[----:B------:R-:W-:Y:S01]  /*0790*/  MOV R16, RZ ;  /* 0x000000ff00107202 */ /* 0x000fe20000000f00 */
[----:B------:R-:W4:Y:S01]  /*07a0*/  @P3 LDG.E R19, desc[UR8][R8.64] ;  /* 0x0000000808133981 */ /* 0x000f22000c1e1900 */
[----:B------:R-:W-:-:S05]  /*07b0*/  @P4 LEA.HI.X R5, R12, R5, R7, 0x1, P2 ;  /* 0x000000050c054211 */ /* 0x000fca00010f0c07 */
[----:B------:R-:W2:Y:S01]  /*07c0*/  @P4 LDG.E R16, desc[UR8][R4.64] ;  /* 0x0000000804104981 */ /* 0x000ea2000c1e1900 */
[----:B------:R-:W0:Y:S02]  /*07d0*/  S2R R12, SR_LANEID ;  /* 0x00000000000c7919 */ /* 0x000e240000000000 */
[C---:B0-----:R-:W-:Y:S01]  /*07e0*/  ISETP.GT.AND P0, PT, R12.reuse, 0x1e, PT ;  /* 0x0000001e0c00780c */ /* 0x041fe20003f04270 */
[----:B------:R-:W0:Y:S01]  /*07f0*/  S2UR UR5, SR_CgaCtaId ;  /* 0x00000000000579c3 */ /* 0x000e220000008800 */
[----:B------:R-:W-:Y:S01]  /*0800*/  UMOV UR4, 0x400 ;  /* 0x0000040000047882 */ /* 0x000fe20000000000 */
[----:B------:R-:W-:Y:S01]  /*0810*/  ISETP.NE.AND P2, PT, R12, RZ, PT ;  /* 0x000000ff0c00720c */ /* 0x000fe20003f45270 */
[----:B0-----:R-:W-:Y:S01]  /*0820*/  ULEA UR4, UR5, UR4, 0x18 ;  /* 0x0000000405047291 */ /* 0x001fe2000f8ec03f */
[--C-:B-----5:R-:W-:Y:S02]  /*0830*/  HADD2.F32 R7, -RZ, R20.reuse.H1_H1 ;  /* 0x30000014ff077230 */ /* 0x120fe40000004100 */
[----:B------:R-:W-:-:S03]  /*0840*/  HADD2.F32 R6, -RZ, R20.H0_H0 ;  /* 0x20000014ff067230 */ /* 0x000fc60000004100 */
[----:B------:R-:W-:Y:S02]  /*0850*/  FMUL.FTZ R11, R7, R7 ;  /* 0x00000007070b7220 */ /* 0x000fe40000410000 */
[C---:B------:R-:W-:Y:S02]  /*0860*/  FADD.FTZ R7, R6.reuse, R7 ;  /* 0x0000000706077221 */ /* 0x040fe40000010000 */
[----:B------:R-:W-:Y:S02]  /*0870*/  FFMA.FTZ R11, R6, R6, R11 ;  /* 0x00000006060b7223 */ /* 0x000fe4000001000b */
[----:B------:R-:W-:Y:S02]  /*0880*/  FADD.FTZ R6, RZ, R7 ;  /* 0x00000007ff067221 */ /* 0x000fe40000010000 */
[----:B------:R-:W-:Y:S01]  /*0890*/  FADD.FTZ R11, RZ, R11 ;  /* 0x0000000bff0b7221 */ /* 0x000fe20000010000 */
[--C-:B---3--:R-:W-:Y:S02]  /*08a0*/  HADD2.F32 R13, -RZ, R18.reuse.H1_H1 ;  /* 0x30000012ff0d7230 */ /* 0x108fe40000004100 */
[----:B------:R-:W-:-:S03]  /*08b0*/  HADD2.F32 R10, -RZ, R18.H0_H0 ;  /* 0x20000012ff0a7230 */ /* 0x000fc60000004100 */
[----:B------:R-:W-:Y:S01]  /*08c0*/  FMUL.FTZ R15, R13, R13 ;  /* 0x0000000d0d0f7220 */ /* 0x000fe20000410000 */
[--C-:B----4-:R-:W-:Y:S02]  /*08d0*/  HADD2.F32 R8, -RZ, R19.reuse.H1_H1 ;  /* 0x30000013ff087230 */ /* 0x110fe40000004100 */
[C---:B------:R-:W-:Y:S01]  /*08e0*/  FADD.FTZ R13, R10.reuse, R13 ;  /* 0x0000000d0a0d7221 */ /* 0x040fe20000010000 */
[----:B------:R-:W-:Y:S02]  /*08f0*/  HADD2.F32 R7, -RZ, R19.H0_H0 ;  /* 0x20000013ff077230 */ /* 0x000fe40000004100 */
[----:B------:R-:W-:Y:S01]  /*0900*/  FFMA.FTZ R10, R10, R10, R15 ;  /* 0x0000000a0a0a7223 */ /* 0x000fe2000001000f */
[----:B------:R-:W-:Y:S01]  /*0910*/  FMUL.FTZ R14, R8, R8 ;  /* 0x00000008080e7220 */ /* 0x000fe20000410000 */
[--C-:B--2---:R-:W-:Y:S02]  /*0920*/  HADD2.F32 R4, -RZ, R16.reuse.H1_H1 ;  /* 0x30000010ff047230 */ /* 0x104fe40000004100 */
[----:B------:R-:W-:Y:S01]  /*0930*/  FADD.FTZ R6, R6, R13 ;  /* 0x0000000d06067221 */ /* 0x000fe20000010000 */
[----:B------:R-:W-:-:S02]  /*0940*/  HADD2.F32 R5, -RZ, R16.H0_H0 ;  /* 0x20000010ff057230 */ /* 0x000fc40000004100 */
[----:B------:R-:W-:Y:S01]  /*0950*/  FADD.FTZ R9, R7, R8 ;  /* 0x0000000807097221 */ /* 0x000fe20000010000 */
[----:B------:R-:W-:Y:S01]  /*0960*/  FADD.FTZ R10, R11, R10 ;  /* 0x0000000a0b0a7221 */ /* 0x000fe20000010000 */
[----:B------:R-:W-:Y:S01]  /*0970*/  FFMA.FTZ R7, R7, R7, R14 ;  /* 0x0000000707077223 */ /* 0x000fe2000001000e */
        /* <DEDUP_REMOVED lines=82> */
.L_x_2614:
[----:B------:R-:W-:Y:S05]  /*0ea0*/  BSYNC B0 ;  /* 0x0000000000007941 */ /* 0x000fea0003800000 */
.L_x_2613:
        /* <DEDUP_REMOVED lines=25> */
.L_x_2617:
[----:B0-----:R-:W2:Y:S04]  /*1040*/  LDG.E.STRONG.GPU R6, desc[UR8][R4.64] ;  /* 0x0000000804067981 */ /* 0x001ea8000c1ef900 */
[----:B--2---:R-:W-:Y:S01]  /*1050*/  CCTL.IVALL ;  /* 0x00000000ff00798f */ /* 0x004fe20002000000 */
[----:B------:R-:W-:Y:S05]  /*1060*/  YIELD ;  /* 0x0000000000007946 */ /* 0x000fea0003800000 */
[----:B------:R-:W-:-:S13]  /*1070*/  ISETP.NE.AND P0, PT, R6, R13, PT ;  /* 0x0000000d0600720c */ /* 0x000fda0003f05270 */
[----:B------:R-:W-:Y:S05]  /*1080*/  @P0 BRA `(.L_x_2617) ;  /* 0xfffffffc00ec0947 */ /* 0x000fea000383ffff */
.L_x_2616:
        /* <DEDUP_REMOVED lines=17> */
.L_x_2621:
[----:B------:R-:W-:-:S13]  /*11a0*/  ISETP.EQ.OR P5, PT, R13, UR6, P2 ;  /* 0x000000060d007c0c */ /* 0x000fda00097a2670 */
[----:B------:R-:W-:-:S04]  /*11b0*/  @!P5 IMAD R31, R0, R13, R17 ;  /* 0x0000000d001fd224 */ /* 0x000fc800078e0211 */
[----:B------:R-:W-:-:S05]  /*11c0*/  @!P5 IMAD.WIDE.U32 R30, R31, 0x8, R14 ;  /* 0x000000081f1ed825 */ /* 0x000fca00078e000e */
[----:B------:R0:W2:Y:S01]  /*11d0*/  @!P5 LDG.E.64 R10, desc[UR8][R30.64] ;  /* 0x000000081e0ad981 */ /* 0x0000a2000c1e1b00 */
[C---:B------:R-:W-:Y:S02]  /*11e0*/  IADD3 R7, R13.reuse, 0x1, RZ ;  /* 0x000000010d077810 */ /* 0x040fe40007ffe0ff */
[----:B------:R-:W-:Y:S02]  /*11f0*/  IADD3 R4, R13, 0x2, RZ ;  /* 0x000000020d047810 */ /* 0x000fe40007ffe0ff */
[----:B------:R-:W-:Y:S02]  /*1200*/  ISETP.EQ.OR P6, PT, R7, UR6, P2 ;  /* 0x0000000607007c0c */ /* 0x000fe400097c2670 */
[----:B------:R-:W-:-:S11]  /*1210*/  ISETP.EQ.OR P3, PT, R4, UR6, P2 ;  /* 0x0000000604007c0c */ /* 0x000fd60009762670 */
[C-C-:B------:R-:W-:Y:S02]  /*1220*/  @!P6 IMAD R7, R0.reuse, R7, R17.reuse ;  /* 0x000000070007e224 */ /* 0x140fe400078e0211 */
[----:B------:R-:W-:Y:S02]  /*1230*/  @!P3 IMAD R5, R0, R4, R17 ;  /* 0x000000040005b224 */ /* 0x000fe400078e0211 */
[----:B------:R-:W-:-:S04]  /*1240*/  @!P6 IMAD.WIDE.U32 R6, R7, 0x8, R14 ;  /* 0x000000080706e825 */ /* 0x000fc800078e000e */
[----:B0-----:R-:W-:Y:S02]  /*1250*/  @!P3 IMAD.WIDE.U32 R30, R5, 0x8, R14 ;  /* 0x00000008051eb825 */ /* 0x001fe400078e000e */
        /* <DEDUP_REMOVED lines=103> */
.L_x_2620:
        /* <DEDUP_REMOVED lines=17> */
[----:B------:R-:W-:-:S04]  /*19e0*/  @!P5 IMAD.WIDE.U32 R30, R31, 0x8, R14 ;  /* 0x000000081f1ed825 */ /* 0x000fc800078e000e */
[----:B--2---:R-:W-:Y:S01]  /*19f0*/  @!P3 FADD.FTZ R9, R9, R5 ;  /* 0x000000050909b221 */ /* 0x004fe20000010000 */
[----:B------:R-:W-:Y:S02]  /*1a00*/  @!P0 IMAD R5, R0, R6, R17 ;  /* 0x0000000600058224 */ /* 0x000fe400078e0211 */
[----:B------:R-:W-:Y:S01]  /*1a10*/  @!P3 FADD.FTZ R8, R8, R4 ;  /* 0x000000040808b221 */ /* 0x000fe20000010000 */
[----:B------:R-:W2:Y:S01]  /*1a20*/  @!P5 LDG.E.64 R6, desc[UR8][R30.64] ;  /* 0x000000081e06d981 */ /* 0x000ea2000c1e1b00 */
[----:B------:R-:W-:Y:S01]  /*1a30*/  ISETP.EQ.OR P3, PT, R13, UR6, P2 ;  /* 0x000000060d007c0c */ /* 0x000fe20009762670 */
[----:B------:R-:W-:-:S06]  /*1a40*/  @!P0 IMAD.WIDE.U32 R4, R5, 0x8, R14 ;  /* 0x0000000805048825 */ /* 0x000fcc00078e000e */
[----:B------:R-:W4:Y:S01]  /*1a50*/  @!P0 LDG.E.64 R4, desc[UR8][R4.64] ;  /* 0x0000000804048981 */ /* 0x000f22000c1e1b00 */
[----:B---3--:R-:W-:Y:S01]  /*1a60*/  @!P4 FADD.FTZ R9, R9, R11 ;  /* 0x0000000b0909c221 */ /* 0x008fe20000010000 */
[----:B------:R-:W-:-:S04]  /*1a70*/  @!P4 FADD.FTZ R8, R8, R10 ;  /* 0x0000000a0808c221 */ /* 0x000fc80000010000 */
[----:B------:R-:W-:-:S04]  /*1a80*/  @!P3 IMAD R11, R0, R13, R17 ;  /* 0x0000000d000bb224 */ /* 0x000fc800078e0211 */
[----:B------:R-:W-:-:S06]  /*1a90*/  @!P3 IMAD.WIDE.U32 R10, R11, 0x8, R14 ;  /* 0x000000080b0ab825 */ /* 0x000fcc00078e000e */
[----:B------:R-:W3:Y:S01]  /*1aa0*/  @!P3 LDG.E.64 R10, desc[UR8][R10.64] ;  /* 0x000000080a0ab981 */ /* 0x000ee2000c1e1b00 */
[----:B--2---:R-:W-:Y:S01]  /*1ab0*/  @!P5 FADD.FTZ R8, R8, R6 ;  /* 0x000000060808d221 */ /* 0x004fe20000010000 */
[----:B------:R-:W-:Y:S01]  /*1ac0*/  IADD3 R6, R13, 0x1, RZ ;  /* 0x000000010d067810 */ /* 0x000fe20007ffe0ff */
[----:B------:R-:W-:Y:S01]  /*1ad0*/  @!P5 FADD.FTZ R9, R9, R7 ;  /* 0x000000070909d221 */ /* 0x000fe20000010000 */
[----:B------:R-:W-:Y:S02]  /*1ae0*/  IADD3 R7, R13, 0x2, RZ ;  /* 0x000000020d077810 */ /* 0x000fe40007ffe0ff */
[----:B------:R-:W-:Y:S02]  /*1af0*/  ISETP.EQ.OR P5, PT, R6, UR6, P2 ;  /* 0x0000000606007c0c */ /* 0x000fe400097a2670 */
[----:B------:R-:W-:Y:S01]  /*1b00*/  ISETP.EQ.OR P6, PT, R7, UR6, P2 ;  /* 0x0000000607007c0c */ /* 0x000fe200097c2670 */
[----:B----4-:R-:W-:Y:S01]  /*1b10*/  @!P0 FADD.FTZ R8, R8, R4 ;  /* 0x0000000408088221 */ /* 0x010fe20000010000 */
[----:B------:R-:W-:-:S04]  /*1b20*/  IADD3 R4, R13, 0x3, RZ ;  /* 0x000000030d047810 */ /* 0x000fc80007ffe0ff */
[----:B------:R-:W-:Y:S01]  /*1b30*/  ISETP.EQ.OR P4, PT, R4, UR6, P2 ;  /* 0x0000000604007c0c */ /* 0x000fe20009782670 */
[----:B------:R-:W-:-:S04]  /*1b40*/  @!P0 FADD.FTZ R9, R9, R5 ;  /* 0x0000000509098221 */ /* 0x000fc80000010000 */
[C-C-:B------:R-:W-:Y:S02]  /*1b50*/  @!P5 IMAD R31, R0.reuse, R6, R17.reuse ;  /* 0x00000006001fd224 */ /* 0x140fe400078e0211 */
[----:B------:R-:W-:Y:S02]  /*1b60*/  @!P6 IMAD R7, R0, R7, R17 ;  /* 0x000000070007e224 */ /* 0x000fe400078e0211 */
[----:B------:R-:W-:-:S04]  /*1b70*/  @!P5 IMAD.WIDE.U32 R30, R31, 0x8, R14 ;  /* 0x000000081f1ed825 */ /* 0x000fc800078e000e */
[----:B---3--:R-:W-:Y:S01]  /*1b80*/  @!P3 FADD.FTZ R9, R9, R11 ;  /* 0x0000000b0909b221 */ /* 0x008fe20000010000 */
[----:B------:R-:W-:-:S04]  /*1b90*/  @!P6 IMAD.WIDE.U32 R6, R7, 0x8, R14 ;  /* 0x000000080706e825 */ /* 0x000fc800078e000e */
[----:B------:R-:W-:Y:S01]  /*1ba0*/  @!P3 FADD.FTZ R8, R8, R10 ;  /* 0x0000000a0808b221 */ /* 0x000fe20000010000 */
[----:B------:R-:W-:Y:S02]  /*1bb0*/  @!P4 IMAD R11, R0, R4, R17 ;  /* 0x00000004000bc224 */ /* 0x000fe400078e0211 */
[----:B------:R-:W2:Y:S02]  /*1bc0*/  @!P5 LDG.E.64 R4, desc[UR8][R30.64] ;  /* 0x000000081e04d981 */ /* 0x000ea4000c1e1b00 */
[----:B------:R-:W-:Y:S02]  /*1bd0*/  @!P4 IMAD.WIDE.U32 R10, R11, 0x8, R14 ;  /* 0x000000080b0ac825 */ /* 0x000fe400078e000e */
[----:B------:R-:W3:Y:S04]  /*1be0*/  @!P6 LDG.E.64 R6, desc[UR8][R6.64] ;  /* 0x000000080606e981 */ /* 0x000ee8000c1e1b00 */
[----:B------:R-:W4:Y:S01]  /*1bf0*/  @!P4 LDG.E.64 R10, desc[UR8][R10.64] ;  /* 0x000000080a0ac981 */ /* 0x000f22000c1e1b00 */
[----:B------:R-:W-:-:S02]  /*1c00*/  IADD3 R12, R12, -0x4, RZ ;  /* 0xfffffffc0c0c7810 */ /* 0x000fc40007ffe0ff */
[----:B------:R-:W-:Y:S02]  /*1c10*/  PLOP3.LUT P0, PT, PT, PT, PT, 0x8, 0x0 ;  /* 0x000000000000781c */ /* 0x000fe40003f0e170 */
[----:B------:R-:W-:Y:S02]  /*1c20*/  IADD3 R12, R12, -0x4, RZ ;  /* 0xfffffffc0c0c7810 */ /* 0x000fe40007ffe0ff */
[----:B------:R-:W-:Y:S01]  /*1c30*/  IADD3 R13, R13, 0x4, RZ ;  /* 0x000000040d0d7810 */ /* 0x000fe20007ffe0ff */
[----:B--2---:R-:W-:Y:S01]  /*1c40*/  @!P5 FADD.FTZ R8, R8, R4 ;  /* 0x000000040808d221 */ /* 0x004fe20000010000 */
[----:B------:R-:W-:-:S03]  /*1c50*/  @!P5 FADD.FTZ R9, R9, R5 ;  /* 0x000000050909d221 */ /* 0x000fc60000010000 */
[----:B---3--:R-:W-:Y:S01]  /*1c60*/  @!P6 FADD.FTZ R8, R8, R6 ;  /* 0x000000060808e221 */ /* 0x008fe20000010000 */
[----:B------:R-:W-:-:S03]  /*1c70*/  @!P6 FADD.FTZ R9, R9, R7 ;  /* 0x000000070909e221 */ /* 0x000fc60000010000 */
[----:B----4-:R-:W-:Y:S01]  /*1c80*/  @!P4 FADD.FTZ R8, R8, R10 ;  /* 0x0000000a0808c221 */ /* 0x010fe20000010000 */
[----:B------:R-:W-:-:S07]  /*1c90*/  @!P4 FADD.FTZ R9, R9, R11 ;  /* 0x0000000b0909c221 */ /* 0x000fce0000010000 */
.L_x_2622:
[----:B------:R-:W-:-:S13]  /*1ca0*/  ISETP.NE.OR P0, PT, R12, RZ, P0 ;  /* 0x000000ff0c00720c */ /* 0x000fda0000705670 */
[----:B------:R-:W-:Y:S05]  /*1cb0*/  @!P0 BRA `(.L_x_2618) ;  /* 0x00000000007c8947 */ /* 0x000fea0003800000 */
.L_x_2619:
        /* <DEDUP_REMOVED lines=31> */
.L_x_2618:
        /* <DEDUP_REMOVED lines=12> */
.L_x_2624:
[----:B------:R-:W-:Y:S05]  /*1f70*/  BSYNC B0 ;  /* 0x0000000000007941 */ /* 0x000fea0003800000 */
.L_x_2623:
        /* <DEDUP_REMOVED lines=16> */
.L_x_2615:
[----:B------:R-:W1:Y:S01]  /*2080*/  S2UR UR5, SR_CgaCtaId ;  /* 0x00000000000579c3 */ /* 0x000e620000008800 */
[----:B------:R-:W-:Y:S01]  /*2090*/  UMOV UR4, 0x400 ;  /* 0x0000040000047882 */ /* 0x000fe20000000000 */
[----:B0-----:R-:W-:Y:S01]  /*20a0*/  SHF.R.S32.HI R7, RZ, 0x1f, R28 ;  /* 0x0000001fff077819 */ /* 0x001fe2000001141c */
[----:B------:R-:W-:Y:S01]  /*20b0*/  ULDC UR7, c[0x0][0x2a4] ;  /* 0x0000a90000077ab9 */ /* 0x000fe20000000800 */
[C---:B------:R-:W-:Y:S01]  /*20c0*/  SHF.L.U32 R12, R28.reuse, 0x1, RZ ;  /* 0x000000011c0c7819 */ /* 0x040fe200000006ff */
[----:B------:R-:W-:Y:S01]  /*20d0*/  @P1 FMUL.FTZ R11, R9, UR7 ;  /* 0x00000007090b1c20 */ /* 0x000fe20008410000 */
[----:B------:R-:W-:Y:S01]  /*20e0*/  SHF.L.U64.HI R6, R28, 0x1, R7 ;  /* 0x000000011c067819 */ /* 0x000fe20000010207 */
[----:B------:R-:W-:Y:S01]  /*20f0*/  @P1 FMUL.FTZ R10, R8, UR7 ;  /* 0x00000007080a1c20 */ /* 0x000fe20008410000 */
[----:B------:R-:W0:Y:S01]  /*2100*/  @P1 LDC.64 R4, c[0x0][0x218] ;  /* 0x00008600ff041b82 */ /* 0x000e220000000a00 */
[----:B------:R-:W-:Y:S01]  /*2110*/  ULDC.64 UR10, c[0x0][0x228] ;  /* 0x00008a00000a7ab9 */ /* 0x000fe20000000a00 */
[----:B------:R-:W-:Y:S01]  /*2120*/  ULDC.64 UR12, c[0x0][0x230] ;  /* 0x00008c00000c7ab9 */ /* 0x000fe20000000a00 */
[----:B------:R-:W-:-:S02]  /*2130*/  IADD3 R14, P0, R12, UR10, RZ ;  /* 0x0000000a0c0e7c10 */ /* 0x000fc4000ff1e0ff */
[----:B------:R-:W-:Y:S02]  /*2140*/  IADD3 R12, P3, R12, UR12, RZ ;  /* 0x0000000c0c0c7c10 */ /* 0x000fe4000ff7e0ff */
[C---:B------:R-:W-:Y:S02]  /*2150*/  IADD3.X R15, R6.reuse, UR11, RZ, P0, !PT ;  /* 0x0000000b060f7c10 */ /* 0x040fe400087fe4ff */
[----:B------:R-:W-:Y:S01]  /*2160*/  IADD3.X R13, R6, UR13, RZ, P3, !PT ;  /* 0x0000000d060d7c10 */ /* 0x000fe20009ffe4ff */
[----:B-1----:R-:W-:Y:S01]  /*2170*/  ULEA UR4, UR5, UR4, 0x18 ;  /* 0x0000000405047291 */ /* 0x002fe2000f8ec03f */
[----:B0-----:R-:W-:-:S08]  /*2180*/  @P1 IMAD.WIDE R28, R21, 0x8, R4 ;  /* 0x00000008151c1825 */ /* 0x001fd000078e0204 */
[----:B------:R-:W-:Y:S04]  /*2190*/  @!P2 STS.64 [UR4+0x98], R8 ;  /* 0x00009808ff00a988 */ /* 0x000fe80008000a04 */
[----:B------:R0:W-:Y:S01]  /*21a0*/  @P1 STG.E.64 desc[UR8][R28.64], R10 ;  /* 0x0000000a1c001986 */ /* 0x0001e2000c101b08 */
[----:B------:R-:W-:Y:S06]  /*21b0*/  BAR.SYNC.DEFER_BLOCKING 0x0 ;  /* 0x0000000000007b1d */ /* 0x000fec0000010000 */
[----:B------:R-:W2:Y:S04]  /*21c0*/  LDG.E.U16 R23, desc[UR8][R14.64+0x2] ;  /* 0x000002080e177981 */ /* 0x000ea8000c1e1500 */
[----:B------:R-:W3:Y:S04]  /*21d0*/  LDG.E.U16 R30, desc[UR8][R12.64+0x2] ;  /* 0x000002080c1e7981 */ /* 0x000ee8000c1e1500 */
[----:B------:R1:W4:Y:S04]  /*21e0*/  LDG.E.U16 R4, desc[UR8][R14.64] ;  /* 0x000000080e047981 */ /* 0x000328000c1e1500 */
[----:B------:R5:W4:Y:S01]  /*21f0*/  LDG.E.U16 R5, desc[UR8][R12.64] ;  /* 0x000000080c057981 */ /* 0x000b22000c1e1500 */
[----:B0-----:R-:W-:-:S02]  /*2200*/  HADD2.F32 R11, -RZ, R20.H1_H1 ;  /* 0x30000014ff0b7230 */ /* 0x001fc40000004100 */
[----:B------:R-:W-:Y:S01]  /*2210*/  HADD2.F32 R33, -RZ, R18.H1_H1 ;  /* 0x30000012ff217230 */ /* 0x000fe20000004100 */
[----:B------:R-:W0:Y:S01]  /*2220*/  LDS.64 R6, [UR4+0x98] ;  /* 0x00009804ff067984 */ /* 0x000e220008000a00 */
[--C-:B------:R-:W-:Y:S01]  /*2230*/  HADD2.F32 R9, -RZ, R19.reuse.H1_H1 ;  /* 0x30000013ff097230 */ /* 0x100fe20000004100 */
[----:B------:R-:W-:Y:S01]  /*2240*/  ULDC.64 UR4, c[0x0][0x278] ;  /* 0x00009e0000047ab9 */ /* 0x000fe20000000a00 */
[----:B-1----:R-:W-:Y:S01]  /*2250*/  HADD2.F32 R15, -RZ, R19.H0_H0 ;  /* 0x20000013ff0f7230 */ /* 0x002fe20000004100 */
[----:B------:R-:W1:Y:S01]  /*2260*/  S2R R28, SR_TID.X ;  /* 0x00000000001c7919 */ /* 0x000e620000002100 */
[----:B------:R-:W-:Y:S02]  /*2270*/  HADD2.F32 R31, -RZ, R20.H0_H0 ;  /* 0x20000014ff1f7230 */ /* 0x000fe40000004100 */
[----:B-----5:R-:W-:Y:S02]  /*2280*/  HADD2.F32 R13, -RZ, R16.H1_H1 ;  /* 0x30000010ff0d7230 */ /* 0x020fe40000004100 */
[----:B------:R-:W-:-:S02]  /*2290*/  HADD2.F32 R29, -RZ, R18.H0_H0 ;  /* 0x20000012ff1d7230 */ /* 0x000fc40000004100 */
[----:B------:R-:W-:Y:S02]  /*22a0*/  HADD2.F32 R19, -RZ, R16.H0_H0 ;  /* 0x20000010ff137230 */ /* 0x000fe40000004100 */
[----:B0-----:R-:W-:-:S04]  /*22b0*/  FMUL.FTZ R32, R6, UR7 ;  /* 0x0000000706207c20 */ /* 0x001fc80008410000 */
[----:B------:R-:W-:Y:S01]  /*22c0*/  FMUL.FTZ R6, R32, R32 ;  /* 0x0000002020067220 */ /* 0x000fe20000410000 */
[--C-:B------:R-:W-:Y:S01]  /*22d0*/  FADD.FTZ R35, R13, -R32.reuse ;  /* 0x800000200d237221 */ /* 0x100fe20000010000 */
[----:B------:R-:W-:Y:S01]  /*22e0*/  FADD.FTZ R11, R11, -R32 ;  /* 0x800000200b0b7221 */ /* 0x000fe20000010000 */
[----:B------:R-:W0:Y:S01]  /*22f0*/  S2R R13, SR_TID.X ;  /* 0x00000000000d7919 */ /* 0x000e220000002100 */
[----:B------:R-:W-:Y:S01]  /*2300*/  FFMA.FTZ R6, R7, UR7, -R6 ;  /* 0x0000000707067c23 */ /* 0x000fe20008010806 */
[--C-:B------:R-:W-:Y:S01]  /*2310*/  FADD.FTZ R33, R33, -R32.reuse ;  /* 0x8000002021217221 */ /* 0x100fe20000010000 */
[--C-:B------:R-:W-:Y:S01]  /*2320*/  FADD.FTZ R9, R9, -R32.reuse ;  /* 0x8000002009097221 */ /* 0x100fe20000010000 */
[--C-:B------:R-:W-:Y:S01]  /*2330*/  FADD.FTZ R15, R15, -R32.reuse ;  /* 0x800000200f0f7221 */ /* 0x100fe20000010000 */
[--C-:B------:R-:W-:Y:S01]  /*2340*/  FADD.FTZ R31, R31, -R32.reuse ;  /* 0x800000201f1f7221 */ /* 0x100fe20000010000 */
[----:B------:R-:W-:Y:S01]  /*2350*/  FSETP.GTU.FTZ.AND P0, PT, R6, RZ, PT ;  /* 0x000000ff0600720b */ /* 0x000fe20003f1c000 */
[--C-:B------:R-:W-:Y:S01]  /*2360*/  FADD.FTZ R29, R29, -R32.reuse ;  /* 0x800000201d1d7221 */ /* 0x100fe20000010000 */
[----:B------:R-:W-:-:S11]  /*2370*/  FADD.FTZ R19, R19, -R32 ;  /* 0x8000002013137221 */ /* 0x000fd60000010000 */
[----:B------:R-:W5:Y:S02]  /*2380*/  @P0 LDC R7, c[0x0][0x238] ;  /* 0x00008e00ff070b82 */ /* 0x000f640000000800 */
[----:B-----5:R-:W-:Y:S01]  /*2390*/  @P0 FADD.FTZ R8, R6, R7 ;  /* 0x0000000706080221 */ /* 0x020fe20000010000 */
[----:B------:R-:W-:-:S05]  /*23a0*/  HFMA2.MMA R6, -RZ, RZ, 1.875, 0 ;  /* 0x3f800000ff067435 */ /* 0x000fca00000001ff */
[----:B------:R-:W5:Y:S05]  /*23b0*/  LDC R7, c[0x0][0x294] ;  /* 0x0000a500ff077b82 */ /* 0x000f6a0000000800 */
[----:B------:R1:W0:Y:S02]  /*23c0*/  @P0 MUFU.RSQ R6, R8 ;  /* 0x0000000800060308 */ /* 0x0002240000001400 */
[----:B-1----:R-:W-:-:S05]  /*23d0*/  SHF.R.U32.HI R8, RZ, 0x4, R3 ;  /* 0x00000004ff087819 */ /* 0x002fca0000011603 */
[----:B-----5:R-:W-:Y:S02]  /*23e0*/  IMAD R7, R7, UR6, R8 ;  /* 0x0000000607077c24 */ /* 0x020fe4000f8e0208 */
[-C--:B0-----:R-:W-:Y:S01]  /*23f0*/  FMUL.FTZ R11, R11, R6.reuse ;  /* 0x000000060b0b7220 */ /* 0x081fe20000410000 */
[-C--:B------:R-:W-:Y:S01]  /*2400*/  FMUL.FTZ R33, R33, R6.reuse ;  /* 0x0000000621217220 */ /* 0x080fe20000410000 */
[-C--:B------:R-:W-:Y:S01]  /*2410*/  FMUL.FTZ R37, R9, R6.reuse ;  /* 0x0000000609257220 */ /* 0x080fe20000410000 */
[-C--:B------:R-:W-:Y:S01]  /*2420*/  FMUL.FTZ R35, R35, R6.reuse ;  /* 0x0000000623237220 */ /* 0x080fe20000410000 */
[----:B------:R-:W-:Y:S01]  /*2430*/  IADD3 R12, R7, 0x20, RZ ;  /* 0x00000020070c7810 */ /* 0x000fe20007ffe0ff */
[-C--:B------:R-:W-:Y:S01]  /*2440*/  FMUL.FTZ R18, R15, R6.reuse ;  /* 0x000000060f127220 */ /* 0x080fe20000410000 */
[-C--:B------:R-:W-:Y:S01]  /*2450*/  FMUL.FTZ R20, R31, R6.reuse ;  /* 0x000000061f147220 */ /* 0x080fe20000410000 */
[----:B------:R-:W-:Y:S01]  /*2460*/  FMUL.FTZ R19, R19, R6 ;  /* 0x0000000613137220 */ /* 0x000fe20000410000 */
[----:B------:R-:W-:-:S02]  /*2470*/  IADD3 R15, R7, 0x40, RZ ;  /* 0x00000040070f7810 */ /* 0x000fc40007ffe0ff */
[C---:B------:R-:W-:Y:S02]  /*2480*/  IADD3 R14, R7.reuse, 0x60, RZ ;  /* 0x00000060070e7810 */ /* 0x040fe40007ffe0ff */
[----:B------:R-:W-:Y:S02]  /*2490*/  ISETP.GE.U32.AND P0, PT, R7, UR4, PT ;  /* 0x0000000407007c0c */ /* 0x000fe4000bf06070 */
[----:B------:R-:W-:Y:S02]  /*24a0*/  SHF.R.S32.HI R16, RZ, 0x1f, R7 ;  /* 0x0000001fff107819 */ /* 0x000fe40000011407 */
[----:B------:R-:W-:Y:S02]  /*24b0*/  ISETP.GE.U32.AND P2, PT, R12, UR4, PT ;  /* 0x000000040c007c0c */ /* 0x000fe4000bf46070 */
[----:B------:R-:W-:Y:S02]  /*24c0*/  ISETP.GE.U32.AND P3, PT, R15, UR4, PT ;  /* 0x000000040f007c0c */ /* 0x000fe4000bf66070 */
[----:B------:R-:W-:Y:S01]  /*24d0*/  ISETP.GE.U32.AND P4, PT, R14, UR4, PT ;  /* 0x000000040e007c0c */ /* 0x000fe2000bf86070 */
[----:B------:R-:W-:Y:S01]  /*24e0*/  ULDC.U8 UR4, c[0x0][0x28c] ;  /* 0x0000a30000047ab9 */ /* 0x000fe20000000000 */
[----:B------:R-:W-:-:S02]  /*24f0*/  ISETP.GE.AND.EX P0, PT, R16, UR5, PT, P0 ;  /* 0x0000000510007c0c */ /* 0x000fc4000bf06300 */
[----:B------:R-:W-:Y:S02]  /*2500*/  ISETP.NE.AND P5, PT, RZ, UR4, PT ;  /* 0x00000004ff007c0c */ /* 0x000fe4000bfa5270 */
[----:B------:R-:W-:Y:S02]  /*2510*/  ISETP.LT.U32.AND P0, PT, R3, 0x200, !P0 ;  /* 0x000002000300780c */ /* 0x000fe40004701070 */
[----:B------:R-:W-:-:S04]  /*2520*/  SHF.R.S32.HI R3, RZ, 0x1f, R14 ;  /* 0x0000001fff037819 */ /* 0x000fc8000001140e */
[----:B------:R-:W-:-:S04]  /*2530*/  ISETP.GE.AND.EX P4, PT, R3, UR5, PT, P4 ;  /* 0x0000000503007c0c */ /* 0x000fc8000bf86340 */
[----:B------:R-:W-:Y:S02]  /*2540*/  ISETP.LT.U32.AND P4, PT, R28, 0x200, !P4 ;  /* 0x000002001c00780c */ /* 0x000fe40006781070 */
[----:B--2---:R-:W-:Y:S02]  /*2550*/  SHF.L.U32 R23, R23, 0x10, RZ ;  /* 0x0000001017177819 */ /* 0x004fe400000006ff */
[----:B---3--:R-:W-:Y:S02]  /*2560*/  SHF.L.U32 R30, R30, 0x10, RZ ;  /* 0x000000101e1e7819 */ /* 0x008fe400000006ff */
[----:B----4-:R-:W-:-:S03]  /*2570*/  SHF.L.U32 R4, R4, 0x10, RZ ;  /* 0x0000001004047819 */ /* 0x010fc600000006ff */
[C-C-:B------:R-:W-:Y:S01]  /*2580*/  FFMA.FTZ R8, R23.reuse, R11, R30.reuse ;  /* 0x0000000b17087223 */ /* 0x140fe2000001001e */
[C-C-:B------:R-:W-:Y:S01]  /*2590*/  FFMA.FTZ R9, R23.reuse, R33, R30.reuse ;  /* 0x0000002117097223 */ /* 0x140fe2000001001e */
[C-C-:B------:R-:W-:Y:S01]  /*25a0*/  FFMA.FTZ R10, R23.reuse, R37, R30.reuse ;  /* 0x00000025170a7223 */ /* 0x140fe2000001001e */
[----:B------:R-:W-:Y:S01]  /*25b0*/  FFMA.FTZ R11, R23, R35, R30 ;  /* 0x00000023170b7223 */ /* 0x000fe2000001001e */
[----:B------:R-:W-:Y:S01]  /*25c0*/  FMUL.FTZ R23, R29, R6 ;  /* 0x000000061d177220 */ /* 0x000fe20000410000 */
[----:B------:R-:W-:Y:S02]  /*25d0*/  SHF.R.S32.HI R6, RZ, 0x1f, R12 ;  /* 0x0000001fff067819 */ /* 0x000fe4000001140c */
[----:B------:R-:W-:Y:S02]  /*25e0*/  SHF.L.U32 R5, R5, 0x10, RZ ;  /* 0x0000001005057819 */ /* 0x000fe400000006ff */
[----:B------:R-:W-:-:S04]  /*25f0*/  ISETP.GE.AND.EX P2, PT, R6, UR5, PT, P2 ;  /* 0x0000000506007c0c */ /* 0x000fc8000bf46320 */
[----:B------:R-:W-:Y:S02]  /*2600*/  ISETP.LT.U32.AND P2, PT, R13, 0x200, !P2 ;  /* 0x000002000d00780c */ /* 0x000fe40005741070 */
[----:B------:R-:W-:-:S04]  /*2610*/  SHF.R.S32.HI R13, RZ, 0x1f, R15 ;  /* 0x0000001fff0d7819 */ /* 0x000fc8000001140f */
[----:B------:R-:W-:-:S04]  /*2620*/  ISETP.GE.AND.EX P3, PT, R13, UR5, PT, P3 ;  /* 0x000000050d007c0c */ /* 0x000fc8000bf66330 */
[----:B------:R-:W-:Y:S01]  /*2630*/  ISETP.LT.U32.AND P3, PT, R28, 0x200, !P3 ;  /* 0x000002001c00780c */ /* 0x000fe20005f61070 */
[C-C-:B------:R-:W-:Y:S01]  /*2640*/  FFMA.FTZ R28, R4.reuse, R23, R5.reuse ;  /* 0x00000017041c7223 */ /* 0x140fe20000010005 */
[C-C-:B------:R-:W-:Y:S01]  /*2650*/  FFMA.FTZ R23, R4.reuse, R18, R5.reuse ;  /* 0x0000001204177223 */ /* 0x140fe20000010005 */
[C-C-:B------:R-:W-:Y:S01]  /*2660*/  FFMA.FTZ R18, R4.reuse, R19, R5.reuse ;  /* 0x0000001304127223 */ /* 0x140fe20000010005 */
[----:B------:R-:W-:Y:S01]  /*2670*/  FFMA.FTZ R19, R4, R20, R5 ;  /* 0x0000001404137223 */ /* 0x000fe20000010005 */
[----:B------:R-:W-:Y:S08]  /*2680*/  @!P5 BRA `(.L_x_2625) ;  /* 0x000000000028d947 */ /* 0x000ff00003800000 */
        /* <DEDUP_REMOVED lines=10> */
.L_x_2625:
        /* <DEDUP_REMOVED lines=14> */
.L_x_2627:
[----:B------:R-:W-:Y:S05]  /*2810*/  BSYNC B0 ;  /* 0x0000000000007941 */ /* 0x000fea0003800000 */
.L_x_2626:
[----:B------:R-:W-:Y:S05]  /*2820*/  @!P5 BRA `(.L_x_2628) ;  /* 0x000000000028d947 */ /* 0x000fea0003800000 */
        /* <DEDUP_REMOVED lines=10> */
.L_x_2628:
        /* <DEDUP_REMOVED lines=14> */
.L_x_2630:
[----:B------:R-:W-:Y:S05]  /*29b0*/  BSYNC B0 ;  /* 0x0000000000007941 */ /* 0x000fea0003800000 */
.L_x_2629:
[----:B------:R-:W-:Y:S05]  /*29c0*/  @!P5 BRA `(.L_x_2631) ;  /* 0x000000000028d947 */ /* 0x000fea0003800000 */
[----:B------:R-:W-:Y:S01]  /*29d0*/  FMUL.FTZ R4, R23, -1.4426950216293334961 ;  /* 0xbfb8aa3b17047820 */ /* 0x000fe20000410000 */
[----:B-1----:R-:W-:-:S05]  /*29e0*/  FMUL.FTZ R7, R10, -1.4426950216293334961 ;  /* 0xbfb8aa3b0a077820 */ /* 0x002fca0000410000 */
        /* <DEDUP_REMOVED lines=8> */
.L_x_2631:
[----:B------:R-:W-:Y:S04]  /*2a70*/  BSSY B0, `(.L_x_2632) ;  /* 0x000000e000007945 */ /* 0x000fe80003800000 */
[----:B------:R-:W-:Y:S05]  /*2a80*/  @!P3 BRA `(.L_x_2633) ;  /* 0x000000000030b947 */ /* 0x000fea0003800000 */
[----:B------:R-:W-:Y:S01]  /*2a90*/  ULDC.64 UR4, c[0x0][0x270] ;  /* 0x00009c0000047ab9 */ /* 0x000fe20000000a00 */
[----:B------:R-:W-:Y:S01]  /*2aa0*/  MOV R4, R24 ;  /* 0x0000001800047202 */ /* 0x000fe20000000f00 */
[----:B-1----:R-:W-:Y:S01]  /*2ab0*/  IMAD R6, R13, UR4, RZ ;  /* 0x000000040d067c24 */ /* 0x002fe2000f8e02ff */
        /* <DEDUP_REMOVED lines=9> */
.L_x_2633:
[----:B------:R-:W-:Y:S05]  /*2b50*/  BSYNC B0 ;  /* 0x0000000000007941 */ /* 0x000fea0003800000 */
.L_x_2632:
[----:B------:R-:W-:Y:S05]  /*2b60*/  @!P5 BRA `(.L_x_2634) ;  /* 0x000000000028d947 */ /* 0x000fea0003800000 */
[----:B------:R-:W-:Y:S01]  /*2b70*/  FMUL.FTZ R4, R18, -1.4426950216293334961 ;  /* 0xbfb8aa3b12047820 */ /* 0x000fe20000410000 */
[----:B-12---:R-:W-:-:S05]  /*2b80*/  FMUL.FTZ R6, R11, -1.4426950216293334961 ;  /* 0xbfb8aa3b0b067820 */ /* 0x006fca0000410000 */
        /* <DEDUP_REMOVED lines=8> */
.L_x_2634:
        /* <DEDUP_REMOVED lines=13> */
.L_x_2636:
[----:B------:R-:W-:Y:S05]  /*2ce0*/  BSYNC B0 ;  /* 0x0000000000007941 */ /* 0x000fea0003800000 */
.L_x_2635:
[----:B------:R-:W-:Y:S01]  /*2cf0*/  ULDC UR4, c[0x0][0x288] ;  /* 0x0000a20000047ab9 */ /* 0x000fe20000000800 */
[----:B------:R-:W-:Y:S01]  /*2d00*/  ULDC UR5, c[0x0][0x258] ;  /* 0x0000960000057ab9 */ /* 0x000fe20000000800 */
[----:B------:R-:W-:Y:S01]  /*2d10*/  IADD3 R21, R0, R21, RZ ;  /* 0x0000001500157210 */ /* 0x000fe20007ffe0ff */
[----:B------:R-:W-:Y:S01]  /*2d20*/  UIMAD UR4, UR4, UR5, URZ ;  /* 0x00000005040472a4 */ /* 0x000fe2000f8e023f */
[----:B------:R-:W-:-:S05]  /*2d30*/  IADD3 R22, R22, 0x1, RZ ;  /* 0x0000000116167810 */ /* 0x000fca0007ffe0ff */
[----:B------:R-:W-:-:S13]  /*2d40*/  ISETP.GE.AND P0, PT, R21, UR4, PT ;  /* 0x0000000415007c0c */ /* 0x000fda000bf06270 */
[----:B------:R-:W-:Y:S05]  /*2d50*/  @!P0 BRA `(.L_x_2637) ;  /* 0xffffffd000f08947 */ /* 0x000fea000383ffff */
[----:B------:R-:W-:Y:S05]  /*2d60*/  EXIT ;  /* 0x000000000000794d */ /* 0x000fea0003800000 */
.L_x_2638:
        /* <DEDUP_REMOVED lines=9> */
.L_x_3349:


//--------------------- .text._Z35group_norm_nhwc_fwd_one_pass_kernelI11Fp16IOBf16WLi256ELi32ELi512EEv26Group_norm_nhwc_fwd_params --------------------------
	.section	.text._Z35group_norm_nhwc_fwd_one_pass_kernelI11Fp16IOBf16WLi256ELi32ELi512EEv26Group_norm_nhwc_fwd_params,"ax",@progbits
	.align	128
        .global         _Z35group_norm_nhwc_fwd_one_pass_kernelI11Fp16IOBf16WLi256ELi32ELi512EEv26Group_norm_nhwc_fwd_params
        .type           _Z35group_norm_nhwc_fwd_one_pass_kernelI11Fp16IOBf16WLi256ELi32ELi512EEv26Group_norm_nhwc_fwd_params,@function
        .size           _Z35group_norm_nhwc_fwd_one_pass_kernelI11Fp16IOBf16WLi256ELi32ELi512EEv26Group_norm_nhwc_fwd_params,(.L_x_3350 - _Z35group_norm_nhwc_fwd_one_pass_kernelI11Fp16IOBf16WLi256ELi32ELi512EEv26Group_norm_nhwc_fwd_params)
        .other          _Z35group_norm_nhwc_fwd_one_pass_kernelI11Fp16IOBf16WLi256ELi32ELi512EEv26Group_norm_nhwc_fwd_params,@"STO_CUDA_ENTRY STV_DEFAULT"
_Z35group_norm_nhwc_fwd_one_pass_kernelI11Fp16IOBf16WLi256ELi32ELi512EEv26Group_norm_nhwc_fwd_params:
.text._Z35group_norm_nhwc_fwd_one_pass_kernelI11Fp16IOBf16WLi256ELi32ELi512EEv26Group_norm_nhwc_fwd_params:
        /* <DEDUP_REMOVED lines=12> */
[----:B------:R-:W-:Y:S01]  /*00c0*/  ULDC UR11, c[0x0][0x10] ;  /* 0x00000400000b7ab9 */ /* 0x000fe20000000800 */
[----:B------:R-:W-:Y:S01]  /*00d0*/  ULDC.U8 UR12, c[0x0][0x28c] ;  /* 0x0000a300000c7ab9 */ /* 0x000fe20000000000 */
[----:B------:R-:W-:-:S03]  /*00e0*/  ULDC.64 UR8, c[0x0][0x208] ;  /* 0x0000820000087ab9 */ /* 0x000fc60000000a00 */
[----:B------:R-:W1:Y:S08]  /*00f0*/  LDC R5, c[0x0][0x294] ;  /* 0x0000a500ff057b82 */ /* 0x000e700000000800 */
[----:B------:R-:W2:Y:S01]  /*0100*/  S2UR UR6, SR_CgaCtaId ;  /* 0x00000000000679c3 */ /* 0x000ea20000008800 */
[--C-:B0-----:R-:W-:Y:S02]  /*0110*/  SHF.R.U32.HI R0, RZ, 0x4, R4.reuse ;  /* 0x00000004ff007819 */ /* 0x101fe40000011604 */
[----:B------:R-:W-:-:S03]  /*0120*/  SHF.R.S32.HI R3, RZ, 0x1f, R4 ;  /* 0x0000001fff037819 */ /* 0x000fc60000011404 */
[----:B-1----:R-:W-:Y:S01]  /*0130*/  IMAD R0, R5, UR10, R0 ;  /* 0x0000000a05007c24 */ /* 0x002fe2000f8e0200 */
[----:B------:R-:W-:Y:S01]  /*0140*/  LEA.HI R3, R3, R4, RZ, 0x5 ;  /* 0x0000000403037211 */ /* 0x000fe200078f28ff */
[----:B--2---:R-:W-:-:S03]  /*0150*/  ULEA UR4, UR6, UR4, 0x18 ;  /* 0x0000000406047291 */ /* 0x004fc6000f8ec03f */
[----:B------:R-:W-:Y:S02]  /*0160*/  SHF.R.S32.HI R3, RZ, 0x5, R3 ;  /* 0x00000005ff037819 */ /* 0x000fe40000011403 */
[C---:B------:R-:W-:Y:S02]  /*0170*/  IADD3 R36, R0.reuse, 0x20, RZ ;  /* 0x0000002000247810 */ /* 0x040fe40007ffe0ff */
[C---:B------:R-:W-:Y:S02]  /*0180*/  IADD3 R34, R0.reuse, 0x60, RZ ;  /* 0x0000006000227810 */ /* 0x040fe40007ffe0ff */
[C---:B------:R-:W-:Y:S02]  /*0190*/  IADD3 R33, R0.reuse, 0x80, RZ ;  /* 0x0000008000217810 */ /* 0x040fe40007ffe0ff */
[C---:B------:R-:W-:Y:S02]  /*01a0*/  IADD3 R32, R0.reuse, 0xa0, RZ ;  /* 0x000000a000207810 */ /* 0x040fe40007ffe0ff */
[----:B------:R-:W-:-:S02]  /*01b0*/  IADD3 R31, R0, 0xc0, RZ ;  /* 0x000000c0001f7810 */ /* 0x000fc40007ffe0ff */
[----:B------:R-:W-:Y:S02]  /*01c0*/  IADD3 R35, R0, 0xe0, RZ ;  /* 0x000000e000237810 */ /* 0x000fe40007ffe0ff */
[----:B------:R-:W-:Y:S01]  /*01d0*/  LEA R37, R3, UR4, 0x3 ;  /* 0x0000000403257c11 */ /* 0x000fe2000f8e18ff */
[----:B------:R-:W-:Y:S01]  /*01e0*/  UMOV UR4, URZ ;  /* 0x0000003f00047c82 */ /* 0x000fe20008000000 */
[----:B------:R-:W-:Y:S02]  /*01f0*/  SHF.R.S32.HI R5, RZ, 0x1f, R36 ;  /* 0x0000001fff057819 */ /* 0x000fe40000011424 */
[----:B------:R-:W-:Y:S02]  /*0200*/  SHF.R.S32.HI R4, RZ, 0x1f, R34 ;  /* 0x0000001fff047819 */ /* 0x000fe40000011422 */
[----:B------:R-:W-:Y:S02]  /*0210*/  SHF.R.S32.HI R3, RZ, 0x1f, R33 ;  /* 0x0000001fff037819 */ /* 0x000fe40000011421 */
[----:B------:R-:W-:-:S02]  /*0220*/  SHF.R.S32.HI R5, RZ, 0x1f, R32 ;  /* 0x0000001fff057819 */ /* 0x000fc40000011420 */
[----:B------:R-:W-:Y:S02]  /*0230*/  SHF.R.S32.HI R4, RZ, 0x1f, R31 ;  /* 0x0000001fff047819 */ /* 0x000fe4000001141f */
[----:B------:R-:W-:-:S07]  /*0240*/  SHF.R.S32.HI R3, RZ, 0x1f, R35 ;  /* 0x0000001fff037819 */ /* 0x000fce0000011423 */
.L_x_2675:
[----:B01--4-:R-:W0:Y:S01]  /*0250*/  LDC R3, c[0x0][0x288] ;  /* 0x0000a200ff037b82 */ /* 0x013e220000000800 */
[----:B------:R-:W1:Y:S01]  /*0260*/  S2R R28, SR_TID.X ;  /* 0x00000000001c7919 */ /* 0x000e620000002100 */
[----:B------:R-:W-:Y:S01]  /*0270*/  ULDC.64 UR14, c[0x0][0x278] ;  /* 0x00009e00000e7ab9 */ /* 0x000fe20000000a00 */
[----:B------:R-:W-:Y:S01]  /*0280*/  SHF.R.S32.HI R14, RZ, 0x1f, R36 ;  /* 0x0000001fff0e7819 */ /* 0x000fe20000011424 */
[----:B------:R-:W-:Y:S01]  /*0290*/  ULDC.64 UR6, c[0x0][0x280] ;  /* 0x0000a00000067ab9 */ /* 0x000fe20000000a00 */
[----:B------:R-:W-:Y:S02]  /*02a0*/  ISETP.GE.U32.AND P5, PT, R36, UR14, PT ;  /* 0x0000000e24007c0c */ /* 0x000fe4000bfa6070 */
[----:B------:R-:W-:Y:S02]  /*02b0*/  IADD3 R12, R0, 0x40, RZ ;  /* 0x00000040000c7810 */ /* 0x000fe40007ffe0ff */
[----:B------:R-:W-:Y:S02]  /*02c0*/  ISETP.GE.AND.EX P5, PT, R14, UR15, PT, P5 ;  /* 0x0000000f0e007c0c */ /* 0x000fe4000bfa6350 */
[----:B------:R-:W-:-:S02]  /*02d0*/  SHF.R.S32.HI R27, RZ, 0x1f, R34 ;  /* 0x0000001fff1b7819 */ /* 0x000fc40000011422 */
[----:B------:R-:W-:Y:S02]  /*02e0*/  ISETP.GE.U32.AND P4, PT, R33, UR14, PT ;  /* 0x0000000e21007c0c */ /* 0x000fe4000bf86070 */
[----:B------:R-:W-:-:S04]  /*02f0*/  SHF.R.S32.HI R29, RZ, 0x1f, R33 ;  /* 0x0000001fff1d7819 */ /* 0x000fc80000011421 */
[----:B------:R-:W-:Y:S02]  /*0300*/  ISETP.GE.AND.EX P4, PT, R29, UR15, PT, P4 ;  /* 0x0000000f1d007c0c */ /* 0x000fe4000bf86340 */
[----:B------:R-:W-:Y:S02]  /*0310*/  SHF.R.S32.HI R29, RZ, 0x1f, R32 ;  /* 0x0000001fff1d7819 */ /* 0x000fe40000011420 */
[----:B0-----:R-:W-:-:S04]  /*0320*/  IABS R7, R3 ;  /* 0x0000000300077213 */ /* 0x001fc80000000000 */
[----:B------:R-:W0:Y:S01]  /*0330*/  I2F.RP R6, R7 ;  /* 0x0000000700067306 */ /* 0x000e220000209400 */
[C---:B-1----:R-:W-:Y:S02]  /*0340*/  ISETP.GT.U32.AND P1, PT, R28.reuse, 0x1ff, PT ;  /* 0x000001ff1c00780c */ /* 0x042fe40003f24070 */
[C---:B------:R-:W-:Y:S02]  /*0350*/  ISETP.LT.U32.AND P5, PT, R28.reuse, 0x200, !P5 ;  /* 0x000002001c00780c */ /* 0x040fe40006fa1070 */
[----:B------:R-:W-:-:S03]  /*0360*/  ISETP.LT.U32.AND P4, PT, R28, 0x200, !P4 ;  /* 0x000002001c00780c */ /* 0x000fc60006781070 */
[----:B0-----:R-:W0:Y:S08]  /*0370*/  MUFU.RCP R6, R6 ;  /* 0x0000000600067308 */ /* 0x001e300000001000 */
[----:B---3--:R-:W1:Y:S08]  /*0380*/  @P5 LDC.64 R16, c[0x0][0x270] ;  /* 0x00009c00ff105b82 */ /* 0x008e700000000a00 */
[----:B--2---:R-:W2:Y:S01]  /*0390*/  @P5 LDC.64 R10, c[0x0][0x220] ;  /* 0x00008800ff0a5b82 */ /* 0x004ea20000000a00 */
[----:B0-----:R-:W-:-:S04]  /*03a0*/  IADD3 R4, R6, 0xffffffe, RZ ;  /* 0x0ffffffe06047810 */ /* 0x001fc80007ffe0ff */
[----:B------:R0:W3:Y:S02]  /*03b0*/  F2I.FTZ.U32.TRUNC.NTZ R5, R4 ;  /* 0x0000000400057305 */ /* 0x0000e4000021f000 */
[----:B0-----:R-:W-:Y:S01]  /*03c0*/  HFMA2.MMA R4, -RZ, RZ, 0, 0 ;  /* 0x00000000ff047435 */ /* 0x001fe200000001ff */
[----:B---3--:R-:W-:-:S05]  /*03d0*/  IADD3 R8, RZ, -R5, RZ ;  /* 0x80000005ff087210 */ /* 0x008fca0007ffe0ff */
[----:B------:R-:W-:Y:S01]  /*03e0*/  IMAD R9, R8, R7, RZ ;  /* 0x0000000708097224 */ /* 0x000fe200078e02ff */
[----:B------:R-:W-:-:S03]  /*03f0*/  IABS R8, UR13 ;  /* 0x0000000d00087c13 */ /* 0x000fc60008000000 */
[----:B------:R-:W-:Y:S01]  /*0400*/  IMAD.HI.U32 R5, R5, R9, R4 ;  /* 0x0000000905057227 */ /* 0x000fe200078e0004 */
[----:B------:R-:W-:Y:S02]  /*0410*/  LOP3.LUT R4, R3, UR13, RZ, 0x3c, !PT ;  /* 0x0000000d03047c12 */ /* 0x000fe4000f8e3cff */
[----:B------:R-:W-:Y:S02]  /*0420*/  SHF.R.S32.HI R9, RZ, 0x1f, R0 ;  /* 0x0000001fff097819 */ /* 0x000fe40000011400 */
[----:B------:R-:W-:Y:S01]  /*0430*/  ISETP.GE.AND P3, PT, R4, RZ, PT ;  /* 0x000000ff0400720c */ /* 0x000fe20003f66270 */
[----:B------:R-:W-:-:S05]  /*0440*/  IMAD.HI.U32 R5, R5, R8, RZ ;  /* 0x0000000805057227 */ /* 0x000fca00078e00ff */
[----:B------:R-:W-:-:S05]  /*0450*/  IADD3 R6, -R5, RZ, RZ ;  /* 0x000000ff05067210 */ /* 0x000fca0007ffe1ff */
[----:B------:R-:W-:-:S05]  /*0460*/  IMAD R6, R7, R6, R8 ;  /* 0x0000000607067224 */ /* 0x000fca00078e0208 */
[----:B------:R-:W-:-:S13]  /*0470*/  ISETP.GT.U32.AND P0, PT, R7, R6, PT ;  /* 0x000000060700720c */ /* 0x000fda0003f04070 */
[-C--:B------:R-:W-:Y:S02]  /*0480*/  @!P0 IADD3 R6, R6, -R7.reuse, RZ ;  /* 0x8000000706068210 */ /* 0x080fe40007ffe0ff */
[----:B------:R-:W-:Y:S02]  /*0490*/  @!P0 IADD3 R5, R5, 0x1, RZ ;  /* 0x0000000105058810 */ /* 0x000fe40007ffe0ff */
[----:B------:R-:W-:Y:S02]  /*04a0*/  ISETP.GE.U32.AND P2, PT, R6, R7, PT ;  /* 0x000000070600720c */ /* 0x000fe40003f46070 */
[----:B------:R-:W-:-:S11]  /*04b0*/  ISETP.NE.AND P0, PT, R3, RZ, PT ;  /* 0x000000ff0300720c */ /* 0x000fd60003f05270 */
[----:B------:R-:W-:Y:S02]  /*04c0*/  @P2 IADD3 R5, R5, 0x1, RZ ;  /* 0x0000000105052810 */ /* 0x000fe40007ffe0ff */
[----:B------:R-:W-:Y:S02]  /*04d0*/  ISETP.GE.U32.AND P2, PT, R0, UR14, PT ;  /* 0x0000000e00007c0c */ /* 0x000fe4000bf46070 */
[----:B------:R-:W-:Y:S02]  /*04e0*/  MOV R7, R5 ;  /* 0x0000000500077202 */ /* 0x000fe40000000f00 */
[----:B------:R-:W-:Y:S02]  /*04f0*/  ISETP.GE.OR.EX P2, PT, R9, UR15, P1, P2 ;  /* 0x0000000f09007c0c */ /* 0x000fe40008f46720 */
[----:B------:R-:W-:Y:S02]  /*0500*/  @!P3 IADD3 R7, -R7, RZ, RZ ;  /* 0x000000ff0707b210 */ /* 0x000fe40007ffe1ff */
[----:B------:R-:W-:-:S02]  /*0510*/  @!P0 LOP3.LUT R7, RZ, R3, RZ, 0x33, !PT ;  /* 0x00000003ff078212 */ /* 0x000fc400078e33ff */
[----:B------:R-:W-:Y:S02]  /*0520*/  ISETP.GE.U32.AND P0, PT, R12, UR14, PT ;  /* 0x0000000e0c007c0c */ /* 0x000fe4000bf06070 */
[----:B------:R-:W-:Y:S02]  /*0530*/  IADD3 R4, -R7, RZ, RZ ;  /* 0x000000ff07047210 */ /* 0x000fe40007ffe1ff */
[----:B------:R-:W-:Y:S02]  /*0540*/  ISETP.GE.U32.AND P3, PT, R34, UR14, PT ;  /* 0x0000000e22007c0c */ /* 0x000fe4000bf66070 */
[----:B------:R-:W-:Y:S01]  /*0550*/  SHF.L.U32 R5, R28, 0x1, RZ ;  /* 0x000000011c057819 */ /* 0x000fe200000006ff */
[----:B------:R-:W-:Y:S01]  /*0560*/  IMAD R4, R3, R4, UR13 ;  /* 0x0000000d03047e24 */ /* 0x000fe2000f8e0204 */
[----:B------:R-:W-:Y:S01]  /*0570*/  SHF.R.S32.HI R3, RZ, 0x1f, R12 ;  /* 0x0000001fff037819 */ /* 0x000fe2000001140c */
[----:B------:R-:W0:Y:S01]  /*0580*/  @!P2 LDC.64 R18, c[0x0][0x270] ;  /* 0x00009c00ff12ab82 */ /* 0x000e220000000a00 */
[----:B------:R-:W-:-:S02]  /*0590*/  LOP3.LUT R5, R5, 0x1e, RZ, 0xc0, !PT ;  /* 0x0000001e05057812 */ /* 0x000fc400078ec0ff */
[----:B------:R-:W-:Y:S02]  /*05a0*/  ISETP.GE.OR.EX P1, PT, R3, UR15, P1, P0 ;  /* 0x0000000f03007c0c */ /* 0x000fe40008f26700 */
[----:B------:R-:W-:Y:S02]  /*05b0*/  ISETP.GE.AND.EX P0, PT, R27, UR15, PT, P3 ;  /* 0x0000000f1b007c0c */ /* 0x000fe4000bf06330 */
[----:B------:R-:W-:Y:S01]  /*05c0*/  SHF.R.S32.HI R6, RZ, 0x1f, R7 ;  /* 0x0000001fff067819 */ /* 0x000fe20000011407 */
[----:B------:R-:W3:Y:S01]  /*05d0*/  @!P2 LDC.64 R20, c[0x0][0x220] ;  /* 0x00008800ff14ab82 */ /* 0x000ee20000000a00 */
[----:B------:R-:W-:Y:S01]  /*05e0*/  ISETP.LT.U32.AND P0, PT, R28, 0x200, !P0 ;  /* 0x000002001c00780c */ /* 0x000fe20004701070 */
[----:B------:R-:W-:Y:S01]  /*05f0*/  HFMA2.MMA R28, -RZ, RZ, 0, 0 ;  /* 0x00000000ff1c7435 */ /* 0x000fe200000001ff */
[----:B------:R-:W-:Y:S01]  /*0600*/  LEA R4, R4, R5, 0x5 ;  /* 0x0000000504047211 */ /* 0x000fe200078e28ff */
[----:B------:R-:W-:-:S03]  /*0610*/  IMAD R6, R6, UR6, RZ ;  /* 0x0000000606067c24 */ /* 0x000fc6000f8e02ff */
[----:B------:R-:W-:Y:S01]  /*0620*/  SHF.R.S32.HI R5, RZ, 0x1f, R4 ;  /* 0x0000001fff057819 */ /* 0x000fe20000011404 */
[----:B------:R-:W4:Y:S01]  /*0630*/  @!P1 LDC.64 R24, c[0x0][0x270] ;  /* 0x00009c00ff189b82 */ /* 0x000f220000000a00 */
[C---:B------:R-:W-:Y:S02]  /*0640*/  IMAD R13, R7.reuse, UR7, R6 ;  /* 0x00000007070d7c24 */ /* 0x040fe4000f8e0206 */
[----:B------:R-:W-:-:S05]  /*0650*/  IMAD.WIDE.U32 R6, R7, UR6, R4 ;  /* 0x0000000607067c25 */ /* 0x000fca000f8e0004 */
[----:B------:R-:W5:Y:S01]  /*0660*/  @P0 LDC.64 R22, c[0x0][0x270] ;  /* 0x00009c00ff160b82 */ /* 0x000f620000000a00 */
[----:B0-----:R-:W-:Y:S01]  /*0670*/  @!P2 IMAD R26, R9, R18, RZ ;  /* 0x00000012091aa224 */ /* 0x001fe200078e02ff */
[----:B------:R-:W-:Y:S01]  /*0680*/  IADD3 R9, R7, R13, RZ ;  /* 0x0000000d07097210 */ /* 0x000fe20007ffe0ff */
[----:B-1----:R-:W-:Y:S01]  /*0690*/  @P5 IMAD R13, R14, R16, RZ ;  /* 0x000000100e0d5224 */ /* 0x002fe200078e02ff */
[-C--:B------:R-:W-:Y:S01]  /*06a0*/  @!P2 MOV R8, R6.reuse ;  /* 0x000000060008a202 */ /* 0x080fe20000000f00 */
[----:B------:R-:W-:Y:S01]  /*06b0*/  @!P2 IMAD R26, R0, R19, R26 ;  /* 0x00000013001aa224 */ /* 0x000fe200078e021a */
[----:B------:R-:W-:Y:S01]  /*06c0*/  @P5 MOV R14, R6 ;  /* 0x00000006000e5202 */ /* 0x000fe20000000f00 */
[----:B------:R-:W-:Y:S01]  /*06d0*/  @P5 IMAD R13, R36, R17, R13 ;  /* 0x00000011240d5224 */ /* 0x000fe200078e020d */
[----:B------:R-:W-:Y:S01]  /*06e0*/  @P5 MOV R15, R9 ;  /* 0x00000009000f5202 */ /* 0x000fe20000000f00 */
[----:B------:R-:W-:-:S04]  /*06f0*/  @!P2 IMAD.WIDE.U32 R18, R0, R18, R8 ;  /* 0x000000120012a225 */ /* 0x000fc800078e0008 */
[----:B------:R-:W-:Y:S01]  /*0700*/  @P5 IMAD.WIDE.U32 R16, R36, R16, R14 ;  /* 0x0000001024105225 */ /* 0x000fe200078e000e */
[----:B------:R-:W-:Y:S01]  /*0710*/  @!P2 IADD3 R26, R19, R26, RZ ;  /* 0x0000001a131aa210 */ /* 0x000fe20007ffe0ff */
[----:B------:R-:W0:Y:S01]  /*0720*/  @!P1 LDC.64 R14, c[0x0][0x220] ;  /* 0x00008800ff0e9b82 */ /* 0x000e220000000a00 */
[C---:B---3--:R-:W-:Y:S01]  /*0730*/  @!P2 LEA R20, P3, R18.reuse, R20, 0x1 ;  /* 0x000000141214a211 */ /* 0x048fe200078608ff */
[----:B----4-:R-:W-:Y:S01]  /*0740*/  @!P1 IMAD R3, R3, R24, RZ ;  /* 0x0000001803039224 */ /* 0x010fe200078e02ff */
[----:B------:R-:W-:Y:S02]  /*0750*/  @P5 IADD3 R13, R17, R13, RZ ;  /* 0x0000000d110d5210 */ /* 0x000fe40007ffe0ff */
[----:B------:R-:W-:Y:S01]  /*0760*/  @!P2 LEA.HI.X R21, R18, R21, R26, 0x1, P3 ;  /* 0x000000151215a211 */ /* 0x000fe200018f0c1a */
[----:B------:R-:W-:Y:S01]  /*0770*/  @!P1 IMAD R25, R12, R25, R3 ;  /* 0x000000190c199224 */ /* 0x000fe200078e0203 */
[----:B--2---:R-:W-:Y:S01]  /*0780*/  @P5 LEA R10, P6, R16, R10, 0x1 ;  /* 0x0000000a100a5211 */ /* 0x004fe200078c08ff */
[----:B------:R-:W1:Y:S01]  /*0790*/  @P0 LDC.64 R18, c[0x0][0x220] ;  /* 0x00008800ff120b82 */ /* 0x000e620000000a00 */
[----:B-----5:R-:W-:Y:S01]  /*07a0*/  @P0 IMAD R3, R27, R22, RZ ;  /* 0x000000161b030224 */ /* 0x020fe200078e02ff */
[----:B------:R-:W-:-:S02]  /*07b0*/  @!P1 MOV R26, R6 ;  /* 0x00000006001a9202 */ /* 0x000fc40000000f00 */
[----:B------:R-:W-:Y:S01]  /*07c0*/  @!P1 MOV R27, R9 ;  /* 0x00000009001b9202 */ /* 0x000fe20000000f00 */
[----:B------:R-:W-:Y:S01]  /*07d0*/  @P0 IMAD R3, R34, R23, R3 ;  /* 0x0000001722030224 */ /* 0x000fe200078e0203 */
[----:B------:R-:W-:Y:S02]  /*07e0*/  @P5 LEA.HI.X R11, R16, R11, R13, 0x1, P6 ;  /* 0x0000000b100b5211 */ /* 0x000fe400030f0c0d */
[----:B------:R-:W-:Y:S01]  /*07f0*/  ISETP.GE.U32.AND P3, PT, R32, UR14, PT ;  /* 0x0000000e20007c0c */ /* 0x000fe2000bf66070 */
[----:B------:R-:W-:Y:S01]  /*0800*/  @!P1 IMAD.WIDE.U32 R12, R12, R24, R26 ;  /* 0x000000180c0c9225 */ /* 0x000fe200078e001a */
[----:B------:R-:W2:Y:S01]  /*0810*/  @P4 LDC.64 R16, c[0x0][0x270] ;  /* 0x00009c00ff104b82 */ /* 0x000ea20000000a00 */
[----:B------:R-:W3:Y:S01]  /*0820*/  S2R R27, SR_TID.X ;  /* 0x00000000001b7919 */ /* 0x000ee20000002100 */
[----:B------:R-:W-:Y:S02]  /*0830*/  ISETP.GE.AND.EX P3, PT, R29, UR15, PT, P3 ;  /* 0x0000000f1d007c0c */ /* 0x000fe4000bf66330 */
[----:B------:R-:W-:Y:S01]  /*0840*/  @!P1 IADD3 R13, R13, R25, RZ ;  /* 0x000000190d0d9210 */ /* 0x000fe20007ffe0ff */
[----:B------:R4:W5:Y:S01]  /*0850*/  @P5 LDG.E R28, desc[UR8][R10.64] ;  /* 0x000000080a1c5981 */ /* 0x000962000c1e1900 */
[----:B0-----:R-:W-:-:S02]  /*0860*/  @!P1 LEA R14, P6, R12, R14, 0x1 ;  /* 0x0000000e0c0e9211 */ /* 0x001fc400078c08ff */
[----:B------:R-:W-:Y:S02]  /*0870*/  @P0 MOV R24, R6 ;  /* 0x0000000600180202 */ /* 0x000fe40000000f00 */
[----:B------:R-:W-:Y:S02]  /*0880*/  @P0 MOV R25, R9 ;  /* 0x0000000900190202 */ /* 0x000fe40000000f00 */
[----:B------:R-:W-:Y:S02]  /*0890*/  @!P1 LEA.HI.X R15, R12, R15, R13, 0x1, P6 ;  /* 0x0000000f0c0f9211 */ /* 0x000fe400030f0c0d */
[----:B------:R-:W-:Y:S01]  /*08a0*/  ISETP.GE.U32.AND P5, PT, R31, UR14, PT ;  /* 0x0000000e1f007c0c */ /* 0x000fe2000bfa6070 */
[----:B------:R-:W-:Y:S01]  /*08b0*/  @P0 IMAD.WIDE.U32 R22, R34, R22, R24 ;  /* 0x0000001622160225 */ /* 0x000fe200078e0018 */
[----:B------:R-:W-:Y:S01]  /*08c0*/  SHF.R.S32.HI R30, RZ, 0x1f, R31 ;  /* 0x0000001fff1e7819 */ /* 0x000fe2000001141f */
[----:B----4-:R-:W0:Y:S01]  /*08d0*/  @P4 LDC.64 R10, c[0x0][0x220] ;  /* 0x00008800ff0a4b82 */ /* 0x010e220000000a00 */
[----:B---3--:R-:W-:-:S02]  /*08e0*/  ISETP.LT.U32.AND P3, PT, R27, 0x200, !P3 ;  /* 0x000002001b00780c */ /* 0x008fc40005f61070 */
[----:B------:R-:W-:Y:S02]  /*08f0*/  @P0 IADD3 R3, R23, R3, RZ ;  /* 0x0000000317030210 */ /* 0x000fe40007ffe0ff */
[----:B-1----:R-:W-:-:S09]  /*0900*/  @P0 LEA R18, P6, R22, R18, 0x1 ;  /* 0x0000001216120211 */ /* 0x002fd200078c08ff */
[----:B------:R-:W1:Y:S01]  /*0910*/  @P3 LDC.64 R12, c[0x0][0x270] ;  /* 0x00009c00ff0c3b82 */ /* 0x000e620000000a00 */
[----:B------:R-:W-:Y:S02]  /*0920*/  SHF.R.S32.HI R26, RZ, 0x1f, R33 ;  /* 0x0000001fff1a7819 */ /* 0x000fe40000011421 */
[----:B------:R-:W-:Y:S01]  /*0930*/  ISETP.GE.AND.EX P5, PT, R30, UR15, PT, P5 ;  /* 0x0000000f1e007c0c */ /* 0x000fe2000bfa6350 */
[----:B------:R-:W-:Y:S01]  /*0940*/  HFMA2.MMA R30, -RZ, RZ, 0, 0 ;  /* 0x00000000ff1e7435 */ /* 0x000fe200000001ff */
[----:B------:R-:W-:Y:S01]  /*0950*/  @P0 LEA.HI.X R19, R22, R19, R3, 0x1, P6 ;  /* 0x0000001316130211 */ /* 0x000fe200030f0c03 */
[----:B--2---:R-:W-:Y:S01]  /*0960*/  @P4 IMAD R3, R26, R16, RZ ;  /* 0x000000101a034224 */ /* 0x004fe200078e02ff */
[----:B------:R-:W-:Y:S02]  /*0970*/  ISETP.LT.U32.AND P5, PT, R27, 0x200, !P5 ;  /* 0x000002001b00780c */ /* 0x000fe40006fa1070 */
[----:B------:R-:W-:Y:S02]  /*0980*/  @P4 MOV R22, R6 ;  /* 0x0000000600164202 */ /* 0x000fe40000000f00 */
[----:B------:R-:W-:Y:S01]  /*0990*/  @P4 MOV R23, R9 ;  /* 0x0000000900174202 */ /* 0x000fe20000000f00 */
[----:B------:R-:W-:Y:S01]  /*09a0*/  @P4 IMAD R3, R33, R17, R3 ;  /* 0x0000001121034224 */ /* 0x000fe200078e0203 */
[----:B------:R-:W-:-:S02]  /*09b0*/  ISETP.GE.U32.AND P6, PT, R35, UR14, PT ;  /* 0x0000000e23007c0c */ /* 0x000fc4000bfc6070 */
[----:B------:R-:W-:Y:S02]  /*09c0*/  CS2R R24, SRZ ;  /* 0x0000000000187805 */ /* 0x000fe4000001ff00 */
[----:B------:R-:W-:Y:S01]  /*09d0*/  SHF.R.S32.HI R26, RZ, 0x1f, R35 ;  /* 0x0000001fff1a7819 */ /* 0x000fe20000011423 */
[----:B------:R-:W-:Y:S01]  /*09e0*/  @P4 IMAD.WIDE.U32 R16, R33, R16, R22 ;  /* 0x0000001021104225 */ /* 0x000fe200078e0016 */
[----:B------:R2:W3:Y:S02]  /*09f0*/  @!P2 LDG.E R30, desc[UR8][R20.64] ;  /* 0x00000008141ea981 */ /* 0x0004e4000c1e1900 */
[----:B------:R-:W-:Y:S02]  /*0a00*/  ISETP.GE.AND.EX P6, PT, R26, UR15, PT, P6 ;  /* 0x0000000f1a007c0c */ /* 0x000fe4000bfc6360 */
[----:B------:R-:W-:Y:S01]  /*0a10*/  @P4 IADD3 R3, R17, R3, RZ ;  /* 0x0000000311034210 */ /* 0x000fe20007ffe0ff */
[----:B------:R4:W3:Y:S01]  /*0a20*/  @P0 LDG.E R24, desc[UR8][R18.64] ;  /* 0x0000000812180981 */ /* 0x0008e2000c1e1900 */
[----:B--2---:R-:W2:Y:S01]  /*0a30*/  @P3 LDC.64 R20, c[0x0][0x220] ;  /* 0x00008800ff143b82 */ /* 0x004ea20000000a00 */
[----:B-1----:R-:W-:Y:S01]  /*0a40*/  @P3 IMAD R17, R29, R12, RZ ;  /* 0x0000000c1d113224 */ /* 0x002fe200078e02ff */
[----:B------:R-:W-:Y:S01]  /*0a50*/  HFMA2.MMA R29, -RZ, RZ, 0, 0 ;  /* 0x00000000ff1d7435 */ /* 0x000fe200000001ff */
[----:B------:R-:W-:-:S05]  /*0a60*/  ISETP.LT.U32.AND P6, PT, R27, 0x200, !P6 ;  /* 0x000002001b00780c */ /* 0x000fca00077c1070 */
[----:B----4-:R-:W1:Y:S01]  /*0a70*/  @P5 LDC.64 R18, c[0x0][0x270] ;  /* 0x00009c00ff125b82 */ /* 0x010e620000000a00 */
[C---:B0-----:R-:W-:Y:S02]  /*0a80*/  @P4 LEA R10, P0, R16.reuse, R10, 0x1 ;  /* 0x0000000a100a4211 */ /* 0x041fe400078008ff */
[----:B------:R-:W-:Y:S01]  /*0a90*/  @P3 MOV R22, R6 ;  /* 0x0000000600163202 */ /* 0x000fe20000000f00 */
[----:B------:R0:W4:Y:S01]  /*0aa0*/  @!P1 LDG.E R29, desc[UR8][R14.64] ;  /* 0x000000080e1d9981 */ /* 0x000122000c1e1900 */
[----:B------:R-:W-:Y:S02]  /*0ab0*/  @P3 MOV R23, R9 ;  /* 0x0000000900173202 */ /* 0x000fe40000000f00 */
[----:B------:R-:W-:Y:S01]  /*0ac0*/  @P4 LEA.HI.X R11, R16, R11, R3, 0x1, P0 ;  /* 0x0000000b100b4211 */ /* 0x000fe200000f0c03 */
[C---:B------:R-:W-:Y:S02]  /*0ad0*/  @P3 IMAD R3, R32.reuse, R13, R17 ;  /* 0x0000000d20033224 */ /* 0x040fe400078e0211 */
[----:B------:R-:W1:Y:S01]  /*0ae0*/  @P6 LDC.64 R16, c[0x0][0x270] ;  /* 0x00009c00ff106b82 */ /* 0x000e620000000a00 */
[----:B------:R-:W-:-:S07]  /*0af0*/  @P3 IMAD.WIDE.U32 R12, R32, R12, R22 ;  /* 0x0000000c200c3225 */ /* 0x000fce00078e0016 */
[----:B0-----:R-:W0:Y:S01]  /*0b00*/  @P5 LDC.64 R14, c[0x0][0x220] ;  /* 0x00008800ff0e5b82 */ /* 0x001e220000000a00 */
[----:B------:R-:W-:Y:S01]  /*0b10*/  @P3 IADD3 R3, R13, R3, RZ ;  /* 0x000000030d033210 */ /* 0x000fe20007ffe0ff */
[----:B------:R1:W4:Y:S01]  /*0b20*/  @P4 LDG.E R25, desc[UR8][R10.64] ;  /* 0x000000080a194981 */ /* 0x000322000c1e1900 */
[C---:B--2---:R-:W-:Y:S02]  /*0b30*/  @P3 LEA R20, P0, R12.reuse, R20, 0x1 ;  /* 0x000000140c143211 */ /* 0x044fe400078008ff */
[----:B------:R-:W-:Y:S02]  /*0b40*/  SHF.R.S32.HI R23, RZ, 0x1f, R31 ;  /* 0x0000001fff177819 */ /* 0x000fe4000001141f */
[----:B------:R-:W-:Y:S02]  /*0b50*/  @P3 LEA.HI.X R21, R12, R21, R3, 0x1, P0 ;  /* 0x000000150c153211 */ /* 0x000fe400000f0c03 */
[----:B------:R-:W2:Y:S01]  /*0b60*/  @P6 LDC.64 R12, c[0x0][0x220] ;  /* 0x00008800ff0c6b82 */ /* 0x000ea20000000a00 */
[----:B-1----:R-:W-:Y:S01]  /*0b70*/  @P5 IMAD R3, R23, R18, RZ ;  /* 0x0000001217035224 */ /* 0x002fe200078e02ff */
[----:B------:R-:W-:-:S02]  /*0b80*/  @P5 MOV R22, R6 ;  /* 0x0000000600165202 */ /* 0x000fc40000000f00 */
[----:B------:R-:W-:Y:S01]  /*0b90*/  @P5 MOV R23, R9 ;  /* 0x0000000900175202 */ /* 0x000fe20000000f00 */
[----:B------:R-:W-:Y:S01]  /*0ba0*/  HFMA2.MMA R10, -RZ, RZ, 0, 0 ;  /* 0x00000000ff0a7435 */ /* 0x000fe200000001ff */
[C---:B------:R-:W-:Y:S02]  /*0bb0*/  @P5 IMAD R11, R31.reuse, R19, R3 ;  /* 0x000000131f0b5224 */ /* 0x040fe400078e0203 */
[----:B------:R-:W-:-:S05]  /*0bc0*/  @P5 IMAD.WIDE.U32 R18, R31, R18, R22 ;  /* 0x000000121f125225 */ /* 0x000fca00078e0016 */
[----:B------:R-:W-:Y:S02]  /*0bd0*/  @P5 IADD3 R11, R19, R11, RZ ;  /* 0x0000000b130b5210 */ /* 0x000fe40007ffe0ff */
[----:B------:R1:W4:Y:S01]  /*0be0*/  @P3 LDG.E R10, desc[UR8][R20.64] ;  /* 0x00000008140a3981 */ /* 0x000322000c1e1900 */
[----:B0-----:R-:W-:Y:S01]  /*0bf0*/  @P5 LEA R14, P0, R18, R14, 0x1 ;  /* 0x0000000e120e5211 */ /* 0x001fe200078008ff */
[----:B------:R-:W-:-:S03]  /*0c00*/  @P6 IMAD R3, R26, R16, RZ ;  /* 0x000000101a036224 */ /* 0x000fc600078e02ff */
[----:B------:R-:W-:Y:S01]  /*0c10*/  @P5 LEA.HI.X R15, R18, R15, R11, 0x1, P0 ;  /* 0x0000000f120f5211 */ /* 0x000fe200000f0c0b */
[----:B------:R-:W-:Y:S01]  /*0c20*/  HFMA2.MMA R11, -RZ, RZ, 0, 0 ;  /* 0x00000000ff0b7435 */ /* 0x000fe200000001ff */
[----:B-1----:R-:W-:Y:S02]  /*0c30*/  @P6 MOV R20, R6 ;  /* 0x0000000600146202 */ /* 0x002fe40000000f00 */
[----:B------:R-:W-:Y:S01]  /*0c40*/  @P6 MOV R21, R9 ;  /* 0x0000000900156202 */ /* 0x000fe20000000f00 */
[----:B------:R-:W-:-:S06]  /*0c50*/  @P6 IMAD R3, R35, R17, R3 ;  /* 0x0000001123036224 */ /* 0x000fcc00078e0203 */
[----:B------:R-:W4:Y:S01]  /*0c60*/  @P5 LDG.E R11, desc[UR8][R14.64] ;  /* 0x000000080e0b5981 */ /* 0x000f22000c1e1900 */
[----:B------:R-:W-:-:S05]  /*0c70*/  @P6 IMAD.WIDE.U32 R16, R35, R16, R20 ;  /* 0x0000001023106225 */ /* 0x000fca00078e0014 */
[----:B------:R-:W-:Y:S02]  /*0c80*/  @P6 IADD3 R3, R17, R3, RZ ;  /* 0x0000000311036210 */ /* 0x000fe40007ffe0ff */
[----:B--2---:R-:W-:-:S04]  /*0c90*/  @P6 LEA R12, P0, R16, R12, 0x1 ;  /* 0x0000000c100c6211 */ /* 0x004fc800078008ff */
[----:B------:R-:W-:Y:S02]  /*0ca0*/  @P6 LEA.HI.X R13, R16, R13, R3, 0x1, P0 ;  /* 0x0000000d100d6211 */ /* 0x000fe400000f0c03 */
[----:B------:R-:W-:-:S06]  /*0cb0*/  MOV R3, RZ ;  /* 0x000000ff00037202 */ /* 0x000fcc0000000f00 */
[----:B------:R0:W2:Y:S01]  /*0cc0*/  @P6 LDG.E R3, desc[UR8][R12.64] ;  /* 0x000000080c036981 */ /* 0x0000a2000c1e1900 */
[----:B------:R-:W1:Y:S02]  /*0cd0*/  S2R R22, SR_LANEID ;  /* 0x0000000000167919 */ /* 0x000e640000000000 */
[----:B-1----:R-:W-:Y:S01]  /*0ce0*/  ISETP.GT.AND P0, PT, R22, 0x1e, PT ;  /* 0x0000001e1600780c */ /* 0x002fe20003f04270 */
[--C-:B-----5:R-:W-:Y:S02]  /*0cf0*/  HADD2.F32 R23, -RZ, R28.reuse.H1_H1 ;  /* 0x3000001cff177230 */ /* 0x120fe40000004100 */
[----:B------:R-:W-:-:S03]  /*0d00*/  HADD2.F32 R18, -RZ, R28.H0_H0 ;  /* 0x2000001cff127230 */ /* 0x000fc60000004100 */
[----:B------:R-:W-:Y:S02]  /*0d10*/  FMUL.FTZ R21, R23, R23 ;  /* 0x0000001717157220 */ /* 0x000fe40000410000 */
[C---:B0-----:R-:W-:Y:S02]  /*0d20*/  FADD.FTZ R12, R18.reuse, R23 ;  /* 0x00000017120c7221 */ /* 0x041fe40000010000 */
[----:B------:R-:W-:Y:S01]  /*0d30*/  FFMA.FTZ R18, R18, R18, R21 ;  /* 0x0000001212127223 */ /* 0x000fe20000010015 */
[--C-:B---3--:R-:W-:Y:S02]  /*0d40*/  HADD2.F32 R20, -RZ, R30.reuse.H1_H1 ;  /* 0x3000001eff147230 */ /* 0x108fe40000004100 */
[----:B------:R-:W-:-:S03]  /*0d50*/  HADD2.F32 R17, -RZ, R30.H0_H0 ;  /* 0x2000001eff117230 */ /* 0x000fc60000004100 */
[----:B------:R-:W-:Y:S02]  /*0d60*/  FMUL.FTZ R16, R20, R20 ;  /* 0x0000001414107220 */ /* 0x000fe40000410000 */
[C---:B------:R-:W-:Y:S02]  /*0d70*/  FADD.FTZ R19, R17.reuse, R20 ;  /* 0x0000001411137221 */ /* 0x040fe40000010000 */
[----:B------:R-:W-:Y:S02]  /*0d80*/  FFMA.FTZ R17, R17, R17, R16 ;  /* 0x0000001111117223 */ /* 0x000fe40000010010 */
[----:B------:R-:W-:Y:S02]  /*0d90*/  FADD.FTZ R13, RZ, R19 ;  /* 0x00000013ff0d7221 */ /* 0x000fe40000010000 */
[----:B------:R-:W-:Y:S01]  /*0da0*/  FADD.FTZ R17, RZ, R17 ;  /* 0x00000011ff117221 */ /* 0x000fe20000010000 */
[--C-:B----4-:R-:W-:Y:S02]  /*0db0*/  HADD2.F32 R15, -RZ, R29.reuse.H1_H1 ;  /* 0x3000001dff0f7230 */ /* 0x110fe40000004100 */
[----:B------:R-:W-:-:S03]  /*0dc0*/  HADD2.F32 R16, -RZ, R29.H0_H0 ;  /* 0x2000001dff107230 */ /* 0x000fc60000004100 */
[----:B------:R-:W-:Y:S01]  /*0dd0*/  FMUL.FTZ R14, R15, R15 ;  /* 0x0000000f0f0e7220 */ /* 0x000fe20000410000 */
[----:B------:R-:W-:Y:S01]  /*0de0*/  FADD.FTZ R13, R13, R12 ;  /* 0x0000000c0d0d7221 */ /* 0x000fe20000010000 */
[C---:B------:R-:W-:Y:S02]  /*0df0*/  FADD.FTZ R15, R16.reuse, R15 ;  /* 0x0000000f100f7221 */ /* 0x040fe40000010000 */
[----:B------:R-:W-:Y:S01]  /*0e00*/  FFMA.FTZ R12, R16, R16, R14 ;  /* 0x00000010100c7223 */ /* 0x000fe2000001000e */
[--C-:B------:R-:W-:Y:S02]  /*0e10*/  HADD2.F32 R16, -RZ, R24.reuse.H1_H1 ;  /* 0x30000018ff107230 */ /* 0x100fe40000004100 */
[----:B------:R-:W-:Y:S02]  /*0e20*/  HADD2.F32 R14, -RZ, R24.H0_H0 ;  /* 0x20000018ff0e7230 */ /* 0x000fe40000004100 */
[----:B------:R-:W-:Y:S01]  /*0e30*/  FADD.FTZ R17, R17, R18 ;  /* 0x0000001211117221 */ /* 0x000fe20000010000 */
[----:B------:R-:W-:Y:S01]  /*0e40*/  FADD.FTZ R13, R13, R15 ;  /* 0x0000000f0d0d7221 */ /* 0x000fe20000010000 */
[----:B------:R-:W-:Y:S01]  /*0e50*/  FMUL.FTZ R15, R16, R16 ;  /* 0x00000010100f7220 */ /* 0x000fe20000410000 */
[----:B------:R-:W-:Y:S01]  /*0e60*/  FADD.FTZ R18, R14, R16 ;  /* 0x000000100e127221 */ /* 0x000fe20000010000 */
[----:B------:R-:W-:Y:S01]  /*0e70*/  FADD.FTZ R12, R17, R12 ;  /* 0x0000000c110c7221 */ /* 0x000fe20000010000 */
[----:B------:R-:W-:-:S02]  /*0e80*/  HADD2.F32 R16, -RZ, R25.H1_H1 ;  /* 0x30000019ff107230 */ /* 0x000fc40000004100 */
[----:B------:R-:W-:Y:S02]  /*0e90*/  HADD2.F32 R17, -RZ, R25.H0_H0 ;  /* 0x20000019ff117230 */ /* 0x000fe40000004100 */
[----:B------:R-:W-:Y:S01]  /*0ea0*/  FADD.FTZ R18, R13, R18 ;  /* 0x000000120d127221 */ /* 0x000fe20000010000 */
[----:B------:R-:W-:Y:S01]  /*0eb0*/  FFMA.FTZ R15, R14, R14, R15 ;  /* 0x0000000e0e0f7223 */ /* 0x000fe2000001000f */
[----:B------:R-:W-:Y:S01]  /*0ec0*/  FMUL.FTZ R13, R16, R16 ;  /* 0x00000010100d7220 */ /* 0x000fe20000410000 */
[C---:B------:R-:W-:Y:S02]  /*0ed0*/  FADD.FTZ R16, R17.reuse, R16 ;  /* 0x0000001011107221 */ /* 0x040fe40000010000 */
[----:B------:R-:W-:Y:S01]  /*0ee0*/  FADD.FTZ R15, R12, R15 ;  /* 0x0000000f0c0f7221 */ /* 0x000fe20000010000 */
[----:B------:R-:W-:Y:S01]  /*0ef0*/  FFMA.FTZ R13, R17, R17, R13 ;  /* 0x00000011110d7223 */ /* 0x000fe2000001000d */
[----:B------:R-:W-:Y:S01]  /*0f00*/  FADD.FTZ R16, R18, R16 ;  /* 0x0000001012107221 */ /* 0x000fe20000010000 */
[----:B------:R-:W-:-:S02]  /*0f10*/  HADD2.F32 R14, -RZ, R10.H1_H1 ;  /* 0x3000000aff0e7230 */ /* 0x000fc40000004100 */
[----:B------:R-:W-:-:S03]  /*0f20*/  HADD2.F32 R12, -RZ, R10.H0_H0 ;  /* 0x2000000aff0c7230 */ /* 0x000fc60000004100 */
[----:B------:R-:W-:Y:S02]  /*0f30*/  FMUL.FTZ R18, R14, R14 ;  /* 0x0000000e0e127220 */ /* 0x000fe40000410000 */
[C---:B------:R-:W-:Y:S02]  /*0f40*/  FADD.FTZ R14, R12.reuse, R14 ;  /* 0x0000000e0c0e7221 */ /* 0x040fe40000010000 */
[----:B------:R-:W-:Y:S01]  /*0f50*/  FFMA.FTZ R18, R12, R12, R18 ;  /* 0x0000000c0c127223 */ /* 0x000fe20000010012 */
[----:B------:R-:W-:Y:S01]  /*0f60*/  FADD.FTZ R13, R15, R13 ;  /* 0x0000000d0f0d7221 */ /* 0x000fe20000010000 */
[--C-:B------:R-:W-:Y:S02]  /*0f70*/  HADD2.F32 R17, -RZ, R11.reuse.H1_H1 ;  /* 0x3000000bff117230 */ /* 0x100fe40000004100 */
[----:B------:R-:W-:-:S03]  /*0f80*/  HADD2.F32 R12, -RZ, R11.H0_H0 ;  /* 0x2000000bff0c7230 */ /* 0x000fc60000004100 */
[----:B------:R-:W-:Y:S01]  /*0f90*/  FMUL.FTZ R15, R17, R17 ;  /* 0x00000011110f7220 */ /* 0x000fe20000410000 */
[----:B------:R-:W-:Y:S01]  /*0fa0*/  FADD.FTZ R18, R13, R18 ;  /* 0x000000120d127221 */ /* 0x000fe20000010000 */
[C---:B------:R-:W-:Y:S02]  /*0fb0*/  FADD.FTZ R17, R12.reuse, R17 ;  /* 0x000000110c117221 */ /* 0x040fe40000010000 */
[----:B------:R-:W-:Y:S01]  /*0fc0*/  FFMA.FTZ R12, R12, R12, R15 ;  /* 0x0000000c0c0c7223 */ /* 0x000fe2000001000f */
[----:B------:R-:W-:-:S04]  /*0fd0*/  FADD.FTZ R14, R16, R14 ;  /* 0x0000000e100e7221 */ /* 0x000fc80000010000 */
[----:B------:R-:W-:Y:S01]  /*0fe0*/  FADD.FTZ R14, R14, R17 ;  /* 0x000000110e0e7221 */ /* 0x000fe20000010000 */
[--C-:B--2---:R-:W-:Y:S02]  /*0ff0*/  HADD2.F32 R13, -RZ, R3.reuse.H1_H1 ;  /* 0x30000003ff0d7230 */ /* 0x104fe40000004100 */
[----:B------:R-:W-:-:S03]  /*1000*/  HADD2.F32 R15, -RZ, R3.H0_H0 ;  /* 0x20000003ff0f7230 */ /* 0x000fc60000004100 */
[----:B------:R-:W-:Y:S02]  /*1010*/  FMUL.FTZ R16, R13, R13 ;  /* 0x0000000d0d107220 */ /* 0x000fe40000410000 */
        /* <DEDUP_REMOVED lines=43> */
[----:B------:R-:W-:-:S03]  /*12d0*/  FADD.FTZ R15, R13, R15 ;  /* 0x0000000f0d0f7221 */ /* 0x000fc60000010000 */
[----:B--2---:R-:W-:Y:S01]  /*12e0*/  FADD.FTZ R16, R14, R16 ;  /* 0x000000100e107221 */ /* 0x004fe20000010000 */
[----:B------:R-:W-:Y:S02]  /*12f0*/  FADD.FTZ R17, R15, R17 ;  /* 0x000000110f117221 */ /* 0x000fe40000010000 */
[----:B0-----:R-:W0:Y:S01]  /*1300*/  LDS.128 R12, [UR6+0x40] ;  /* 0x00004006ff0c7984 */ /* 0x001e220008000c00 */
[----:B------:R-:W-:Y:S01]  /*1310*/  FADD.FTZ R16, R16, R18 ;  /* 0x0000001210107221 */ /* 0x000fe20000010000 */
[----:B------:R-:W-:-:S03]  /*1320*/  FADD.FTZ R17, R17, R19 ;  /* 0x0000001311117221 */ /* 0x000fc60000010000 */
[----:B---3--:R-:W-:Y:S01]  /*1330*/  FADD.FTZ R20, R16, R20 ;  /* 0x0000001410147221 */ /* 0x008fe20000010000 */
        /* <DEDUP_REMOVED lines=12> */
[----:B------:R-:W-:Y:S02]  /*1400*/  FADD.FTZ R19, R13, R19 ;  /* 0x000000130d137221 */ /* 0x000fe40000010000 */
[----:B------:R-:W1:Y:S01]  /*1410*/  LDS.128 R12, [UR6+0x70] ;  /* 0x00007006ff0c7984 */ /* 0x000e620008000c00 */
        /* <DEDUP_REMOVED lines=13> */
.L_x_2640:
[----:B------:R-:W-:Y:S05]  /*14f0*/  BSYNC B0 ;  /* 0x0000000000007941 */ /* 0x000fea0003800000 */
.L_x_2639:
        /* <DEDUP_REMOVED lines=31> */
.L_x_2643:
[----:B------:R-:W2:Y:S04]  /*16f0*/  LDG.E.STRONG.GPU R20, desc[UR8][R16.64] ;  /* 0x0000000810147981 */ /* 0x000ea8000c1ef900 */
[----:B--2---:R-:W-:Y:S01]  /*1700*/  CCTL.IVALL ;  /* 0x00000000ff00798f */ /* 0x004fe20002000000 */
[----:B------:R-:W-:Y:S05]  /*1710*/  YIELD ;  /* 0x0000000000007946 */ /* 0x000fea0003800000 */
[----:B------:R-:W-:-:S13]  /*1720*/  ISETP.NE.AND P0, PT, R20, R15, PT ;  /* 0x0000000f1400720c */ /* 0x000fda0003f05270 */
[----:B------:R-:W-:Y:S05]  /*1730*/  @P0 BRA `(.L_x_2643) ;  /* 0xfffffffc00ec0947 */ /* 0x000fea000383ffff */
.L_x_2642:
        /* <DEDUP_REMOVED lines=17> */
.L_x_2647:
[----:B------:R-:W-:-:S13]  /*1850*/  ISETP.EQ.OR P6, PT, R16, UR10, P3 ;  /* 0x0000000a10007c0c */ /* 0x000fda0009fc2670 */
[----:B------:R-:W-:-:S04]  /*1860*/  @!P6 IMAD R20, R16, UR11, R2 ;  /* 0x0000000b1014ec24 */ /* 0x000fc8000f8e0202 */
[----:B------:R-:W-:-:S06]  /*1870*/  @!P6 IMAD.WIDE.U32 R20, R20, 0x8, R18 ;  /* 0x000000081414e825 */ /* 0x000fcc00078e0012 */
[----:B------:R-:W0:Y:S01]  /*1880*/  @!P6 LDG.E.64 R20, desc[UR8][R20.64] ;  /* 0x000000081414e981 */ /* 0x000e22000c1e1b00 */
[----:B------:R-:W-:-:S04]  /*1890*/  IADD3 R17, R16, 0x1, RZ ;  /* 0x0000000110117810 */ /* 0x000fc80007ffe0ff */
[----:B------:R-:W-:-:S13]  /*18a0*/  ISETP.EQ.OR P4, PT, R17, UR10, P3 ;  /* 0x0000000a11007c0c */ /* 0x000fda0009f82670 */
[----:B------:R-:W-:Y:S01]  /*18b0*/  @!P4 IMAD R22, R17, UR11, R2 ;  /* 0x0000000b1116cc24 */ /* 0x000fe2000f8e0202 */
[----:B------:R-:W-:-:S03]  /*18c0*/  IADD3 R17, R16, 0x2, RZ ;  /* 0x0000000210117810 */ /* 0x000fc60007ffe0ff */
[----:B------:R-:W-:Y:S01]  /*18d0*/  @!P4 IMAD.WIDE.U32 R22, R22, 0x8, R18 ;  /* 0x000000081616c825 */ /* 0x000fe200078e0012 */
[----:B------:R-:W-:-:S05]  /*18e0*/  ISETP.EQ.OR P5, PT, R17, UR10, P3 ;  /* 0x0000000a11007c0c */ /* 0x000fca0009fa2670 */
[----:B------:R-:W2:Y:S08]  /*18f0*/  @!P4 LDG.E.64 R22, desc[UR8][R22.64] ;  /* 0x000000081616c981 */ /* 0x000eb0000c1e1b00 */
[----:B------:R-:W-:Y:S01]  /*1900*/  @!P5 IMAD R26, R17, UR11, R2 ;  /* 0x0000000b111adc24 */ /* 0x000fe2000f8e0202 */
[----:B------:R-:W-:-:S03]  /*1910*/  IADD3 R17, R16, 0x3, RZ ;  /* 0x0000000310117810 */ /* 0x000fc60007ffe0ff */
[----:B------:R-:W-:-:S06]  /*1920*/  @!P5 IMAD.WIDE.U32 R26, R26, 0x8, R18 ;  /* 0x000000081a1ad825 */ /* 0x000fcc00078e0012 */
[----:B------:R-:W3:Y:S01]  /*1930*/  @!P5 LDG.E.64 R26, desc[UR8][R26.64] ;  /* 0x000000081a1ad981 */ /* 0x000ee2000c1e1b00 */
[----:B0-----:R-:W-:Y:S01]  /*1940*/  @!P6 FADD.FTZ R12, R12, R20 ;  /* 0x000000140c0ce221 */ /* 0x001fe20000010000 */
[----:B------:R-:W-:Y:S01]  /*1950*/  @!P6 FADD.FTZ R13, R13, R21 ;  /* 0x000000150d0de221 */ /* 0x000fe20000010000 */
[----:B------:R-:W-:-:S13]  /*1960*/  ISETP.EQ.OR P6, PT, R17, UR10, P3 ;  /* 0x0000000a11007c0c */ /* 0x000fda0009fc2670 */
[----:B------:R-:W-:-:S04]  /*1970*/  @!P6 IMAD R20, R17, UR11, R2 ;  /* 0x0000000b1114ec24 */ /* 0x000fc8000f8e0202 */
[----:B------:R-:W-:-:S06]  /*1980*/  @!P6 IMAD.WIDE.U32 R20, R20, 0x8, R18 ;  /* 0x000000081414e825 */ /* 0x000fcc00078e0012 */
[----:B------:R-:W4:Y:S01]  /*1990*/  @!P6 LDG.E.64 R20, desc[UR8][R20.64] ;  /* 0x000000081414e981 */ /* 0x000f22000c1e1b00 */
[----:B------:R-:W-:Y:S01]  /*19a0*/  IADD3 R17, R16, 0x4, RZ ;  /* 0x0000000410117810 */ /* 0x000fe20007ffe0ff */
[----:B--2---:R-:W-:Y:S01]  /*19b0*/  @!P4 FADD.FTZ R12, R12, R22 ;  /* 0x000000160c0cc221 */ /* 0x004fe20000010000 */
[----:B------:R-:W-:Y:S02]  /*19c0*/  @!P4 FADD.FTZ R13, R13, R23 ;  /* 0x000000170d0dc221 */ /* 0x000fe40000010000 */
[----:B------:R-:W-:-:S13]  /*19d0*/  ISETP.EQ.OR P4, PT, R17, UR10, P3 ;  /* 0x0000000a11007c0c */ /* 0x000fda0009f82670 */
[----:B------:R-:W-:Y:S01]  /*19e0*/  @!P4 IMAD R22, R17, UR11, R2 ;  /* 0x0000000b1116cc24 */ /* 0x000fe2000f8e0202 */
[----:B------:R-:W-:Y:S01]  /*19f0*/  IADD3 R17, R16, 0x5, RZ ;  /* 0x0000000510117810 */ /* 0x000fe20007ffe0ff */
[----:B---3--:R-:W-:Y:S02]  /*1a00*/  @!P5 FADD.FTZ R12, R12, R26 ;  /* 0x0000001a0c0cd221 */ /* 0x008fe40000010000 */
[----:B------:R-:W-:-:S04]  /*1a10*/  @!P4 IMAD.WIDE.U32 R22, R22, 0x8, R18 ;  /* 0x000000081616c825 */ /* 0x000fc800078e0012 */
[----:B------:R-:W-:Y:S01]  /*1a20*/  @!P5 FADD.FTZ R13, R13, R27 ;  /* 0x0000001b0d0dd221 */ /* 0x000fe20000010000 */
[----:B------:R-:W-:Y:S01]  /*1a30*/  ISETP.EQ.OR P5, PT, R17, UR10, P3 ;  /* 0x0000000a11007c0c */ /* 0x000fe20009fa2670 */
[----:B------:R-:W2:-:S12]  /*1a40*/  @!P4 LDG.E.64 R22, desc[UR8][R22.64] ;  /* 0x000000081616c981 */ /* 0x000e98000c1e1b00 */
[----:B------:R-:W-:Y:S01]  /*1a50*/  @!P5 IMAD R26, R17, UR11, R2 ;  /* 0x0000000b111adc24 */ /* 0x000fe2000f8e0202 */
[----:B------:R-:W-:-:S03]  /*1a60*/  IADD3 R17, R16, 0x6, RZ ;  /* 0x0000000610117810 */ /* 0x000fc60007ffe0ff */
[----:B------:R-:W-:-:S06]  /*1a70*/  @!P5 IMAD.WIDE.U32 R26, R26, 0x8, R18 ;  /* 0x000000081a1ad825 */ /* 0x000fcc00078e0012 */
[----:B------:R-:W3:Y:S01]  /*1a80*/  @!P5 LDG.E.64 R26, desc[UR8][R26.64] ;  /* 0x000000081a1ad981 */ /* 0x000ee2000c1e1b00 */
[----:B----4-:R-:W-:Y:S01]  /*1a90*/  @!P6 FADD.FTZ R12, R12, R20 ;  /* 0x000000140c0ce221 */ /* 0x010fe20000010000 */
        /* <DEDUP_REMOVED lines=32> */
[----:B---3--:R-:W-:Y:S01]  /*1ca0*/  @!P5 FADD.FTZ R12, R12, R26 ;  /* 0x0000001a0c0cd221 */ /* 0x008fe20000010000 */
[----:B------:R-:W-:Y:S02]  /*1cb0*/  @!P5 FADD.FTZ R13, R13, R27 ;  /* 0x0000001b0d0dd221 */ /* 0x000fe40000010000 */
[----:B------:R-:W-:Y:S01]  /*1cc0*/  ISETP.EQ.OR P5, PT, R17, UR10, P3 ;  /* 0x0000000a11007c0c */ /* 0x000fe20009fa2670 */
[----:B------:R-:W-:-:S06]  /*1cd0*/  @!P4 IMAD.WIDE.U32 R22, R22, 0x8, R18 ;  /* 0x000000081616c825 */ /* 0x000fcc00078e0012 */
[----:B------:R-:W2:Y:S06]  /*1ce0*/  @!P4 LDG.E.64 R22, desc[UR8][R22.64] ;  /* 0x000000081616c981 */ /* 0x000eac000c1e1b00 */
        /* <DEDUP_REMOVED lines=17> */
[----:B------:R-:W-:Y:S01]  /*1e00*/  @!P5 FADD.FTZ R13, R13, R27 ;  /* 0x0000001b0d0dd221 */ /* 0x000fe20000010000 */
[----:B------:R-:W-:Y:S02]  /*1e10*/  IADD3 R26, R16, 0xf, RZ ;  /* 0x0000000f101a7810 */ /* 0x000fe40007ffe0ff */
[----:B------:R-:W-:Y:S01]  /*1e20*/  ISETP.EQ.OR P5, PT, R17, UR10, P3 ;  /* 0x0000000a11007c0c */ /* 0x000fe20009fa2670 */
[----:B------:R-:W-:-:S06]  /*1e30*/  @!P4 IMAD.WIDE.U32 R22, R22, 0x8, R18 ;  /* 0x000000081616c825 */ /* 0x000fcc00078e0012 */
[----:B------:R-:W2:Y:S01]  /*1e40*/  @!P4 LDG.E.64 R22, desc[UR8][R22.64] ;  /* 0x000000081616c981 */ /* 0x000ea2000c1e1b00 */
[----:B----4-:R-:W-:Y:S01]  /*1e50*/  @!P6 FADD.FTZ R12, R12, R20 ;  /* 0x000000140c0ce221 */ /* 0x010fe20000010000 */
[----:B------:R-:W-:Y:S01]  /*1e60*/  @!P6 FADD.FTZ R13, R13, R21 ;  /* 0x000000150d0de221 */ /* 0x000fe20000010000 */
[----:B------:R-:W-:-:S03]  /*1e70*/  ISETP.EQ.OR P6, PT, R26, UR10, P3 ;  /* 0x0000000a1a007c0c */ /* 0x000fc60009fc2670 */
[----:B------:R-:W-:-:S04]  /*1e80*/  @!P5 IMAD R20, R17, UR11, R2 ;  /* 0x0000000b1114dc24 */ /* 0x000fc8000f8e0202 */
[----:B------:R-:W-:-:S06]  /*1e90*/  @!P5 IMAD.WIDE.U32 R20, R20, 0x8, R18 ;  /* 0x000000081414d825 */ /* 0x000fcc00078e0012 */
[----:B------:R-:W3:Y:S01]  /*1ea0*/  @!P5 LDG.E.64 R20, desc[UR8][R20.64] ;  /* 0x000000081414d981 */ /* 0x000ee2000c1e1b00 */
[----:B------:R-:W-:-:S04]  /*1eb0*/  @!P6 IMAD R26, R26, UR11, R2 ;  /* 0x0000000b1a1aec24 */ /* 0x000fc8000f8e0202 */
[----:B------:R-:W-:-:S06]  /*1ec0*/  @!P6 IMAD.WIDE.U32 R26, R26, 0x8, R18 ;  /* 0x000000081a1ae825 */ /* 0x000fcc00078e0012 */
[----:B------:R-:W4:Y:S01]  /*1ed0*/  @!P6 LDG.E.64 R26, desc[UR8][R26.64] ;  /* 0x000000081a1ae981 */ /* 0x000f22000c1e1b00 */
[----:B------:R-:W-:Y:S01]  /*1ee0*/  IADD3 R15, R15, -0x10, RZ ;  /* 0xfffffff00f0f7810 */ /* 0x000fe20007ffe0ff */
[----:B--2---:R-:W-:Y:S01]  /*1ef0*/  @!P4 FADD.FTZ R12, R12, R22 ;  /* 0x000000160c0cc221 */ /* 0x004fe20000010000 */
[----:B------:R-:W-:Y:S02]  /*1f00*/  @!P4 FADD.FTZ R13, R13, R23 ;  /* 0x000000170d0dc221 */ /* 0x000fe40000010000 */
[----:B------:R-:W-:Y:S02]  /*1f10*/  ISETP.GT.AND P4, PT, R15, 0xc, PT ;  /* 0x0000000c0f00780c */ /* 0x000fe40003f84270 */
[----:B------:R-:W-:Y:S01]  /*1f20*/  IADD3 R16, R16, 0x10, RZ ;  /* 0x0000001010107810 */ /* 0x000fe20007ffe0ff */
[----:B---3--:R-:W-:Y:S01]  /*1f30*/  @!P5 FADD.FTZ R12, R12, R20 ;  /* 0x000000140c0cd221 */ /* 0x008fe20000010000 */
[----:B------:R-:W-:-:S03]  /*1f40*/  @!P5 FADD.FTZ R13, R13, R21 ;  /* 0x000000150d0dd221 */ /* 0x000fc60000010000 */
[----:B----4-:R-:W-:Y:S01]  /*1f50*/  @!P6 FADD.FTZ R12, R12, R26 ;  /* 0x0000001a0c0ce221 */ /* 0x010fe20000010000 */
[----:B------:R-:W-:-:S05]  /*1f60*/  @!P6 FADD.FTZ R13, R13, R27 ;  /* 0x0000001b0d0de221 */ /* 0x000fca0000010000 */
[----:B------:R-:W-:Y:S05]  /*1f70*/  @P4 BRA `(.L_x_2647) ;  /* 0xfffffff800344947 */ /* 0x000fea000383ffff */
.L_x_2646:
[----:B------:R-:W-:-:S13]  /*1f80*/  ISETP.GT.AND P4, PT, R15, 0x4, PT ;  /* 0x000000040f00780c */ /* 0x000fda0003f84270 */
[----:B------:R-:W-:Y:S05]  /*1f90*/  @!P4 BRA `(.L_x_2648) ;  /* 0x0000000000ecc947 */ /* 0x000fea0003800000 */
[C---:B------:R-:W-:Y:S02]  /*1fa0*/  IADD3 R17, R16.reuse, 0x1, RZ ;  /* 0x0000000110117810 */ /* 0x040fe40007ffe0ff */
[----:B------:R-:W-:Y:S02]  /*1fb0*/  ISETP.EQ.OR P0, PT, R16, UR10, P3 ;  /* 0x0000000a10007c0c */ /* 0x000fe40009f02670 */
[----:B------:R-:W-:-:S11]  /*1fc0*/  ISETP.EQ.OR P5, PT, R17, UR10, P3 ;  /* 0x0000000a11007c0c */ /* 0x000fd60009fa2670 */
[C-C-:B------:R-:W-:Y:S02]  /*1fd0*/  @!P0 IMAD R20, R16.reuse, UR11, R2.reuse ;  /* 0x0000000b10148c24 */ /* 0x140fe4000f8e0202 */
[----:B------:R-:W-:Y:S01]  /*1fe0*/  @!P5 IMAD R26, R17, UR11, R2 ;  /* 0x0000000b111adc24 */ /* 0x000fe2000f8e0202 */
[----:B------:R-:W-:Y:S01]  /*1ff0*/  IADD3 R17, R16, 0x2, RZ ;  /* 0x0000000210117810 */ /* 0x000fe20007ffe0ff */
[----:B------:R-:W-:-:S03]  /*2000*/  @!P0 IMAD.WIDE.U32 R20, R20, 0x8, R18 ;  /* 0x0000000814148825 */ /* 0x000fc600078e0012 */
[----:B------:R-:W-:-:S03]  /*2010*/  ISETP.EQ.OR P6, PT, R17, UR10, P3 ;  /* 0x0000000a11007c0c */ /* 0x000fc60009fc2670 */
[----:B------:R-:W0:Y:S01]  /*2020*/  @!P0 LDG.E.64 R20, desc[UR8][R20.64] ;  /* 0x0000000814148981 */ /* 0x000e22000c1e1b00 */
[----:B------:R-:W-:-:S06]  /*2030*/  @!P5 IMAD.WIDE.U32 R26, R26, 0x8, R18 ;  /* 0x000000081a1ad825 */ /* 0x000fcc00078e0012 */
[----:B------:R-:W2:Y:S03]  /*2040*/  @!P5 LDG.E.64 R26, desc[UR8][R26.64] ;  /* 0x000000081a1ad981 */ /* 0x000ea6000c1e1b00 */
[----:B------:R-:W-:-:S04]  /*2050*/  @!P6 IMAD R22, R17, UR11, R2 ;  /* 0x0000000b1116ec24 */ /* 0x000fc8000f8e0202 */
[----:B------:R-:W-:-:S06]  /*2060*/  @!P6 IMAD.WIDE.U32 R22, R22, 0x8, R18 ;  /* 0x000000081616e825 */ /* 0x000fcc00078e0012 */
[----:B------:R-:W3:Y:S01]  /*2070*/  @!P6 LDG.E.64 R22, desc[UR8][R22.64] ;  /* 0x000000081616e981 */ /* 0x000ee2000c1e1b00 */
[----:B------:R-:W-:-:S04]  /*2080*/  IADD3 R17, R16, 0x3, RZ ;  /* 0x0000000310117810 */ /* 0x000fc80007ffe0ff */
[----:B------:R-:W-:Y:S02]  /*2090*/  ISETP.EQ.OR P4, PT, R17, UR10, P3 ;  /* 0x0000000a11007c0c */ /* 0x000fe40009f82670 */
[----:B------:R-:W-:Y:S01]  /*20a0*/  IADD3 R16, R16, 0x4, RZ ;  /* 0x0000000410107810 */ /* 0x000fe20007ffe0ff */
[----:B0-----:R-:W-:-:S10]  /*20b0*/  @!P0 FADD.FTZ R12, R12, R20 ;  /* 0x000000140c0c8221 */ /* 0x001fd40000010000 */
[----:B------:R-:W-:Y:S02]  /*20c0*/  @!P4 IMAD R20, R17, UR11, R2 ;  /* 0x0000000b1114cc24 */ /* 0x000fe4000f8e0202 */
[----:B------:R-:W-:Y:S02]  /*20d0*/  @!P0 FADD.FTZ R13, R13, R21 ;  /* 0x000000150d0d8221 */ /* 0x000fe40000010000 */
[----:B------:R-:W-:Y:S01]  /*20e0*/  @!P4 IMAD.WIDE.U32 R20, R20, 0x8, R18 ;  /* 0x000000081414c825 */ /* 0x000fe200078e0012 */
[----:B------:R-:W-:-:S05]  /*20f0*/  ISETP.EQ.OR P0, PT, R16, UR10, P3 ;  /* 0x0000000a10007c0c */ /* 0x000fca0009f02670 */
[----:B------:R-:W4:Y:S01]  /*2100*/  @!P4 LDG.E.64 R20, desc[UR8][R20.64] ;  /* 0x000000081414c981 */ /* 0x000f22000c1e1b00 */
[----:B--2---:R-:W-:Y:S01]  /*2110*/  @!P5 FADD.FTZ R12, R12, R26 ;  /* 0x0000001a0c0cd221 */ /* 0x004fe20000010000 */
[----:B------:R-:W-:-:S03]  /*2120*/  @!P5 FADD.FTZ R13, R13, R27 ;  /* 0x0000001b0d0dd221 */ /* 0x000fc60000010000 */
[----:B---3--:R-:W-:-:S03]  /*2130*/  @!P6 FADD.FTZ R12, R12, R22 ;  /* 0x000000160c0ce221 */ /* 0x008fc60000010000 */
[----:B------:R-:W-:Y:S02]  /*2140*/  @!P0 IMAD R22, R16, UR11, R2 ;  /* 0x0000000b10168c24 */ /* 0x000fe4000f8e0202 */
[----:B------:R-:W-:Y:S02]  /*2150*/  @!P6 FADD.FTZ R13, R13, R23 ;  /* 0x000000170d0de221 */ /* 0x000fe40000010000 */
[----:B------:R-:W-:-:S06]  /*2160*/  @!P0 IMAD.WIDE.U32 R22, R22, 0x8, R18 ;  /* 0x0000000816168825 */ /* 0x000fcc00078e0012 */
[----:B------:R-:W2:Y:S01]  /*2170*/  @!P0 LDG.E.64 R22, desc[UR8][R22.64] ;  /* 0x0000000816168981 */ /* 0x000ea2000c1e1b00 */
[----:B------:R-:W-:-:S04]  /*2180*/  IADD3 R17, R16, 0x1, RZ ;  /* 0x0000000110117810 */ /* 0x000fc80007ffe0ff */
[----:B------:R-:W-:-:S13]  /*2190*/  ISETP.EQ.OR P5, PT, R17, UR10, P3 ;  /* 0x0000000a11007c0c */ /* 0x000fda0009fa2670 */
[----:B------:R-:W-:Y:S01]  /*21a0*/  @!P5 IMAD R26, R17, UR11, R2 ;  /* 0x0000000b111adc24 */ /* 0x000fe2000f8e0202 */
[----:B------:R-:W-:-:S03]  /*21b0*/  IADD3 R17, R16, 0x3, RZ ;  /* 0x0000000310117810 */ /* 0x000fc60007ffe0ff */
[----:B------:R-:W-:-:S06]  /*21c0*/  @!P5 IMAD.WIDE.U32 R26, R26, 0x8, R18 ;  /* 0x000000081a1ad825 */ /* 0x000fcc00078e0012 */
[----:B------:R-:W3:Y:S01]  /*21d0*/  @!P5 LDG.E.64 R26, desc[UR8][R26.64] ;  /* 0x000000081a1ad981 */ /* 0x000ee2000c1e1b00 */
[----:B----4-:R-:W-:Y:S01]  /*21e0*/  @!P4 FADD.FTZ R12, R12, R20 ;  /* 0x000000140c0cc221 */ /* 0x010fe20000010000 */
[----:B------:R-:W-:Y:S01]  /*21f0*/  IADD3 R20, R16, 0x2, RZ ;  /* 0x0000000210147810 */ /* 0x000fe20007ffe0ff */
[----:B------:R-:W-:-:S03]  /*2200*/  @!P4 FADD.FTZ R13, R13, R21 ;  /* 0x000000150d0dc221 */ /* 0x000fc60000010000 */
[----:B------:R-:W-:Y:S02]  /*2210*/  ISETP.EQ.OR P6, PT, R20, UR10, P3 ;  /* 0x0000000a14007c0c */ /* 0x000fe40009fc2670 */
[----:B------:R-:W-:-:S11]  /*2220*/  ISETP.EQ.OR P4, PT, R17, UR10, P3 ;  /* 0x0000000a11007c0c */ /* 0x000fd60009f82670 */
[----:B------:R-:W-:Y:S02]  /*2230*/  @!P6 IMAD R20, R20, UR11, R2 ;  /* 0x0000000b1414ec24 */ /* 0x000fe4000f8e0202 */
[----:B--2---:R-:W-:Y:S01]  /*2240*/  @!P0 FADD.FTZ R12, R12, R22 ;  /* 0x000000160c0c8221 */ /* 0x004fe20000010000 */
[----:B------:R-:W-:Y:S02]  /*2250*/  @!P4 IMAD R22, R17, UR11, R2 ;  /* 0x0000000b1116cc24 */ /* 0x000fe4000f8e0202 */
[----:B------:R-:W-:-:S04]  /*2260*/  @!P6 IMAD.WIDE.U32 R20, R20, 0x8, R18 ;  /* 0x000000081414e825 */ /* 0x000fc800078e0012 */
[----:B------:R-:W-:Y:S01]  /*2270*/  @!P0 FADD.FTZ R13, R13, R23 ;  /* 0x000000170d0d8221 */ /* 0x000fe20000010000 */
[----:B------:R-:W-:Y:S01]  /*2280*/  @!P4 IMAD.WIDE.U32 R22, R22, 0x8, R18 ;  /* 0x000000081616c825 */ /* 0x000fe200078e0012 */
[----:B------:R-:W2:Y:S05]  /*2290*/  @!P6 LDG.E.64 R20, desc[UR8][R20.64] ;  /* 0x000000081414e981 */ /* 0x000eaa000c1e1b00 */
[----:B------:R-:W4:Y:S01]  /*22a0*/  @!P4 LDG.E.64 R22, desc[UR8][R22.64] ;  /* 0x000000081616c981 */ /* 0x000f22000c1e1b00 */
[----:B------:R-:W-:Y:S02]  /*22b0*/  IADD3 R15, R15, -0x4, RZ ;  /* 0xfffffffc0f0f7810 */ /* 0x000fe40007ffe0ff */
[----:B------:R-:W-:-:S02]  /*22c0*/  PLOP3.LUT P0, PT, PT, PT, PT, 0x8, 0x0 ;  /* 0x000000000000781c */ /* 0x000fc40003f0e170 */
        /* <DEDUP_REMOVED lines=8> */
.L_x_2648:
[----:B------:R-:W-:-:S13]  /*2350*/  ISETP.NE.OR P0, PT, R15, RZ, P0 ;  /* 0x000000ff0f00720c */ /* 0x000fda0000705670 */
[----:B------:R-:W-:Y:S05]  /*2360*/  @!P0 BRA `(.L_x_2644) ;  /* 0x00000000007c8947 */ /* 0x000fea0003800000 */
.L_x_2645:
[C---:B------:R-:W-:Y:S02]  /*2370*/  ISETP.EQ.OR P4, PT, R16.reuse, UR10, P3 ;  /* 0x0000000a10007c0c */ /* 0x040fe40009f82670 */
[----:B------:R-:W-:-:S04]  /*2380*/  IADD3 R17, R16, 0x1, RZ ;  /* 0x0000000110117810 */ /* 0x000fc80007ffe0ff */
[----:B------:R-:W-:-:S07]  /*2390*/  ISETP.EQ.OR P5, PT, R17, UR10, P3 ;  /* 0x0000000a11007c0c */ /* 0x000fce0009fa2670 */
[----:B------:R-:W-:-:S04]  /*23a0*/  @!P4 IMAD R22, R16, UR11, R2 ;  /* 0x0000000b1016cc24 */ /* 0x000fc8000f8e0202 */
[----:B------:R-:W-:-:S06]  /*23b0*/  @!P4 IMAD.WIDE.U32 R22, R22, 0x8, R18 ;  /* 0x000000081616c825 */ /* 0x000fcc00078e0012 */
[----:B------:R-:W0:Y:S01]  /*23c0*/  @!P4 LDG.E.64 R22, desc[UR8][R22.64] ;  /* 0x000000081616c981 */ /* 0x000e22000c1e1b00 */
[----:B------:R-:W-:Y:S01]  /*23d0*/  @!P5 IMAD R20, R17, UR11, R2 ;  /* 0x0000000b1114dc24 */ /* 0x000fe2000f8e0202 */
[C---:B------:R-:W-:Y:S02]  /*23e0*/  IADD3 R17, R16.reuse, 0x2, RZ ;  /* 0x0000000210117810 */ /* 0x040fe40007ffe0ff */
[----:B------:R-:W-:Y:S01]  /*23f0*/  IADD3 R26, R16, 0x3, RZ ;  /* 0x00000003101a7810 */ /* 0x000fe20007ffe0ff */
[----:B------:R-:W-:Y:S01]  /*2400*/  @!P5 IMAD.WIDE.U32 R20, R20, 0x8, R18 ;  /* 0x000000081414d825 */ /* 0x000fe200078e0012 */
[----:B------:R-:W-:Y:S02]  /*2410*/  ISETP.EQ.OR P6, PT, R17, UR10, P3 ;  /* 0x0000000a11007c0c */ /* 0x000fe40009fc2670 */
[----:B------:R-:W-:-:S03]  /*2420*/  ISETP.EQ.OR P0, PT, R26, UR10, P3 ;  /* 0x0000000a1a007c0c */ /* 0x000fc60009f02670 */
[----:B------:R-:W2:Y:S10]  /*2430*/  @!P5 LDG.E.64 R20, desc[UR8][R20.64] ;  /* 0x000000081414d981 */ /* 0x000eb4000c1e1b00 */
[----:B------:R-:W-:-:S04]  /*2440*/  @!P0 IMAD R26, R26, UR11, R2 ;  /* 0x0000000b1a1a8c24 */ /* 0x000fc8000f8e0202 */
[----:B------:R-:W-:-:S06]  /*2450*/  @!P0 IMAD.WIDE.U32 R26, R26, 0x8, R18 ;  /* 0x000000081a1a8825 */ /* 0x000fcc00078e0012 */
[----:B------:R-:W3:Y:S01]  /*2460*/  @!P0 LDG.E.64 R26, desc[UR8][R26.64] ;  /* 0x000000081a1a8981 */ /* 0x000ee2000c1e1b00 */
[----:B0-----:R-:W-:Y:S01]  /*2470*/  @!P4 FADD.FTZ R12, R12, R22 ;  /* 0x000000160c0cc221 */ /* 0x001fe20000010000 */
[----:B------:R-:W-:Y:S02]  /*2480*/  @!P6 IMAD R22, R17, UR11, R2 ;  /* 0x0000000b1116ec24 */ /* 0x000fe4000f8e0202 */
[----:B------:R-:W-:Y:S02]  /*2490*/  @!P4 FADD.FTZ R13, R13, R23 ;  /* 0x000000170d0dc221 */ /* 0x000fe40000010000 */
[----:B------:R-:W-:-:S06]  /*24a0*/  @!P6 IMAD.WIDE.U32 R22, R22, 0x8, R18 ;  /* 0x000000081616e825 */ /* 0x000fcc00078e0012 */
[----:B------:R-:W4:Y:S01]  /*24b0*/  @!P6 LDG.E.64 R22, desc[UR8][R22.64] ;  /* 0x000000081616e981 */ /* 0x000f22000c1e1b00 */
[----:B------:R-:W-:Y:S01]  /*24c0*/  IADD3 R15, R15, -0x4, RZ ;  /* 0xfffffffc0f0f7810 */ /* 0x000fe20007ffe0ff */
[----:B--2---:R-:W-:-:S03]  /*24d0*/  @!P5 FADD.FTZ R12, R12, R20 ;  /* 0x000000140c0cd221 */ /* 0x004fc60000010000 */
[----:B------:R-:W-:Y:S01]  /*24e0*/  ISETP.NE.AND P4, PT, R15, RZ, PT ;  /* 0x000000ff0f00720c */ /* 0x000fe20003f85270 */
[----:B------:R-:W-:Y:S01]  /*24f0*/  @!P5 FADD.FTZ R13, R13, R21 ;  /* 0x000000150d0dd221 */ /* 0x000fe20000010000 */
[----:B------:R-:W-:Y:S01]  /*2500*/  IADD3 R16, R16, 0x4, RZ ;  /* 0x0000000410107810 */ /* 0x000fe20007ffe0ff */
[----:B----4-:R-:W-:Y:S02]  /*2510*/  @!P6 FADD.FTZ R12, R12, R22 ;  /* 0x000000160c0ce221 */ /* 0x010fe40000010000 */
[----:B------:R-:W-:Y:S02]  /*2520*/  @!P6 FADD.FTZ R13, R13, R23 ;  /* 0x000000170d0de221 */ /* 0x000fe40000010000 */
[----:B---3--:R-:W-:Y:S02]  /*2530*/  @!P0 FADD.FTZ R12, R12, R26 ;  /* 0x0000001a0c0c8221 */ /* 0x008fe40000010000 */
[----:B------:R-:W-:-:S04]  /*2540*/  @!P0 FADD.FTZ R13, R13, R27 ;  /* 0x0000001b0d0d8221 */ /* 0x000fc80000010000 */
[----:B------:R-:W-:Y:S05]  /*2550*/  @P4 BRA `(.L_x_2645) ;  /* 0xfffffffc00844947 */ /* 0x000fea000383ffff */
.L_x_2644:
        /* <DEDUP_REMOVED lines=11> */
.L_x_2650:
[----:B------:R-:W-:Y:S05]  /*2610*/  BSYNC B0 ;  /* 0x0000000000007941 */ /* 0x000fea0003800000 */
.L_x_2649:
        /* <DEDUP_REMOVED lines=16> */
.L_x_2641:
[----:B------:R-:W1:Y:S01]  /*2720*/  S2R R27, SR_TID.X ;  /* 0x00000000001b7919 */ /* 0x000e620000002100 */
[----:B------:R-:W-:Y:S01]  /*2730*/  ULDC.64 UR6, c[0x0][0x218] ;  /* 0x0000860000067ab9 */ /* 0x000fe20000000a00 */
[----:B------:R-:W-:Y:S01]  /*2740*/  MOV R18, UR13 ;  /* 0x0000000d00127c02 */ /* 0x000fe20008000f00 */
[----:B------:R-:W-:Y:S01]  /*2750*/  ULDC UR14, c[0x0][0x2a4] ;  /* 0x0000a900000e7ab9 */ /* 0x000fe20000000800 */
[----:B------:R-:W-:Y:S01]  /*2760*/  ISETP.EQ.U32.AND P4, PT, RZ, UR6, PT ;  /* 0x00000006ff007c0c */ /* 0x000fe2000bf82070 */
[----:B------:R-:W-:Y:S01]  /*2770*/  UMOV UR6, 0x400 ;  /* 0x0000040000067882 */ /* 0x000fe20000000000 */
[C---:B------:R-:W-:Y:S01]  /*2780*/  SHF.L.U64.HI R17, R4.reuse, 0x1, R5 ;  /* 0x0000000104117819 */ /* 0x040fe20000010205 */
[----:B------:R-:W-:Y:S01]  /*2790*/  ULDC.64 UR16, c[0x0][0x228] ;  /* 0x00008a0000107ab9 */ /* 0x000fe20000000a00 */
[----:B------:R-:W-:Y:S01]  /*27a0*/  SHF.L.U32 R16, R4, 0x1, RZ ;  /* 0x0000000104107819 */ /* 0x000fe200000006ff */
[----:B------:R-:W-:Y:S01]  /*27b0*/  ULDC.64 UR18, c[0x0][0x230] ;  /* 0x00008c0000127ab9 */ /* 0x000fe20000000a00 */
[----:B-1----:R-:W-:-:S04]  /*27c0*/  LOP3.LUT P0, RZ, R27, UR10, RZ, 0xfc, !PT ;  /* 0x0000000a1bff7c12 */ /* 0x002fc8000f80fcff */
[----:B------:R-:W-:Y:S01]  /*27d0*/  ISETP.EQ.OR.EX P0, PT, RZ, UR7, P0, P4 ;  /* 0x00000007ff007c0c */ /* 0x000fe20008702740 */
[----:B------:R-:W1:-:S12]  /*27e0*/  S2UR UR7, SR_CgaCtaId ;  /* 0x00000000000779c3 */ /* 0x000e580000008800 */
[----:B------:R-:W2:Y:S01]  /*27f0*/  @!P0 LDC.64 R14, c[0x0][0x218] ;  /* 0x00008600ff0e8b82 */ /* 0x000ea20000000a00 */
[----:B------:R-:W-:Y:S01]  /*2800*/  @!P0 FMUL.FTZ R19, R13, UR14 ;  /* 0x0000000e0d138c20 */ /* 0x000fe20008410000 */
[----:B-1----:R-:W-:-:S09]  /*2810*/  ULEA UR6, UR7, UR6, 0x18 ;  /* 0x0000000607067291 */ /* 0x002fd2000f8ec03f */
[----:B------:R0:W-:Y:S01]  /*2820*/  @!P3 STS.64 [UR6+0x98], R12 ;  /* 0x0000980cff00b988 */ /* 0x0001e20008000a06 */
[----:B--2---:R-:W-:-:S04]  /*2830*/  @!P0 IMAD.WIDE R4, R18, 0x8, R14 ;  /* 0x0000000812048825 */ /* 0x004fc800078e020e */
[----:B------:R-:W-:Y:S01]  /*2840*/  @!P0 FMUL.FTZ R18, R12, UR14 ;  /* 0x0000000e0c128c20 */ /* 0x000fe20008410000 */
[C---:B------:R-:W-:Y:S02]  /*2850*/  IADD3 R14, P4, R16.reuse, UR16, RZ ;  /* 0x00000010100e7c10 */ /* 0x040fe4000ff9e0ff */
[----:B------:R-:W-:Y:S02]  /*2860*/  IADD3 R16, P5, R16, UR18, RZ ;  /* 0x0000001210107c10 */ /* 0x000fe4000ffbe0ff */
[----:B------:R1:W-:Y:S01]  /*2870*/  @!P0 STG.E.64 desc[UR8][R4.64], R18 ;  /* 0x0000001204008986 */ /* 0x0003e2000c101b08 */
[C---:B------:R-:W-:Y:S01]  /*2880*/  IADD3.X R15, R17.reuse, UR17, RZ, P4, !PT ;  /* 0x00000011110f7c10 */ /* 0x040fe2000a7fe4ff */
[----:B------:R-:W-:Y:S01]  /*2890*/  HADD2.F32 R21, -RZ, R25.H0_H0 ;  /* 0x20000019ff157230 */ /* 0x000fe20000004100 */
[----:B------:R-:W-:Y:S01]  /*28a0*/  IADD3.X R17, R17, UR19, RZ, P5, !PT ;  /* 0x0000001311117c10 */ /* 0x000fe2000affe4ff */
[----:B------:R-:W-:Y:S01]  /*28b0*/  BAR.SYNC.DEFER_BLOCKING 0x0 ;  /* 0x0000000000007b1d */ /* 0x000fe20000010000 */
[----:B0-----:R-:W-:Y:S01]  /*28c0*/  HADD2.F32 R12, -RZ, R10.H0_H0 ;  /* 0x2000000aff0c7230 */ /* 0x001fe20000004100 */
[----:B------:R-:W-:-:S04]  /*28d0*/  ISETP.NE.AND P6, PT, RZ, UR12, PT ;  /* 0x0000000cff007c0c */ /* 0x000fc8000bfc5270 */
[----:B------:R-:W-:Y:S01]  /*28e0*/  ULDC.64 UR16, c[0x0][0x278] ;  /* 0x00009e0000107ab9 */ /* 0x000fe20000000a00 */
[----:B------:R-:W2:Y:S04]  /*28f0*/  LDG.E.U16 R13, desc[UR8][R16.64] ;  /* 0x00000008100d7981 */ /* 0x000ea8000c1e1500 */
[----:B-1----:R-:W3:Y:S04]  /*2900*/  LDG.E.U16 R19, desc[UR8][R14.64] ;  /* 0x000000080e137981 */ /* 0x002ee8000c1e1500 */
[----:B------:R-:W4:Y:S04]  /*2910*/  LDG.E.U16 R18, desc[UR8][R14.64+0x2] ;  /* 0x000002080e127981 */ /* 0x000f28000c1e1500 */
[----:B------:R0:W5:Y:S04]  /*2920*/  LDG.E.U16 R20, desc[UR8][R16.64+0x2] ;  /* 0x0000020810147981 */ /* 0x000168000c1e1500 */
[----:B------:R-:W1:Y:S02]  /*2930*/  LDS.64 R4, [UR6+0x98] ;  /* 0x00009806ff047984 */ /* 0x000e640008000a00 */
[----:B-1----:R-:W-:-:S04]  /*2940*/  FMUL.FTZ R26, R4, UR14 ;  /* 0x0000000e041a7c20 */ /* 0x002fc80008410000 */
[----:B------:R-:W-:-:S04]  /*2950*/  FMUL.FTZ R22, R26, R26 ;  /* 0x0000001a1a167220 */ /* 0x000fc80000410000 */
[----:B------:R-:W-:-:S05]  /*2960*/  FFMA.FTZ R22, R5, UR14, -R22 ;  /* 0x0000000e05167c23 */ /* 0x000fca0008010816 */
[----:B------:R-:W-:-:S13]  /*2970*/  FSETP.GTU.FTZ.AND P0, PT, R22, RZ, PT ;  /* 0x000000ff1600720b */ /* 0x000fda0003f1c000 */
[----:B------:R-:W-:Y:S01]  /*2980*/  VOTEU.ANY UP0, P0 ;  /* 0x00000000003f7886 */ /* 0x000fe20000000100 */
[----:B------:R-:W-:-:S04]  /*2990*/  PLOP3.LUT P0, PT, PT, PT, UP0, 0x80, 0x0 ;  /* 0x000000000000781c */ /* 0x000fc80003f0f008 */
[----:B------:R-:W-:-:S09]  /*29a0*/  @UP0 ULDC UR6, c[0x0][0x238] ;  /* 0x00008e0000060ab9 */ /* 0x000fd20000000800 */
[----:B------:R-:W-:-:S06]  /*29b0*/  @P0 FADD.FTZ R22, R22, UR6 ;  /* 0x0000000616160e21 */ /* 0x000fcc0008010000 */
[----:B------:R-:W1:Y:S01]  /*29c0*/  @P0 MUFU.RSQ R22, R22 ;  /* 0x0000001600160308 */ /* 0x000e620000001400 */
[----:B0-----:R-:W-:Y:S02]  /*29d0*/  HADD2.F32 R17, -RZ, R30.H0_H0 ;  /* 0x2000001eff117230 */ /* 0x001fe40000004100 */
[----:B------:R-:W-:Y:S02]  /*29e0*/  HADD2.F32 R16, -RZ, R28.H0_H0 ;  /* 0x2000001cff107230 */ /* 0x000fe40000004100 */
[----:B------:R-:W-:Y:S02]  /*29f0*/  HADD2.F32 R15, -RZ, R29.H0_H0 ;  /* 0x2000001dff0f7230 */ /* 0x000fe40000004100 */
[----:B------:R-:W-:Y:S02]  /*2a00*/  HADD2.F32 R14, -RZ, R24.H0_H0 ;  /* 0x20000018ff0e7230 */ /* 0x000fe40000004100 */
[----:B------:R-:W-:Y:S01]  /*2a10*/  HADD2.F32 R5, -RZ, R11.H0_H0 ;  /* 0x2000000bff057230 */ /* 0x000fe20000004100 */
[----:B-1----:R-:W-:Y:S01]  /*2a20*/  @P0 R2UR UR7, R22 ;  /* 0x00000000160702ca */ /* 0x002fe200000e0000 */
[--C-:B------:R-:W-:Y:S01]  /*2a30*/  FADD.FTZ R17, R17, -R26.reuse ;  /* 0x8000001a11117221 */ /* 0x100fe20000010000 */
[--C-:B------:R-:W-:Y:S01]  /*2a40*/  FADD.FTZ R16, R16, -R26.reuse ;  /* 0x8000001a10107221 */ /* 0x100fe20000010000 */
[--C-:B------:R-:W-:Y:S01]  /*2a50*/  FADD.FTZ R15, R15, -R26.reuse ;  /* 0x8000001a0f0f7221 */ /* 0x100fe20000010000 */
[--C-:B------:R-:W-:Y:S01]  /*2a60*/  FADD.FTZ R14, R14, -R26.reuse ;  /* 0x8000001a0e0e7221 */ /* 0x100fe20000010000 */
[--C-:B------:R-:W-:Y:S01]  /*2a70*/  FADD.FTZ R12, R12, -R26.reuse ;  /* 0x8000001a0c0c7221 */ /* 0x100fe20000010000 */
[----:B------:R-:W-:Y:S01]  /*2a80*/  FADD.FTZ R5, R5, -R26 ;  /* 0x8000001a05057221 */ /* 0x000fe20000010000 */
[----:B------:R-:W-:Y:S01]  /*2a90*/  UMOV UR6, 0x3f800000 ;  /* 0x3f80000000067882 */ /* 0x000fe20000000000 */
[----:B------:R-:W-:-:S05]  /*2aa0*/  HADD2.F32 R30, -RZ, R30.H1_H1 ;  /* 0x3000001eff1e7230 */ /* 0x000fca0000004100 */
[----:B------:R-:W-:Y:S02]  /*2ab0*/  @UP0 UMOV UR6, UR7 ;  /* 0x0000000700060c82 */ /* 0x000fe40008000000 */
[----:B------:R-:W-:Y:S01]  /*2ac0*/  FMUL.FTZ R17, R17, UR6 ;  /* 0x0000000611117c20 */ /* 0x000fe20008410000 */
[----:B------:R-:W-:Y:S01]  /*2ad0*/  FMUL.FTZ R16, R16, UR6 ;  /* 0x0000000610107c20 */ /* 0x000fe20008410000 */
[----:B------:R-:W-:Y:S01]  /*2ae0*/  FMUL.FTZ R15, R15, UR6 ;  /* 0x000000060f0f7c20 */ /* 0x000fe20008410000 */
[----:B------:R-:W-:Y:S01]  /*2af0*/  FMUL.FTZ R14, R14, UR6 ;  /* 0x000000060e0e7c20 */ /* 0x000fe20008410000 */
[----:B------:R-:W-:Y:S01]  /*2b00*/  FMUL.FTZ R12, R12, UR6 ;  /* 0x000000060c0c7c20 */ /* 0x000fe20008410000 */
[----:B------:R-:W-:Y:S01]  /*2b10*/  FMUL.FTZ R5, R5, UR6 ;  /* 0x0000000605057c20 */ /* 0x000fe20008410000 */
[----:B------:R-:W-:Y:S01]  /*2b20*/  HADD2.F32 R28, -RZ, R28.H1_H1 ;  /* 0x3000001cff1c7230 */ /* 0x000fe20000004100 */
[----:B------:R-:W-:Y:S01]  /*2b30*/  ISETP.GE.U32.AND P0, PT, R36, UR16, PT ;  /* 0x0000001024007c0c */ /* 0x000fe2000bf06070 */
[----:B------:R-:W-:-:S02]  /*2b40*/  HADD2.F32 R22, -RZ, R24.H1_H1 ;  /* 0x30000018ff167230 */ /* 0x000fc40000004100 */
[--C-:B------:R-:W-:Y:S01]  /*2b50*/  FADD.FTZ R30, R30, -R26.reuse ;  /* 0x8000001a1e1e7221 */ /* 0x100fe20000010000 */
[----:B------:R-:W-:Y:S02]  /*2b60*/  HADD2.F32 R23, -RZ, R25.H1_H1 ;  /* 0x30000019ff177230 */ /* 0x000fe40000004100 */
[----:B------:R-:W-:Y:S02]  /*2b70*/  HADD2.F32 R24, -RZ, R10.H1_H1 ;  /* 0x3000000aff187230 */ /* 0x000fe40000004100 */
[----:B------:R-:W-:Y:S02]  /*2b80*/  HADD2.F32 R25, -RZ, R11.H1_H1 ;  /* 0x3000000bff197230 */ /* 0x000fe40000004100 */
[--C-:B------:R-:W-:Y:S02]  /*2b90*/  HADD2.F32 R10, -RZ, R3.reuse.H1_H1 ;  /* 0x30000003ff0a7230 */ /* 0x100fe40000004100 */
[--C-:B------:R-:W-:Y:S01]  /*2ba0*/  FADD.FTZ R28, R28, -R26.reuse ;  /* 0x8000001a1c1c7221 */ /* 0x100fe20000010000 */
[----:B------:R-:W-:Y:S01]  /*2bb0*/  FMUL.FTZ R30, R30, UR6 ;  /* 0x000000061e1e7c20 */ /* 0x000fe20008410000 */
[--C-:B------:R-:W-:Y:S01]  /*2bc0*/  FADD.FTZ R22, R22, -R26.reuse ;  /* 0x8000001a16167221 */ /* 0x100fe20000010000 */
[--C-:B------:R-:W-:Y:S01]  /*2bd0*/  FADD.FTZ R23, R23, -R26.reuse ;  /* 0x8000001a17177221 */ /* 0x100fe20000010000 */
[--C-:B------:R-:W-:Y:S01]  /*2be0*/  FADD.FTZ R24, R24, -R26.reuse ;  /* 0x8000001a18187221 */ /* 0x100fe20000010000 */
[--C-:B------:R-:W-:Y:S01]  /*2bf0*/  FADD.FTZ R25, R25, -R26.reuse ;  /* 0x8000001a19197221 */ /* 0x100fe20000010000 */
[----:B------:R-:W-:Y:S01]  /*2c00*/  FMUL.FTZ R28, R28, UR6 ;  /* 0x000000061c1c7c20 */ /* 0x000fe20008410000 */
[----:B--2---:R-:W-:Y:S01]  /*2c10*/  SHF.L.U32 R4, R13, 0x10, RZ ;  /* 0x000000100d047819 */ /* 0x004fe200000006ff */
[----:B------:R-:W-:Y:S01]  /*2c20*/  FADD.FTZ R13, R21, -R26 ;  /* 0x8000001a150d7221 */ /* 0x000fe20000010000 */
[----:B------:R-:W-:Y:S01]  /*2c30*/  HADD2.F32 R21, -RZ, R3.H0_H0 ;  /* 0x20000003ff157230 */ /* 0x000fe20000004100 */
[----:B---3--:R-:W-:-:S04]  /*2c40*/  SHF.L.U32 R19, R19, 0x10, RZ ;  /* 0x0000001013137819 */ /* 0x008fc800000006ff */
[----:B------:R-:W-:Y:S01]  /*2c50*/  FADD.FTZ R21, R21, -R26 ;  /* 0x8000001a15157221 */ /* 0x000fe20000010000 */
[----:B------:R-:W-:-:S03]  /*2c60*/  FMUL.FTZ R13, R13, UR6 ;  /* 0x000000060d0d7c20 */ /* 0x000fc60008410000 */
[----:B------:R-:W-:Y:S01]  /*2c70*/  FMUL.FTZ R21, R21, UR6 ;  /* 0x0000000615157c20 */ /* 0x000fe20008410000 */
[C-C-:B------:R-:W-:Y:S01]  /*2c80*/  FFMA.FTZ R17, R19.reuse, R17, R4.reuse ;  /* 0x0000001113117223 */ /* 0x140fe20000010004 */
[C-C-:B------:R-:W-:Y:S01]  /*2c90*/  FFMA.FTZ R16, R19.reuse, R16, R4.reuse ;  /* 0x0000001013107223 */ /* 0x140fe20000010004 */
[C-C-:B------:R-:W-:Y:S01]  /*2ca0*/  FFMA.FTZ R15, R19.reuse, R15, R4.reuse ;  /* 0x0000000f130f7223 */ /* 0x140fe20000010004 */
[C-C-:B------:R-:W-:Y:S01]  /*2cb0*/  FFMA.FTZ R14, R19.reuse, R14, R4.reuse ;  /* 0x0000000e130e7223 */ /* 0x140fe20000010004 */
[C-C-:B------:R-:W-:Y:S01]  /*2cc0*/  FFMA.FTZ R13, R19.reuse, R13, R4.reuse ;  /* 0x0000000d130d7223 */ /* 0x140fe20000010004 */
[C-C-:B------:R-:W-:Y:S01]  /*2cd0*/  FFMA.FTZ R12, R19.reuse, R12, R4.reuse ;  /* 0x0000000c130c7223 */ /* 0x140fe20000010004 */
[C-C-:B------:R-:W-:Y:S01]  /*2ce0*/  FFMA.FTZ R5, R19.reuse, R5, R4.reuse ;  /* 0x0000000513057223 */ /* 0x140fe20000010004 */
[----:B------:R-:W-:Y:S01]  /*2cf0*/  FFMA.FTZ R4, R19, R21, R4 ;  /* 0x0000001513047223 */ /* 0x000fe20000010004 */
[----:B------:R-:W-:Y:S01]  /*2d00*/  HADD2.F32 R21, -RZ, R29.H1_H1 ;  /* 0x3000001dff157230 */ /* 0x000fe20000004100 */
[----:B------:R-:W-:-:S02]  /*2d10*/  SHF.R.S32.HI R29, RZ, 0x1f, R36 ;  /* 0x0000001fff1d7819 */ /* 0x000fc40000011424 */
[----:B----4-:R-:W-:Y:S02]  /*2d20*/  SHF.L.U32 R3, R18, 0x10, RZ ;  /* 0x0000001012037819 */ /* 0x010fe400000006ff */
[----:B------:R-:W-:Y:S02]  /*2d30*/  ISETP.GE.AND.EX P0, PT, R29, UR17, PT, P0 ;  /* 0x000000111d007c0c */ /* 0x000fe4000bf06300 */
[----:B-----5:R-:W-:Y:S01]  /*2d40*/  SHF.L.U32 R20, R20, 0x10, RZ ;  /* 0x0000001014147819 */ /* 0x020fe200000006ff */
[--C-:B------:R-:W-:Y:S01]  /*2d50*/  FADD.FTZ R21, R21, -R26.reuse ;  /* 0x8000001a15157221 */ /* 0x100fe20000010000 */
[----:B------:R-:W-:Y:S01]  /*2d60*/  ISETP.LT.U32.AND P0, PT, R27, 0x200, !P0 ;  /* 0x000002001b00780c */ /* 0x000fe20004701070 */
[----:B------:R-:W-:Y:S02]  /*2d70*/  FADD.FTZ R26, R10, -R26 ;  /* 0x8000001a0a1a7221 */ /* 0x000fe40000010000 */
        /* <DEDUP_REMOVED lines=12> */
.L_x_2651:
[----:B------:R-:W-:Y:S04]  /*2e40*/  BSSY B0, `(.L_x_2652) ;  /* 0x000000f000007945 */ /* 0x000fe80003800000 */
[----:B------:R-:W-:Y:S05]  /*2e50*/  @P2 BRA `(.L_x_2653) ;  /* 0x0000000000342947 */ /* 0x000fea0003800000 */
[----:B------:R-:W-:Y:S01]  /*2e60*/  SHF.R.S32.HI R18, RZ, 0x1f, R0 ;  /* 0x0000001fff127819 */ /* 0x000fe20000011400 */
[----:B------:R-:W-:Y:S01]  /*2e70*/  ULDC.64 UR14, c[0x0][0x270] ;  /* 0x00009c00000e7ab9 */ /* 0x000fe20000000a00 */
[----:B------:R-:W-:Y:S02]  /*2e80*/  MOV R10, R6 ;  /* 0x00000006000a7202 */ /* 0x000fe40000000f00 */
[----:B------:R-:W-:Y:S01]  /*2e90*/  MOV R11, R9 ;  /* 0x00000009000b7202 */ /* 0x000fe20000000f00 */
[----:B------:R-:W-:Y:S01]  /*2ea0*/  IMAD R18, R18, UR14, RZ ;  /* 0x0000000e12127c24 */ /* 0x000fe2000f8e02ff */
[----:B------:R-:W-:Y:S01]  /*2eb0*/  F2FP.F16.F32.PACK_AB R17, R27, R17 ;  /* 0x000000111b11723e */ /* 0x000fe200000000ff */
[----:B------:R-:W-:-:S04]  /*2ec0*/  IMAD.WIDE.U32 R10, R0, UR14, R10 ;  /* 0x0000000e000a7c25 */ /* 0x000fc8000f8e000a */
[----:B------:R-:W-:Y:S01]  /*2ed0*/  IMAD R18, R0, UR15, R18 ;  /* 0x0000000f00127c24 */ /* 0x000fe2000f8e0212 */
[----:B------:R-:W-:-:S04]  /*2ee0*/  ULDC.64 UR14, c[0x0][0x210] ;  /* 0x00008400000e7ab9 */ /* 0x000fc80000000a00 */
[----:B------:R-:W-:Y:S02]  /*2ef0*/  IADD3 R11, R11, R18, RZ ;  /* 0x000000120b0b7210 */ /* 0x000fe40007ffe0ff */
[----:B------:R-:W-:-:S04]  /*2f00*/  LEA R18, P2, R10, UR14, 0x1 ;  /* 0x0000000e0a127c11 */ /* 0x000fc8000f8408ff */
[----:B------:R-:W-:-:S05]  /*2f10*/  LEA.HI.X R19, R10, UR15, R11, 0x1, P2 ;  /* 0x0000000f0a137c11 */ /* 0x000fca00090f0c0b */
[----:B------:R0:W-:Y:S04]  /*2f20*/  STG.E desc[UR8][R18.64], R17 ;  /* 0x0000001112007986 */ /* 0x0001e8000c101908 */
.L_x_2653:
[----:B------:R-:W-:Y:S05]  /*2f30*/  BSYNC B0 ;  /* 0x0000000000007941 */ /* 0x000fea0003800000 */
.L_x_2652:
[----:B------:R-:W-:Y:S01]  /*2f40*/  FFMA.FTZ R28, R3, R28, R20 ;  /* 0x0000001c031c7223 */ /* 0x000fe20000010014 */
[----:B------:R-:W-:Y:S06]  /*2f50*/  @!P6 BRA `(.L_x_2654) ;  /* 0x000000000028e947 */ /* 0x000fec0003800000 */
        /* <DEDUP_REMOVED lines=10> */
.L_x_2654:
        /* <DEDUP_REMOVED lines=14> */
.L_x_2656:
[----:B------:R-:W-:Y:S05]  /*30e0*/  BSYNC B0 ;  /* 0x0000000000007941 */ /* 0x000fea0003800000 */
.L_x_2655:
[----:B------:R-:W-:Y:S01]  /*30f0*/  SHF.R.S32.HI R10, RZ, 0x1f, R34 ;  /* 0x0000001fff0a7819 */ /* 0x000fe20000011422 */
[----:B------:R-:W-:Y:S01]  /*3100*/  FMUL.FTZ R22, R22, UR6 ;  /* 0x0000000616167c20 */ /* 0x000fe20008410000 */
[----:B------:R-:W-:Y:S01]  /*3110*/  ISETP.GE.U32.AND P5, PT, R34, UR16, PT ;  /* 0x0000001022007c0c */ /* 0x000fe2000bfa6070 */
[----:B------:R-:W-:Y:S01]  /*3120*/  FMUL.FTZ R24, R24, UR6 ;  /* 0x0000000618187c20 */ /* 0x000fe20008410000 */
[----:B------:R-:W-:Y:S01]  /*3130*/  ISETP.GE.U32.AND P0, PT, R33, UR16, PT ;  /* 0x0000001021007c0c */ /* 0x000fe2000bf06070 */
[----:B------:R-:W-:Y:S01]  /*3140*/  FMUL.FTZ R25, R25, UR6 ;  /* 0x0000000619197c20 */ /* 0x000fe20008410000 */
[----:B------:R-:W-:Y:S01]  /*3150*/  ISETP.GE.AND.EX P5, PT, R10, UR17, PT, P5 ;  /* 0x000000110a007c0c */ /* 0x000fe2000bfa6350 */
[----:B------:R-:W-:Y:S01]  /*3160*/  FMUL.FTZ R26, R26, UR6 ;  /* 0x000000061a1a7c20 */ /* 0x000fe20008410000 */
[----:B------:R-:W2:Y:S01]  /*3170*/  S2R R10, SR_TID.X ;  /* 0x00000000000a7919 */ /* 0x000ea20000002100 */
[----:B------:R-:W-:Y:S01]  /*3180*/  ISETP.GE.U32.AND P2, PT, R32, UR16, PT ;  /* 0x0000001020007c0c */ /* 0x000fe2000bf46070 */
[----:B-1----:R-:W-:Y:S01]  /*3190*/  FMUL.FTZ R16, R21, UR6 ;  /* 0x0000000615107c20 */ /* 0x002fe20008410000 */
[----:B------:R-:W-:Y:S01]  /*31a0*/  ISETP.GE.U32.AND P3, PT, R31, UR16, PT ;  /* 0x000000101f007c0c */ /* 0x000fe2000bf66070 */
[--C-:B------:R-:W-:Y:S01]  /*31b0*/  FFMA.FTZ R11, R3, R25, R20.reuse ;  /* 0x00000019030b7223 */ /* 0x100fe20000010014 */
[----:B------:R-:W-:Y:S01]  /*31c0*/  ISETP.GE.U32.AND P4, PT, R35, UR16, PT ;  /* 0x0000001023007c0c */ /* 0x000fe2000bf86070 */
[----:B------:R-:W-:Y:S01]  /*31d0*/  FFMA.FTZ R21, R3, R26, R20 ;  /* 0x0000001a03157223 */ /* 0x000fe20000010014 */
[----:B------:R-:W-:-:S02]  /*31e0*/  SHF.R.S32.HI R30, RZ, 0x1f, R33 ;  /* 0x0000001fff1e7819 */ /* 0x000fc40000011421 */
[----:B------:R-:W-:Y:S02]  /*31f0*/  SHF.R.S32.HI R29, RZ, 0x1f, R32 ;  /* 0x0000001fff1d7819 */ /* 0x000fe40000011420 */
[----:B------:R-:W-:Y:S02]  /*3200*/  SHF.R.S32.HI R28, RZ, 0x1f, R31 ;  /* 0x0000001fff1c7819 */ /* 0x000fe4000001141f */
[----:B------:R-:W-:Y:S02]  /*3210*/  SHF.R.S32.HI R27, RZ, 0x1f, R35 ;  /* 0x0000001fff1b7819 */ /* 0x000fe40000011423 */
[----:B------:R-:W-:Y:S02]  /*3220*/  ISETP.GE.AND.EX P0, PT, R30, UR17, PT, P0 ;  /* 0x000000111e007c0c */ /* 0x000fe4000bf06300 */
[----:B------:R-:W-:Y:S02]  /*3230*/  ISETP.GE.AND.EX P2, PT, R29, UR17, PT, P2 ;  /* 0x000000111d007c0c */ /* 0x000fe4000bf46320 */
[----:B------:R-:W-:-:S02]  /*3240*/  ISETP.GE.AND.EX P3, PT, R28, UR17, PT, P3 ;  /* 0x000000111c007c0c */ /* 0x000fc4000bf66330 */
[----:B------:R-:W-:Y:S02]  /*3250*/  ISETP.GE.AND.EX P4, PT, R27, UR17, PT, P4 ;  /* 0x000000111b007c0c */ /* 0x000fe4000bf86340 */
[C---:B--2---:R-:W-:Y:S02]  /*3260*/  ISETP.LT.U32.AND P5, PT, R10.reuse, 0x200, !P5 ;  /* 0x000002000a00780c */ /* 0x044fe40006fa1070 */
[C---:B------:R-:W-:Y:S02]  /*3270*/  ISETP.LT.U32.AND P0, PT, R10.reuse, 0x200, !P0 ;  /* 0x000002000a00780c */ /* 0x040fe40004701070 */
[C---:B------:R-:W-:Y:S02]  /*3280*/  ISETP.LT.U32.AND P2, PT, R10.reuse, 0x200, !P2 ;  /* 0x000002000a00780c */ /* 0x040fe40005741070 */
[C---:B------:R-:W-:Y:S02]  /*3290*/  ISETP.LT.U32.AND P3, PT, R10.reuse, 0x200, !P3 ;  /* 0x000002000a00780c */ /* 0x040fe40005f61070 */
[----:B------:R-:W-:Y:S01]  /*32a0*/  ISETP.LT.U32.AND P4, PT, R10, 0x200, !P4 ;  /* 0x000002000a00780c */ /* 0x000fe20006781070 */
[----:B------:R-:W-:Y:S01]  /*32b0*/  FMUL.FTZ R10, R23, UR6 ;  /* 0x00000006170a7c20 */ /* 0x000fe20008410000 */
[----:B------:R-:W-:-:S03]  /*32c0*/  FFMA.FTZ R23, R3, R22, R20 ;  /* 0x0000001603177223 */ /* 0x000fc60000010014 */
[C-C-:B------:R-:W-:Y:S01]  /*32d0*/  FFMA.FTZ R22, R3.reuse, R10, R20.reuse ;  /* 0x0000000a03167223 */ /* 0x140fe20000010014 */
[C-C-:B------:R-:W-:Y:S01]  /*32e0*/  FFMA.FTZ R10, R3.reuse, R24, R20.reuse ;  /* 0x00000018030a7223 */ /* 0x140fe20000010014 */
        /* <DEDUP_REMOVED lines=12> */
.L_x_2657:
[----:B------:R-:W-:Y:S04]  /*33b0*/  BSSY B0, `(.L_x_2658) ;  /* 0x0000010000007945 */ /* 0x000fe80003800000 */
[----:B------:R-:W-:Y:S05]  /*33c0*/  @P1 BRA `(.L_x_2659) ;  /* 0x0000000000381947 */ /* 0x000fea0003800000 */
[----:B0-----:R-:W-:Y:S01]  /*33d0*/  IADD3 R18, R0, 0x40, RZ ;  /* 0x0000004000127810 */ /* 0x001fe20007ffe0ff */
        /* <DEDUP_REMOVED lines=13> */
.L_x_2659:
[----:B------:R-:W-:Y:S05]  /*34b0*/  BSYNC B0 ;  /* 0x0000000000007941 */ /* 0x000fea0003800000 */
.L_x_2658:
[----:B------:R-:W-:Y:S05]  /*34c0*/  @!P6 BRA `(.L_x_2660) ;  /* 0x000000000028e947 */ /* 0x000fea0003800000 */
[----:B-1----:R-:W-:Y:S01]  /*34d0*/  FMUL.FTZ R3, R14, -1.4426950216293334961 ;  /* 0xbfb8aa3b0e037820 */ /* 0x002fe20000410000 */
[----:B------:R-:W-:-:S05]  /*34e0*/  FMUL.FTZ R16, R23, -1.4426950216293334961 ;  /* 0xbfb8aa3b17107820 */ /* 0x000fca0000410000 */
        /* <DEDUP_REMOVED lines=8> */
.L_x_2660:
[----:B------:R-:W-:Y:S04]  /*3570*/  BSSY B0, `(.L_x_2661) ;  /* 0x000000f000007945 */ /* 0x000fe80003800000 */
[----:B------:R-:W-:Y:S05]  /*3580*/  @!P5 BRA `(.L_x_2662) ;  /* 0x000000000034d947 */ /* 0x000fea0003800000 */
[----:B-1----:R-:W-:Y:S01]  /*3590*/  SHF.R.S32.HI R3, RZ, 0x1f, R34 ;  /* 0x0000001fff037819 */ /* 0x002fe20000011422 */
[----:B------:R-:W-:Y:S01]  /*35a0*/  ULDC.64 UR14, c[0x0][0x270] ;  /* 0x00009c00000e7ab9 */ /* 0x000fe20000000a00 */
[----:B------:R-:W-:Y:S02]  /*35b0*/  MOV R16, R6 ;  /* 0x0000000600107202 */ /* 0x000fe40000000f00 */
[----:B0-----:R-:W-:Y:S01]  /*35c0*/  MOV R17, R9 ;  /* 0x0000000900117202 */ /* 0x001fe20000000f00 */
        /* <DEDUP_REMOVED lines=9> */
.L_x_2662:
[----:B------:R-:W-:Y:S05]  /*3660*/  BSYNC B0 ;  /* 0x0000000000007941 */ /* 0x000fea0003800000 */
.L_x_2661:
[----:B------:R-:W-:Y:S05]  /*3670*/  @!P6 BRA `(.L_x_2663) ;  /* 0x000000000028e947 */ /* 0x000fea0003800000 */
[----:B-1----:R-:W-:Y:S01]  /*3680*/  FMUL.FTZ R3, R13, -1.4426950216293334961 ;  /* 0xbfb8aa3b0d037820 */ /* 0x002fe20000410000 */
[----:B------:R-:W-:-:S05]  /*3690*/  FMUL.FTZ R15, R22, -1.4426950216293334961 ;  /* 0xbfb8aa3b160f7820 */ /* 0x000fca0000410000 */
[----:B------:R-:W1:Y:S08]  /*36a0*/  MUFU.EX2 R3, R3 ;  /* 0x0000000300037308 */ /* 0x000e700000000800 */
[----:B------:R-:W3:Y:S01]  /*36b0*/  MUFU.EX2 R15, R15 ;  /* 0x0000000f000f7308 */ /* 0x000ee20000000800 */
[----:B-1----:R-:W-:-:S07]  /*36c0*/  FADD.FTZ R14, R3, 1 ;  /* 0x3f800000030e7421 */ /* 0x002fce0000010000 */
[----:B------:R-:W1:Y:S01]  /*36d0*/  MUFU.RCP R14, R14 ;  /* 0x0000000e000e7308 */ /* 0x000e620000001000 */
[----:B---3--:R-:W-:-:S07]  /*36e0*/  FADD.FTZ R16, R15, 1 ;  /* 0x3f8000000f107421 */ /* 0x008fce0000010000 */
[----:B0-----:R-:W0:Y:S01]  /*36f0*/  MUFU.RCP R17, R16 ;  /* 0x0000001000117308 */ /* 0x001e220000001000 */
[----:B-1----:R-:W-:Y:S01]  /*3700*/  FMUL.FTZ R13, R13, R14 ;  /* 0x0000000e0d0d7220 */ /* 0x002fe20000410000 */
[----:B0-----:R-:W-:-:S07]  /*3710*/  FMUL.FTZ R22, R22, R17 ;  /* 0x0000001116167220 */ /* 0x001fce0000410000 */
.L_x_2663:
[----:B------:R-:W-:Y:S04]  /*3720*/  BSSY B0, `(.L_x_2664) ;  /* 0x000000e000007945 */ /* 0x000fe80003800000 */
[----:B------:R-:W-:Y:S05]  /*3730*/  @!P0 BRA `(.L_x_2665) ;  /* 0x0000000000308947 */ /* 0x000fea0003800000 */
[----:B------:R-:W-:Y:S01]  /*3740*/  ULDC.64 UR14, c[0x0][0x270] ;  /* 0x00009c00000e7ab9 */ /* 0x000fe20000000a00 */
[----:B------:R-:W-:Y:S01]  /*3750*/  MOV R14, R6 ;  /* 0x00000006000e7202 */ /* 0x000fe20000000f00 */
[----:B------:R-:W-:Y:S01]  /*3760*/  IMAD R16, R30, UR14, RZ ;  /* 0x0000000e1e107c24 */ /* 0x000fe2000f8e02ff */
[----:B------:R-:W-:Y:S02]  /*3770*/  MOV R15, R9 ;  /* 0x00000009000f7202 */ /* 0x000fe40000000f00 */
[----:B------:R-:W-:Y:S01]  /*3780*/  F2FP.F16.F32.PACK_AB R13, R22, R13 ;  /* 0x0000000d160d723e */ /* 0x000fe200000000ff */
[C---:B-1----:R-:W-:Y:S02]  /*3790*/  IMAD R3, R33.reuse, UR15, R16 ;  /* 0x0000000f21037c24 */ /* 0x042fe4000f8e0210 */
[----:B------:R-:W-:Y:S01]  /*37a0*/  IMAD.WIDE.U32 R14, R33, UR14, R14 ;  /* 0x0000000e210e7c25 */ /* 0x000fe2000f8e000e */
[----:B------:R-:W-:Y:S02]  /*37b0*/  ULDC.64 UR14, c[0x0][0x210] ;  /* 0x00008400000e7ab9 */ /* 0x000fe40000000a00 */
[----:B------:R-:W-:-:S02]  /*37c0*/  LEA R16, P0, R14, UR14, 0x1 ;  /* 0x0000000e0e107c11 */ /* 0x000fc4000f8008ff */
[----:B------:R-:W-:-:S04]  /*37d0*/  IADD3 R3, R15, R3, RZ ;  /* 0x000000030f037210 */ /* 0x000fc80007ffe0ff */
[----:B0-----:R-:W-:-:S05]  /*37e0*/  LEA.HI.X R17, R14, UR15, R3, 0x1, P0 ;  /* 0x0000000f0e117c11 */ /* 0x001fca00080f0c03 */
[----:B------:R3:W-:Y:S02]  /*37f0*/  STG.E desc[UR8][R16.64], R13 ;  /* 0x0000000d10007986 */ /* 0x0007e4000c101908 */
.L_x_2665:
[----:B------:R-:W-:Y:S05]  /*3800*/  BSYNC B0 ;  /* 0x0000000000007941 */ /* 0x000fea0003800000 */
.L_x_2664:
[----:B------:R-:W-:Y:S05]  /*3810*/  @!P6 BRA `(.L_x_2666) ;  /* 0x000000000028e947 */ /* 0x000fea0003800000 */
[----:B-1----:R-:W-:Y:S01]  /*3820*/  FMUL.FTZ R3, R12, -1.4426950216293334961 ;  /* 0xbfb8aa3b0c037820 */ /* 0x002fe20000410000 */
[----:B------:R-:W-:-:S05]  /*3830*/  FMUL.FTZ R14, R10, -1.4426950216293334961 ;  /* 0xbfb8aa3b0a0e7820 */ /* 0x000fca0000410000 */
[----:B------:R-:W3:Y:S08]  /*3840*/  MUFU.EX2 R3, R3 ;  /* 0x0000000300037308 */ /* 0x000ef00000000800 */
[----:B------:R-:W1:Y:S01]  /*3850*/  MUFU.EX2 R14, R14 ;  /* 0x0000000e000e7308 */ /* 0x000e620000000800 */
[----:B---3--:R-:W-:-:S07]  /*3860*/  FADD.FTZ R13, R3, 1 ;  /* 0x3f800000030d7421 */ /* 0x008fce0000010000 */
[----:B------:R-:W3:Y:S01]  /*3870*/  MUFU.RCP R13, R13 ;  /* 0x0000000d000d7308 */ /* 0x000ee20000001000 */
[----:B-1----:R-:W-:-:S07]  /*3880*/  FADD.FTZ R15, R14, 1 ;  /* 0x3f8000000e0f7421 */ /* 0x002fce0000010000 */
[----:B------:R-:W1:Y:S01]  /*3890*/  MUFU.RCP R15, R15 ;  /* 0x0000000f000f7308 */ /* 0x000e620000001000 */
[----:B---3--:R-:W-:Y:S01]  /*38a0*/  FMUL.FTZ R12, R12, R13 ;  /* 0x0000000d0c0c7220 */ /* 0x008fe20000410000 */
[----:B-1----:R-:W-:-:S07]  /*38b0*/  FMUL.FTZ R10, R10, R15 ;  /* 0x0000000f0a0a7220 */ /* 0x002fce0000410000 */
.L_x_2666:
        /* <DEDUP_REMOVED lines=9> */
[----:B---3--:R-:W-:Y:S02]  /*3950*/  LEA R16, P0, R14, UR14, 0x1 ;  /* 0x0000000e0e107c11 */ /* 0x008fe4000f8008ff */
[----:B------:R-:W-:-:S04]  /*3960*/  IADD3 R3, R15, R3, RZ ;  /* 0x000000030f037210 */ /* 0x000fc80007ffe0ff */
[----:B0-----:R-:W-:Y:S02]  /*3970*/  LEA.HI.X R17, R14, UR15, R3, 0x1, P0 ;  /* 0x0000000f0e117c11 */ /* 0x001fe400080f0c03 */
[----:B------:R-:W-:-:S05]  /*3980*/  F2FP.F16.F32.PACK_AB R3, R10, R12 ;  /* 0x0000000c0a03723e */ /* 0x000fca00000000ff */
[----:B------:R4:W-:Y:S02]  /*3990*/  STG.E desc[UR8][R16.64], R3 ;  /* 0x0000000310007986 */ /* 0x0009e4000c101908 */
.L_x_2668:
[----:B------:R-:W-:Y:S05]  /*39a0*/  BSYNC B0 ;  /* 0x0000000000007941 */ /* 0x000fea0003800000 */
.L_x_2667:
[----:B------:R-:W-:Y:S05]  /*39b0*/  @!P6 BRA `(.L_x_2669) ;  /* 0x000000000028e947 */ /* 0x000fea0003800000 */
[----:B-1--4-:R-:W-:Y:S01]  /*39c0*/  FMUL.FTZ R3, R5, -1.4426950216293334961 ;  /* 0xbfb8aa3b05037820 */ /* 0x012fe20000410000 */
[----:B------:R-:W-:-:S05]  /*39d0*/  FMUL.FTZ R12, R11, -1.4426950216293334961 ;  /* 0xbfb8aa3b0b0c7820 */ /* 0x000fca0000410000 */
[----:B------:R-:W1:Y:S08]  /*39e0*/  MUFU.EX2 R3, R3 ;  /* 0x0000000300037308 */ /* 0x000e700000000800 */
[----:B------:R-:W3:Y:S01]  /*39f0*/  MUFU.EX2 R12, R12 ;  /* 0x0000000c000c7308 */ /* 0x000ee20000000800 */
[----:B-1----:R-:W-:-:S07]  /*3a00*/  FADD.FTZ R10, R3, 1 ;  /* 0x3f800000030a7421 */ /* 0x002fce0000010000 */
[----:B------:R-:W1:Y:S01]  /*3a10*/  MUFU.RCP R10, R10 ;  /* 0x0000000a000a7308 */ /* 0x000e620000001000 */
[----:B---3--:R-:W-:-:S07]  /*3a20*/  FADD.FTZ R13, R12, 1 ;  /* 0x3f8000000c0d7421 */ /* 0x008fce0000010000 */
[----:B------:R-:W3:Y:S01]  /*3a30*/  MUFU.RCP R14, R13 ;  /* 0x0000000d000e7308 */ /* 0x000ee20000001000 */
[----:B-1----:R-:W-:Y:S01]  /*3a40*/  FMUL.FTZ R5, R5, R10 ;  /* 0x0000000a05057220 */ /* 0x002fe20000410000 */
[----:B---3--:R-:W-:-:S07]  /*3a50*/  FMUL.FTZ R11, R11, R14 ;  /* 0x0000000e0b0b7220 */ /* 0x008fce0000410000 */
.L_x_2669:
[----:B------:R-:W-:Y:S04]  /*3a60*/  BSSY B0, `(.L_x_2670) ;  /* 0x000000e000007945 */ /* 0x000fe80003800000 */
[----:B------:R-:W-:Y:S05]  /*3a70*/  @!P3 BRA `(.L_x_2671) ;  /* 0x000000000030b947 */ /* 0x000fea0003800000 */
[----:B------:R-:W-:Y:S01]  /*3a80*/  ULDC.64 UR14, c[0x0][0x270] ;  /* 0x00009c00000e7ab9 */ /* 0x000fe20000000a00 */
[----:B------:R-:W-:Y:S01]  /*3a90*/  MOV R12, R6 ;  /* 0x00000006000c7202 */ /* 0x000fe20000000f00 */
[----:B------:R-:W-:Y:S01]  /*3aa0*/  IMAD R10, R28, UR14, RZ ;  /* 0x0000000e1c0a7c24 */ /* 0x000fe2000f8e02ff */
[----:B---3--:R-:W-:Y:S02]  /*3ab0*/  MOV R13, R9 ;  /* 0x00000009000d7202 */ /* 0x008fe40000000f00 */
[----:B------:R-:W-:Y:S01]  /*3ac0*/  F2FP.F16.F32.PACK_AB R5, R11, R5 ;  /* 0x000000050b05723e */ /* 0x000fe200000000ff */
[C---:B-1--4-:R-:W-:Y:S02]  /*3ad0*/  IMAD R3, R31.reuse, UR15, R10 ;  /* 0x0000000f1f037c24 */ /* 0x052fe4000f8e020a */
[----:B------:R-:W-:Y:S01]  /*3ae0*/  IMAD.WIDE.U32 R12, R31, UR14, R12 ;  /* 0x0000000e1f0c7c25 */ /* 0x000fe2000f8e000c */
[----:B------:R-:W-:Y:S02]  /*3af0*/  ULDC.64 UR14, c[0x0][0x210] ;  /* 0x00008400000e7ab9 */ /* 0x000fe40000000a00 */
[----:B------:R-:W-:-:S02]  /*3b00*/  LEA R14, P0, R12, UR14, 0x1 ;  /* 0x0000000e0c0e7c11 */ /* 0x000fc4000f8008ff */
[----:B------:R-:W-:-:S04]  /*3b10*/  IADD3 R3, R13, R3, RZ ;  /* 0x000000030d037210 */ /* 0x000fc80007ffe0ff */
[----:B------:R-:W-:-:S05]  /*3b20*/  LEA.HI.X R15, R12, UR15, R3, 0x1, P0 ;  /* 0x0000000f0c0f7c11 */ /* 0x000fca00080f0c03 */
[----:B------:R1:W-:Y:S02]  /*3b30*/  STG.E desc[UR8][R14.64], R5 ;  /* 0x000000050e007986 */ /* 0x0003e4000c101908 */
.L_x_2671:
[----:B------:R-:W-:Y:S05]  /*3b40*/  BSYNC B0 ;  /* 0x0000000000007941 */ /* 0x000fea0003800000 */
.L_x_2670:
[----:B------:R-:W-:Y:S05]  /*3b50*/  @!P6 BRA `(.L_x_2672) ;  /* 0x000000000028e947 */ /* 0x000fea0003800000 */
[----:B-1--4-:R-:W-:Y:S01]  /*3b60*/  FMUL.FTZ R3, R4, -1.4426950216293334961 ;  /* 0xbfb8aa3b04037820 */ /* 0x012fe20000410000 */
[----:B------:R-:W-:-:S05]  /*3b70*/  FMUL.FTZ R10, R21, -1.4426950216293334961 ;  /* 0xbfb8aa3b150a7820 */ /* 0x000fca0000410000 */
[----:B------:R-:W1:Y:S08]  /*3b80*/  MUFU.EX2 R3, R3 ;  /* 0x0000000300037308 */ /* 0x000e700000000800 */
[----:B------:R-:W4:Y:S01]  /*3b90*/  MUFU.EX2 R10, R10 ;  /* 0x0000000a000a7308 */ /* 0x000f220000000800 */
[----:B-1----:R-:W-:-:S07]  /*3ba0*/  FADD.FTZ R5, R3, 1 ;  /* 0x3f80000003057421 */ /* 0x002fce0000010000 */
[----:B------:R-:W1:Y:S01]  /*3bb0*/  MUFU.RCP R5, R5 ;  /* 0x0000000500057308 */ /* 0x000e620000001000 */
[----:B----4-:R-:W-:-:S07]  /*3bc0*/  FADD.FTZ R11, R10, 1 ;  /* 0x3f8000000a0b7421 */ /* 0x010fce0000010000 */
[----:B------:R-:W4:Y:S01]  /*3bd0*/  MUFU.RCP R12, R11 ;  /* 0x0000000b000c7308 */ /* 0x000f220000001000 */
[----:B-1----:R-:W-:Y:S01]  /*3be0*/  FMUL.FTZ R4, R4, R5 ;  /* 0x0000000504047220 */ /* 0x002fe20000410000 */
[----:B----4-:R-:W-:-:S07]  /*3bf0*/  FMUL.FTZ R21, R21, R12 ;  /* 0x0000000c15157220 */ /* 0x010fce0000410000 */
.L_x_2672:
[----:B------:R-:W-:Y:S04]  /*3c00*/  BSSY B0, `(.L_x_2673) ;  /* 0x000000d000007945 */ /* 0x000fe80003800000 */
[----:B------:R-:W-:Y:S05]  /*3c10*/  @!P4 BRA `(.L_x_2674) ;  /* 0x00000000002cc947 */ /* 0x000fea0003800000 */
[----:B------:R-:W-:Y:S01]  /*3c20*/  ULDC.64 UR6, c[0x0][0x270] ;  /* 0x00009c0000067ab9 */ /* 0x000fe20000000a00 */
[----:B------:R-:W-:Y:S01]  /*3c30*/  MOV R7, R9 ;  /* 0x0000000900077202 */ /* 0x000fe20000000f00 */
[----:B------:R-:W-:Y:S01]  /*3c40*/  IMAD R8, R27, UR6, RZ ;  /* 0x000000061b087c24 */ /* 0x000fe2000f8e02ff */
[----:B------:R-:W-:Y:S01]  /*3c50*/  F2FP.F16.F32.PACK_AB R21, R21, R4 ;  /* 0x000000041515723e */ /* 0x000fe200000000ff */
[----:B------:R-:W-:-:S04]  /*3c60*/  IMAD.WIDE.U32 R6, R35, UR6, R6 ;  /* 0x0000000623067c25 */ /* 0x000fc8000f8e0006 */
[----:B-1--4-:R-:W-:Y:S01]  /*3c70*/  IMAD R3, R35, UR7, R8 ;  /* 0x0000000723037c24 */ /* 0x012fe2000f8e0208 */
[----:B------:R-:W-:Y:S02]  /*3c80*/  ULDC.64 UR6, c[0x0][0x210] ;  /* 0x0000840000067ab9 */ /* 0x000fe40000000a00 */
[----:B------:R-:W-:Y:S02]  /*3c90*/  LEA R8, P0, R6, UR6, 0x1 ;  /* 0x0000000606087c11 */ /* 0x000fe4000f8008ff */
[----:B------:R-:W-:-:S04]  /*3ca0*/  IADD3 R3, R7, R3, RZ ;  /* 0x0000000307037210 */ /* 0x000fc80007ffe0ff */
[----:B------:R-:W-:-:S05]  /*3cb0*/  LEA.HI.X R9, R6, UR7, R3, 0x1, P0 ;  /* 0x0000000706097c11 */ /* 0x000fca00080f0c03 */
[----:B------:R1:W-:Y:S02]  /*3cc0*/  STG.E desc[UR8][R8.64], R21 ;  /* 0x0000001508007986 */ /* 0x0003e4000c101908 */
.L_x_2674:
[----:B------:R-:W-:Y:S05]  /*3cd0*/  BSYNC B0 ;  /* 0x0000000000007941 */ /* 0x000fea0003800000 */
.L_x_2673:
[----:B------:R-:W-:Y:S02]  /*3ce0*/  UIADD3 UR13, UR11, UR13, URZ ;  /* 0x0000000d0b0d7290 */ /* 0x000fe4000fffe03f */
[----:B------:R-:W-:Y:S02]  /*3cf0*/  UIADD3 UR4, UR4, 0x1, URZ ;  /* 0x0000000104047890 */ /* 0x000fe4000fffe03f */
[----:B------:R-:W-:-:S06]  /*3d00*/  UISETP.GE.AND UP0, UPT, UR13, UR5, UPT ;  /* 0x000000050d00728c */ /* 0x000fcc000bf06270 */
[----:B------:R-:W-:-:S13]  /*3d10*/  PLOP3.LUT P0, PT, PT, PT, UP0, 0x80, 0x0 ;  /* 0x000000000000781c */ /* 0x000fda0003f0f008 */
[----:B------:R-:W-:Y:S05]  /*3d20*/  @!P0 BRA `(.L_x_2675) ;  /* 0xffffffc400488947 */ /* 0x000fea000383ffff */
[----:B------:R-:W-:Y:S05]  /*3d30*/  EXIT ;  /* 0x000000000000794d */ /* 0x000fea0003800000 */
.L_x_2676:
        /* <DEDUP_REMOVED lines=12> */
.L_x_3350:


//--------------------- .text._Z35group_norm_nhwc_fwd_one_pass_kernelI11Fp16IOBf16WLi512ELi32ELi512EEv26Group_norm_nhwc_fwd_params --------------------------
	.section	.text._Z35group_norm_nhwc_fwd_one_pass_kernelI11Fp16IOBf16WLi512ELi32ELi512EEv26Group_norm_nhwc_fwd_params,"ax",@progbits
	.align	128
        .global         _Z35group_norm_nhwc_fwd_one_pass_kernelI11Fp16IOBf16WLi512ELi32ELi512EEv26Group_norm_nhwc_fwd_params
        .type           _Z35group_norm_nhwc_fwd_one_pass_kernelI11Fp16IOBf16WLi512ELi32ELi512EEv26Group_norm_nhwc_fwd_params,@function
        .size           _Z35group_norm_nhwc_fwd_one_pass_kernelI11Fp16IOBf16WLi512ELi32ELi512EEv26Group_norm_nhwc_fwd_params,(.L_x_3351 - _Z35group_norm_nhwc_fwd_one_pass_kernelI11Fp16IOBf16WLi512ELi32ELi512EEv26Group_norm_nhwc_fwd_params)
        .other          _Z35group_norm_nhwc_fwd_one_pass_kernelI11Fp16IOBf16WLi512ELi32ELi512EEv26Group_norm_nhwc_fwd_params,@"STO_CUDA_ENTRY STV_DEFAULT"
_Z35group_norm_nhwc_fwd_one_pass_kernelI11Fp16IOBf16WLi512ELi32ELi512EEv26Group_norm_nhwc_fwd_params:
.text._Z35group_norm_nhwc_fwd_one_pass_kernelI11Fp16IOBf16WLi512ELi32ELi512EEv26Group_norm_nhwc_fwd_params:
        /* <DEDUP_REMOVED lines=11> */
.L_x_2738:
        /* <DEDUP_REMOVED lines=516> */
.L_x_2678:
[----:B------:R-:W-:Y:S05]  /*20f0*/  BSYNC B0 ;  /* 0x0000000000007941 */ /* 0x000fea0003800000 */
.L_x_2677:
        /* <DEDUP_REMOVED lines=30> */
.L_x_2681:
[----:B0-----:R-:W2:Y:S04]  /*22e0*/  LDG.E.STRONG.GPU R23, desc[UR10][R18.64] ;  /* 0x0000000a12177981 */ /* 0x001ea8000c1ef900 */
[----:B--2---:R-:W-:Y:S01]  /*22f0*/  CCTL.IVALL ;  /* 0x00000000ff00798f */ /* 0x004fe20002000000 */
[----:B------:R-:W-:Y:S05]  /*2300*/  YIELD ;  /* 0x0000000000007946 */ /* 0x000fea0003800000 */
[----:B------:R-:W-:-:S13]  /*2310*/  ISETP.NE.AND P6, PT, R23, R48, PT ;  /* 0x000000301700720c */ /* 0x000fda0003fc5270 */
[----:B------:R-:W-:Y:S05]  /*2320*/  @P6 BRA `(.L_x_2681) ;  /* 0xfffffffc00ec6947 */ /* 0x000fea000383ffff */
.L_x_2680:
        /* <DEDUP_REMOVED lines=20> */
.L_x_2685:
        /* <DEDUP_REMOVED lines=117> */
.L_x_2684:
        /* <DEDUP_REMOVED lines=62> */
.L_x_2686:
[----:B------:R-:W-:-:S06]  /*2fa0*/  UISETP.NE.OR UP0, UPT, UR7, URZ, UP0 ;  /* 0x0000003f0700728c */ /* 0x000fcc0008705670 */
[----:B------:R-:W-:-:S13]  /*2fb0*/  PLOP3.LUT P6, PT, PT, PT, UP0, 0x80, 0x0 ;  /* 0x000000000000781c */ /* 0x000fda0003fcf008 */
[----:B------:R-:W-:Y:S05]  /*2fc0*/  @!P6 BRA `(.L_x_2682) ;  /* 0x000000000088e947 */ /* 0x000fea0003800000 */
.L_x_2683:
[----:B------:R-:W0:Y:S01]  /*2fd0*/  S2UR UR8, SR_CTAID.X ;  /* 0x00000000000879c3 */ /* 0x000e220000002500 */
[----:B------:R-:W-:Y:S01]  /*2fe0*/  NOP ;  /* 0x0000000000007918 */ /* 0x000fe20000000000 */
.L_x_2687:
        /* <DEDUP_REMOVED lines=32> */
.L_x_2682:
        /* <DEDUP_REMOVED lines=10> */
.L_x_2689:
[----:B------:R-:W-:Y:S05]  /*3290*/  BSYNC B0 ;  /* 0x0000000000007941 */ /* 0x000fea0003800000 */
.L_x_2688:
        /* <DEDUP_REMOVED lines=17> */
.L_x_2679:
        /* <DEDUP_REMOVED lines=11> */
[----:B------:R0:W-:Y:S01]  /*3460*/  @!P5 STS.64 [UR7+0x98], R16 ;  /* 0x00009810ff00d988 */ /* 0x0001e20008000a07 */
[----:B------:R-:W-:Y:S01]  /*3470*/  ISETP.NE.AND P0, PT, R18, RZ, PT ;  /* 0x000000ff1200720c */ /* 0x000fe20003f05270 */
[----:B------:R-:W-:-:S10]  /*3480*/  ULDC.64 UR12, c[0x0][0x228] ;  /* 0x00008a00000c7ab9 */ /* 0x000fd40000000a00 */
[----:B------:R-:W1:Y:S01]  /*3490*/  @!P6 LDC.64 R20, c[0x0][0x218] ;  /* 0x00008600ff14eb82 */ /* 0x000e620000000a00 */
[----:B------:R-:W-:Y:S01]  /*34a0*/  @!P6 FMUL.FTZ R19, R17, UR8 ;  /* 0x000000081113ec20 */ /* 0x000fe20008410000 */
[----:B------:R-:W-:Y:S01]  /*34b0*/  @!P6 FMUL.FTZ R18, R16, UR8 ;  /* 0x000000081012ec20 */ /* 0x000fe20008410000 */
[C---:B0-----:R-:W-:Y:S02]  /*34c0*/  SHF.L.U32 R17, R42.reuse, 0x1, RZ ;  /* 0x000000012a117819 */ /* 0x041fe400000006ff */
[----:B------:R-:W-:Y:S01]  /*34d0*/  SHF.L.U64.HI R42, R42, 0x1, R43 ;  /* 0x000000012a2a7819 */ /* 0x000fe2000001022b */
[----:B-1----:R-:W-:-:S05]  /*34e0*/  @!P6 IMAD.WIDE R22, R23, 0x8, R20 ;  /* 0x000000081716e825 */ /* 0x002fca00078e0214 */
[----:B------:R0:W-:Y:S01]  /*34f0*/  @!P6 STG.E.64 desc[UR10][R22.64], R18 ;  /* 0x000000121600e986 */ /* 0x0001e2000c101b0a */
[----:B------:R-:W-:Y:S01]  /*3500*/  BAR.SYNC.DEFER_BLOCKING 0x0 ;  /* 0x0000000000007b1d */ /* 0x000fe20000010000 */
[--C-:B------:R-:W-:Y:S02]  /*3510*/  HADD2.F32 R43, -RZ, R10.reuse.H0_H0 ;  /* 0x2000000aff2b7230 */ /* 0x100fe40000004100 */
[----:B------:R-:W-:-:S05]  /*3520*/  HADD2.F32 R44, -RZ, R10.H1_H1 ;  /* 0x3000000aff2c7230 */ /* 0x000fca0000004100 */
[----:B0-----:R-:W0:Y:S01]  /*3530*/  LDC R23, c[0x0][0x294] ;  /* 0x0000a500ff177b82 */ /* 0x001e220000000800 */
[----:B------:R-:W1:Y:S02]  /*3540*/  LDS.64 R20, [UR7+0x98] ;  /* 0x00009807ff147984 */ /* 0x000e640008000a00 */
[----:B-1----:R-:W-:-:S05]  /*3550*/  FMUL.FTZ R20, R20, UR8 ;  /* 0x0000000814147c20 */ /* 0x002fca0008410000 */
[----:B------:R-:W-:-:S13]  /*3560*/  R2UR UR7, R20 ;  /* 0x00000000140772ca */ /* 0x000fda00000e0000 */
        /* <DEDUP_REMOVED lines=9> */
[----:B------:R-:W-:Y:S02]  /*3600*/  ULDC.64 UR12, c[0x0][0x230] ;  /* 0x00008c00000c7ab9 */ /* 0x000fe40000000a00 */
[----:B------:R-:W2:Y:S04]  /*3610*/  LDG.E.U16 R22, desc[UR10][R18.64] ;  /* 0x0000000a12167981 */ /* 0x000ea8000c1e1500 */
[----:B------:R-:W3:Y:S06]  /*3620*/  LDG.E.U16 R21, desc[UR10][R18.64+0x2] ;  /* 0x0000020a12157981 */ /* 0x000eec000c1e1500 */
[----:B------:R-:W-:Y:S01]  /*3630*/  @P5 FADD.FTZ R20, R16, UR8 ;  /* 0x0000000810145e21 */ /* 0x000fe20008010000 */
[----:B------:R-:W-:Y:S01]  /*3640*/  PLOP3.LUT P5, PT, PT, PT, UP0, 0x80, 0x0 ;  /* 0x000000000000781c */ /* 0x000fe20003faf008 */
[----:B------:R-:W-:-:S12]  /*3650*/  UMOV UR8, 0x3f800000 ;  /* 0x3f80000000087882 */ /* 0x000fd80000000000 */
[----:B------:R-:W1:Y:S01]  /*3660*/  @P5 MUFU.RSQ R20, R20 ;  /* 0x0000001400145308 */ /* 0x000e620000001400 */
[----:B------:R-:W-:-:S04]  /*3670*/  IADD3 R16, P5, R17, UR12, RZ ;  /* 0x0000000c11107c10 */ /* 0x000fc8000ffbe0ff */
[----:B------:R-:W-:Y:S02]  /*3680*/  IADD3.X R17, R42, UR13, RZ, P5, !PT ;  /* 0x0000000d2a117c10 */ /* 0x000fe4000affe4ff */
[----:B------:R-:W-:-:S03]  /*3690*/  PLOP3.LUT P5, PT, PT, PT, UP0, 0x80, 0x0 ;  /* 0x000000000000781c */ /* 0x000fc60003faf008 */
[----:B------:R-:W4:Y:S04]  /*36a0*/  LDG.E.U16 R37, desc[UR10][R16.64] ;  /* 0x0000000a10257981 */ /* 0x000f28000c1e1500 */
[----:B------:R-:W5:Y:S06]  /*36b0*/  LDG.E.U16 R42, desc[UR10][R16.64+0x2] ;  /* 0x0000020a102a7981 */ /* 0x000f6c000c1e1500 */
[----:B-1----:R-:W-:-:S02]  /*36c0*/  @P5 R2UR UR8, R20 ;  /* 0x00000000140852ca */ /* 0x002fc400000e0000 */
[----:B------:R-:W1:Y:S01]  /*36d0*/  S2R R20, SR_TID.X ;  /* 0x0000000000147919 */ /* 0x000e620000002100 */
[----:B------:R-:W-:Y:S01]  /*36e0*/  ISETP.NE.AND P5, PT, RZ, UR9, PT ;  /* 0x00000009ff007c0c */ /* 0x000fe2000bfa5270 */
[----:B------:R-:W-:Y:S01]  /*36f0*/  FADD.FTZ R10, R43, -UR7 ;  /* 0x800000072b0a7e21 */ /* 0x000fe20008010000 */
[----:B------:R-:W-:-:S08]  /*3700*/  FADD.FTZ R43, R44, -UR7 ;  /* 0x800000072c2b7e21 */ /* 0x000fd00008010000 */
[----:B------:R-:W-:Y:S01]  /*3710*/  FMUL.FTZ R10, R10, UR8 ;  /* 0x000000080a0a7c20 */ /* 0x000fe20008410000 */
[----:B------:R-:W-:Y:S01]  /*3720*/  FMUL.FTZ R43, R43, UR8 ;  /* 0x000000082b2b7c20 */ /* 0x000fe20008410000 */
[----:B--2---:R-:W-:Y:S02]  /*3730*/  SHF.L.U32 R22, R22, 0x10, RZ ;  /* 0x0000001016167819 */ /* 0x004fe400000006ff */
[----:B---3--:R-:W-:Y:S02]  /*3740*/  SHF.L.U32 R21, R21, 0x10, RZ ;  /* 0x0000001015157819 */ /* 0x008fe400000006ff */
[----:B----4-:R-:W-:Y:S02]  /*3750*/  SHF.L.U32 R19, R37, 0x10, RZ ;  /* 0x0000001025137819 */ /* 0x010fe400000006ff */
[----:B-----5:R-:W-:Y:S01]  /*3760*/  SHF.L.U32 R18, R42, 0x10, RZ ;  /* 0x000000102a127819 */ /* 0x020fe200000006ff */
[--C-:B------:R-:W-:Y:S02]  /*3770*/  HADD2.F32 R42, -RZ, R11.reuse.H0_H0 ;  /* 0x2000000bff2a7230 */ /* 0x100fe40000004100 */
[----:B------:R-:W-:Y:S01]  /*3780*/  FFMA.FTZ R44, R22, R10, R19 ;  /* 0x0000000a162c7223 */ /* 0x000fe20000010013 */
[----:B------:R-:W-:-:S02]  /*3790*/  HADD2.F32 R37, -RZ, R11.H1_H1 ;  /* 0x3000000bff257230 */ /* 0x000fc40000004100 */
        /* <DEDUP_REMOVED lines=12> */
.L_x_2690:
        /* <DEDUP_REMOVED lines=15> */
.L_x_2692:
[----:B------:R-:W-:Y:S05]  /*3950*/  BSYNC B0 ;  /* 0x0000000000007941 */ /* 0x000fea0003800000 */
.L_x_2691:
        /* <DEDUP_REMOVED lines=23> */
.L_x_2693:
        /* <DEDUP_REMOVED lines=14> */
.L_x_2695:
[----:B------:R-:W-:Y:S05]  /*3bb0*/  BSYNC B0 ;  /* 0x0000000000007941 */ /* 0x000fea0003800000 */
.L_x_2694:
        /* <DEDUP_REMOVED lines=17> */
.L_x_2696:
        /* <DEDUP_REMOVED lines=14> */
.L_x_2698:
[----:B------:R-:W-:Y:S05]  /*3db0*/  BSYNC B0 ;  /* 0x0000000000007941 */ /* 0x000fea0003800000 */
.L_x_2697:
[----:B------:R-:W-:Y:S01]  /*3dc0*/  FMUL.FTZ R16, R16, UR8 ;  /* 0x0000000810107c20 */ /* 0x000fe20008410000 */
[----:B------:R-:W-:Y:S01]  /*3dd0*/  FMUL.FTZ R14, R14, UR8 ;  /* 0x000000080e0e7c20 */ /* 0x000fe20008410000 */
[--C-:B------:R-:W-:Y:S02]  /*3de0*/  HADD2.F32 R11, -RZ, R24.reuse.H0_H0 ;  /* 0x20000018ff0b7230 */ /* 0x100fe40000004100 */
[----:B------:R-:W-:Y:S02]  /*3df0*/  HADD2.F32 R24, -RZ, R24.H1_H1 ;  /* 0x30000018ff187230 */ /* 0x000fe40000004100 */
[----:B------:R-:W-:Y:S01]  /*3e00*/  FFMA.FTZ R16, R22, R16, R19 ;  /* 0x0000001016107223 */ /* 0x000fe20000010013 */
[----:B------:R-:W-:Y:S01]  /*3e10*/  FFMA.FTZ R7, R21, R14, R18 ;  /* 0x0000000e15077223 */ /* 0x000fe20000010012 */
[----:B------:R-:W-:Y:S06]  /*3e20*/  @!P5 BRA `(.L_x_2699) ;  /* 0x000000000028d947 */ /* 0x000fec0003800000 */
        /* <DEDUP_REMOVED lines=10> */
.L_x_2699:
[----:B------:R-:W-:Y:S01]  /*3ed0*/  LOP3.LUT P0, RZ, R36, 0x10, RZ, 0xc0, !PT ;  /* 0x0000001024ff7812 */ /* 0x000fe2000780c0ff */
[----:B------:R-:W-:-:S12]  /*3ee0*/  BSSY B0, `(.L_x_2700) ;  /* 0x0000010000007945 */ /* 0x000fd80003800000 */
[----:B------:R-:W-:Y:S05]  /*3ef0*/  @P0 BRA `(.L_x_2701) ;  /* 0x0000000000380947 */ /* 0x000fea0003800000 */
[----:B0-----:R-:W-:Y:S01]  /*3f00*/  IADD3 R3, R0, 0x60, RZ ;  /* 0x0000006000037810 */ /* 0x001fe20007ffe0ff */
[----:B------:R-:W-:Y:S01]  /*3f10*/  ULDC.64 UR12, c[0x0][0x270] ;  /* 0x00009c00000c7ab9 */ /* 0x000fe20000000a00 */
[----:B-1----:R-:W-:Y:S02]  /*3f20*/  MOV R4, R38 ;  /* 0x0000002600047202 */ /* 0x002fe40000000f00 */
        /* <DEDUP_REMOVED lines=11> */
.L_x_2701:
[----:B------:R-:W-:Y:S05]  /*3fe0*/  BSYNC B0 ;  /* 0x0000000000007941 */ /* 0x000fea0003800000 */
.L_x_2700:
[----:B0-2---:R-:W-:Y:S01]  /*3ff0*/  FADD.FTZ R2, R11, -UR7 ;  /* 0x800000070b027e21 */ /* 0x005fe20008010000 */
[----:B------:R-:W-:Y:S01]  /*4000*/  FADD.FTZ R3, R24, -UR7 ;  /* 0x8000000718037e21 */ /* 0x000fe20008010000 */
        /* <DEDUP_REMOVED lines=21> */
.L_x_2702:
[----:B------:R-:W-:Y:S01]  /*4160*/  LOP3.LUT P0, RZ, R36, 0x20, RZ, 0xc0, !PT ;  /* 0x0000002024ff7812 */ /* 0x000fe2000780c0ff */
[----:B------:R-:W-:-:S12]  /*4170*/  BSSY B0, `(.L_x_2703) ;  /* 0x0000010000007945 */ /* 0x000fd80003800000 */
[----:B------:R-:W-:Y:S05]  /*4180*/  @P0 BRA `(.L_x_2704) ;  /* 0x0000000000380947 */ /* 0x000fea0003800000 */
[----:B------:R-:W-:Y:S01]  /*4190*/  IADD3 R3, R0, 0x80, RZ ;  /* 0x0000008000037810 */ /* 0x000fe20007ffe0ff */
        /* <DEDUP_REMOVED lines=13> */
.L_x_2704:
[----:B------:R-:W-:Y:S05]  /*4270*/  BSYNC B0 ;  /* 0x0000000000007941 */ /* 0x000fea0003800000 */
.L_x_2703:
[----:B------:R-:W-:Y:S01]  /*4280*/  FMUL.FTZ R12, R12, UR8 ;  /* 0x000000080c0c7c20 */ /* 0x000fe20008410000 */
[----:B------:R-:W-:Y:S01]  /*4290*/  FMUL.FTZ R14, R14, UR8 ;  /* 0x000000080e0e7c20 */ /* 0x000fe20008410000 */
[----:B------:R-:W-:Y:S01]  /*42a0*/  FADD.FTZ R11, R16, -UR7 ;  /* 0x80000007100b7e21 */ /* 0x000fe20008010000 */
[----:B------:R-:W-:Y:S01]  /*42b0*/  FADD.FTZ R16, R27, -UR7 ;  /* 0x800000071b107e21 */ /* 0x000fe20008010000 */
[----:B------:R-:W-:Y:S01]  /*42c0*/  FFMA.FTZ R12, R22, R12, R19 ;  /* 0x0000000c160c7223 */ /* 0x000fe20000010013 */
[----:B0-----:R-:W-:Y:S01]  /*42d0*/  FFMA.FTZ R7, R21, R14, R18 ;  /* 0x0000000e15077223 */ /* 0x001fe20000010012 */
        /* <DEDUP_REMOVED lines=11> */
.L_x_2705:
        /* <DEDUP_REMOVED lines=17> */
.L_x_2707:
[----:B------:R-:W-:Y:S05]  /*44a0*/  BSYNC B0 ;  /* 0x0000000000007941 */ /* 0x000fea0003800000 */
.L_x_2706:
[----:B------:R-:W-:Y:S01]  /*44b0*/  FMUL.FTZ R11, R11, UR8 ;  /* 0x000000080b0b7c20 */ /* 0x000fe20008410000 */
[----:B------:R-:W-:Y:S01]  /*44c0*/  FMUL.FTZ R16, R16, UR8 ;  /* 0x0000000810107c20 */ /* 0x000fe20008410000 */
[--C-:B------:R-:W-:Y:S02]  /*44d0*/  HADD2.F32 R10, -RZ, R29.reuse.H0_H0 ;  /* 0x2000001dff0a7230 */ /* 0x100fe40000004100 */
[----:B------:R-:W-:Y:S02]  /*44e0*/  HADD2.F32 R29, -RZ, R29.H1_H1 ;  /* 0x3000001dff1d7230 */ /* 0x000fe40000004100 */
[----:B------:R-:W-:Y:S01]  /*44f0*/  FFMA.FTZ R11, R22, R11, R19 ;  /* 0x0000000b160b7223 */ /* 0x000fe20000010013 */
[----:B------:R-:W-:Y:S01]  /*4500*/  FFMA.FTZ R16, R21, R16, R18 ;  /* 0x0000001015107223 */ /* 0x000fe20000010012 */
[----:B------:R-:W-:Y:S06]  /*4510*/  @!P5 BRA `(.L_x_2708) ;  /* 0x000000000028d947 */ /* 0x000fec0003800000 */
        /* <DEDUP_REMOVED lines=10> */
.L_x_2708:
[----:B------:R-:W-:Y:S01]  /*45c0*/  LOP3.LUT P0, RZ, R36, 0x100, RZ, 0xc0, !PT ;  /* 0x0000010024ff7812 */ /* 0x000fe2000780c0ff */
[----:B------:R-:W-:-:S12]  /*45d0*/  BSSY B0, `(.L_x_2709) ;  /* 0x0000010000007945 */ /* 0x000fd80003800000 */
[----:B------:R-:W-:Y:S05]  /*45e0*/  @P0 BRA `(.L_x_2710) ;  /* 0x0000000000380947 */ /* 0x000fea0003800000 */
[----:B-1----:R-:W-:Y:S01]  /*45f0*/  IADD3 R5, R0, 0xc0, RZ ;  /* 0x000000c000057810 */ /* 0x002fe20007ffe0ff */
[----:B------:R-:W-:Y:S01]  /*4600*/  ULDC.64 UR12, c[0x0][0x270] ;  /* 0x00009c00000c7ab9 */ /* 0x000fe20000000a00 */
[----:B0-----:R-:W-:Y:S02]  /*4610*/  MOV R2, R38 ;  /* 0x0000002600027202 */ /* 0x001fe40000000f00 */
        /* <DEDUP_REMOVED lines=11> */
.L_x_2710:
[----:B------:R-:W-:Y:S05]  /*46d0*/  BSYNC B0 ;  /* 0x0000000000007941 */ /* 0x000fea0003800000 */
.L_x_2709:
[----:B0-----:R-:W-:Y:S01]  /*46e0*/  FADD.FTZ R2, R10, -UR7 ;  /* 0x800000070a027e21 */ /* 0x001fe20008010000 */
[----:B------:R-:W-:Y:S01]  /*46f0*/  FADD.FTZ R3, R29, -UR7 ;  /* 0x800000071d037e21 */ /* 0x000fe20008010000 */
        /* <DEDUP_REMOVED lines=10> */
[----:B-12---:R-:W-:Y:S01]  /*47a0*/  FMUL.FTZ R5, R10, -1.4426950216293334961 ;  /* 0xbfb8aa3b0a057820 */ /* 0x006fe20000410000 */
        /* <DEDUP_REMOVED lines=9> */
.L_x_2711:
[----:B------:R-:W-:Y:S01]  /*4840*/  LOP3.LUT P0, RZ, R36, 0x80, RZ, 0xc0, !PT ;  /* 0x0000008024ff7812 */ /* 0x000fe2000780c0ff */
[----:B------:R-:W-:-:S12]  /*4850*/  BSSY B0, `(.L_x_2712) ;  /* 0x0000010000007945 */ /* 0x000fd80003800000 */
[----:B------:R-:W-:Y:S05]  /*4860*/  @P0 BRA `(.L_x_2713) ;  /* 0x0000000000380947 */ /* 0x000fea0003800000 */
[----:B------:R-:W-:Y:S01]  /*4870*/  IADD3 R3, R0, 0xe0, RZ ;  /* 0x000000e000037810 */ /* 0x000fe20007ffe0ff */
[----:B------:R-:W-:Y:S01]  /*4880*/  ULDC.64 UR12, c[0x0][0x270] ;  /* 0x00009c00000c7ab9 */ /* 0x000fe20000000a00 */
[----:B-12---:R-:W-:Y:S02]  /*4890*/  MOV R4, R38 ;  /* 0x0000002600047202 */ /* 0x006fe40000000f00 */
        /* <DEDUP_REMOVED lines=11> */
.L_x_2713:
[----:B------:R-:W-:Y:S05]  /*4950*/  BSYNC B0 ;  /* 0x0000000000007941 */ /* 0x000fea0003800000 */
.L_x_2712:
[----:B------:R-:W-:Y:S01]  /*4960*/  FMUL.FTZ R12, R12, UR8 ;  /* 0x000000080c0c7c20 */ /* 0x000fe20008410000 */
[----:B------:R-:W-:Y:S01]  /*4970*/  FMUL.FTZ R14, R14, UR8 ;  /* 0x000000080e0e7c20 */ /* 0x000fe20008410000 */
[--C-:B--2---:R-:W-:Y:S02]  /*4980*/  HADD2.F32 R11, -RZ, R32.reuse.H0_H0 ;  /* 0x20000020ff0b7230 */ /* 0x104fe40000004100 */
[----:B------:R-:W-:Y:S02]  /*4990*/  IMAD R16, R23, UR6, R16 ;  /* 0x0000000617107c24 */ /* 0x000fe4000f8e0210 */
[----:B------:R-:W-:Y:S01]  /*49a0*/  FFMA.FTZ R12, R22, R12, R19 ;  /* 0x0000000c160c7223 */ /* 0x000fe20000010013 */
[----:B------:R-:W-:Y:S02]  /*49b0*/  HADD2.F32 R32, -RZ, R32.H1_H1 ;  /* 0x30000020ff207230 */ /* 0x000fe40000004100 */
        /* <DEDUP_REMOVED lines=12> */
.L_x_2714:
        /* <DEDUP_REMOVED lines=17> */
.L_x_2716:
[----:B------:R-:W-:Y:S05]  /*4b90*/  BSYNC B0 ;  /* 0x0000000000007941 */ /* 0x000fea0003800000 */
.L_x_2715:
[----:B------:R-:W-:Y:S01]  /*4ba0*/  FADD.FTZ R2, R11, -UR7 ;  /* 0x800000070b027e21 */ /* 0x000fe20008010000 */
[----:B------:R-:W-:Y:S01]  /*4bb0*/  FADD.FTZ R3, R32, -UR7 ;  /* 0x8000000720037e21 */ /* 0x000fe20008010000 */
[----:B------:R-:W-:Y:S01]  /*4bc0*/  ULDC.64 UR14, c[0x0][0x278] ;  /* 0x00009e00000e7ab9 */ /* 0x000fe20000000a00 */
[----:B01----:R-:W-:Y:S01]  /*4bd0*/  IADD3 R4, R16, 0x1a0, RZ ;  /* 0x000001a010047810 */ /* 0x003fe20007ffe0ff */
        /* <DEDUP_REMOVED lines=17> */
.L_x_2717:
        /* <DEDUP_REMOVED lines=17> */
.L_x_2719:
[----:B------:R-:W-:Y:S05]  /*4e00*/  BSYNC B0 ;  /* 0x0000000000007941 */ /* 0x000fea0003800000 */
.L_x_2718:
        /* <DEDUP_REMOVED lines=12> */
[----:B------:R-:W-:Y:S01]  /*4ed0*/  ISETP.GE.U32.AND P1, PT, R2, UR14, PT ;  /* 0x0000000e02007c0c */ /* 0x000fe2000bf26070 */
[----:B------:R-:W-:Y:S01]  /*4ee0*/  FADD.FTZ R16, R16, -UR7 ;  /* 0x8000000710107e21 */ /* 0x000fe20008010000 */
[----:B------:R-:W-:Y:S01]  /*4ef0*/  SHF.R.S32.HI R11, RZ, 0x1f, R4 ;  /* 0x0000001fff0b7819 */ /* 0x000fe20000011404 */
[----:B------:R-:W-:Y:S01]  /*4f00*/  FADD.FTZ R17, R17, -UR7 ;  /* 0x8000000711117e21 */ /* 0x000fe20008010000 */
[----:B------:R-:W-:Y:S01]  /*4f10*/  SHF.R.S32.HI R7, RZ, 0x1f, R3 ;  /* 0x0000001fff077819 */ /* 0x000fe20000011403 */
[----:B------:R-:W-:Y:S01]  /*4f20*/  FMUL.FTZ R5, R5, UR8 ;  /* 0x0000000805057c20 */ /* 0x000fe20008410000 */
[----:B------:R-:W-:Y:S01]  /*4f30*/  SHF.R.S32.HI R0, RZ, 0x1f, R2 ;  /* 0x0000001fff007819 */ /* 0x000fe20000011402 */
[----:B------:R-:W-:Y:S01]  /*4f40*/  FMUL.FTZ R10, R10, UR8 ;  /* 0x000000080a0a7c20 */ /* 0x000fe20008410000 */
[----:B------:R-:W-:Y:S01]  /*4f50*/  FMUL.FTZ R12, R12, UR8 ;  /* 0x000000080c0c7c20 */ /* 0x000fe20008410000 */
[----:B------:R-:W-:Y:S01]  /*4f60*/  FMUL.FTZ R14, R14, UR8 ;  /* 0x000000080e0e7c20 */ /* 0x000fe20008410000 */
[----:B------:R-:W-:Y:S01]  /*4f70*/  FMUL.FTZ R32, R16, UR8 ;  /* 0x0000000810207c20 */ /* 0x000fe20008410000 */
[----:B------:R-:W-:Y:S01]  /*4f80*/  ISETP.GE.AND.EX P6, PT, R11, UR15, PT, P6 ;  /* 0x0000000f0b007c0c */ /* 0x000fe2000bfc6360 */
[----:B------:R-:W-:Y:S01]  /*4f90*/  FMUL.FTZ R42, R17, UR8 ;  /* 0x00000008112a7c20 */ /* 0x000fe20008410000 */
[----:B------:R-:W-:Y:S01]  /*4fa0*/  ISETP.GE.AND.EX P0, PT, R7, UR15, PT, P0 ;  /* 0x0000000f07007c0c */ /* 0x000fe2000bf06300 */
[--C-:B------:R-:W-:Y:S01]  /*4fb0*/  FFMA.FTZ R24, R22, R5, R19.reuse ;  /* 0x0000000516187223 */ /* 0x100fe20000010013 */
[----:B------:R-:W-:Y:S01]  /*4fc0*/  ISETP.GE.AND.EX P1, PT, R0, UR15, PT, P1 ;  /* 0x0000000f00007c0c */ /* 0x000fe2000bf26310 */
[C-C-:B------:R-:W-:Y:S01]  /*4fd0*/  FFMA.FTZ R23, R22.reuse, R10, R19.reuse ;  /* 0x0000000a16177223 */ /* 0x140fe20000010013 */
[C-C-:B------:R-:W-:Y:S01]  /*4fe0*/  FFMA.FTZ R16, R22.reuse, R12, R19.reuse ;  /* 0x0000000c16107223 */ /* 0x140fe20000010013 */
[C-C-:B------:R-:W-:Y:S01]  /*4ff0*/  FFMA.FTZ R10, R22.reuse, R14, R19.reuse ;  /* 0x0000000e160a7223 */ /* 0x140fe20000010013 */
[C-C-:B------:R-:W-:Y:S01]  /*5000*/  FFMA.FTZ R5, R22.reuse, R32, R19.reuse ;  /* 0x0000002016057223 */ /* 0x140fe20000010013 */
[----:B------:R-:W-:Y:S01]  /*5010*/  FFMA.FTZ R19, R22, R42, R19 ;  /* 0x0000002a16137223 */ /* 0x000fe20000010013 */
[C---:B------:R-:W-:Y:S01]  /*5020*/  ISETP.GT.U32.OR P6, PT, R20.reuse, 0x1ff, P6 ;  /* 0x000001ff1400780c */ /* 0x040fe200037c4470 */
[----:B------:R-:W-:Y:S01]  /*5030*/  HADD2.F32 R14, -RZ, R34.H1_H1 ;  /* 0x30000022ff0e7230 */ /* 0x000fe20000004100 */
[C---:B------:R-:W-:Y:S01]  /*5040*/  ISETP.GT.U32.OR P0, PT, R20.reuse, 0x1ff, P0 ;  /* 0x000001ff1400780c */ /* 0x040fe20000704470 */
[----:B------:R-:W-:Y:S01]  /*5050*/  HADD2.F32 R17, -RZ, R35.H1_H1 ;  /* 0x30000023ff117230 */ /* 0x000fe20000004100 */
[----:B------:R-:W-:Y:S01]  /*5060*/  ISETP.GT.U32.OR P1, PT, R20, 0x1ff, P1 ;  /* 0x000001ff1400780c */ /* 0x000fe20000f24470 */
[----:B------:R-:W-:-:S02]  /*5070*/  HADD2.F32 R20, -RZ, R26.H1_H1 ;  /* 0x3000001aff147230 */ /* 0x000fc40000004100 */
[----:B------:R-:W-:Y:S01]  /*5080*/  FADD.FTZ R14, R14, -UR7 ;  /* 0x800000070e0e7e21 */ /* 0x000fe20008010000 */
[----:B------:R-:W-:Y:S02]  /*5090*/  HADD2.F32 R22, -RZ, R28.H1_H1 ;  /* 0x3000001cff167230 */ /* 0x000fe40000004100 */
[----:B------:R-:W-:Y:S01]  /*50a0*/  FADD.FTZ R17, R17, -UR7 ;  /* 0x8000000711117e21 */ /* 0x000fe20008010000 */
[----:B------:R-:W-:Y:S02]  /*50b0*/  HADD2.F32 R25, -RZ, R30.H1_H1 ;  /* 0x3000001eff197230 */ /* 0x000fe40000004100 */
[----:B------:R-:W-:Y:S01]  /*50c0*/  FADD.FTZ R20, R20, -UR7 ;  /* 0x8000000714147e21 */ /* 0x000fe20008010000 */
[----:B------:R-:W-:Y:S02]  /*50d0*/  HADD2.F32 R12, -RZ, R33.H1_H1 ;  /* 0x30000021ff0c7230 */ /* 0x000fe40000004100 */
        /* <DEDUP_REMOVED lines=26> */
.L_x_2720:
        /* <DEDUP_REMOVED lines=14> */
.L_x_2722:
[----:B------:R-:W-:Y:S05]  /*5360*/  BSYNC B0 ;  /* 0x0000000000007941 */ /* 0x000fea0003800000 */
.L_x_2721:
        /* <DEDUP_REMOVED lines=11> */
.L_x_2723:
        /* <DEDUP_REMOVED lines=15> */
.L_x_2725:
[----:B------:R-:W-:Y:S05]  /*5510*/  BSYNC B0 ;  /* 0x0000000000007941 */ /* 0x000fea0003800000 */
.L_x_2724:
[----:B------:R-:W-:Y:S05]  /*5520*/  @!P5 BRA `(.L_x_2726) ;  /* 0x000000000028d947 */ /* 0x000fea0003800000 */
[----:B------:R-:W-:Y:S01]  /*5530*/  FMUL.FTZ R18, R25, -1.4426950216293334961 ;  /* 0xbfb8aa3b19127820 */ /* 0x000fe20000410000 */
[----:B------:R-:W-:-:S05]  /*5540*/  FMUL.FTZ R6, R16, -1.4426950216293334961 ;  /* 0xbfb8aa3b10067820 */ /* 0x000fca0000410000 */
[----:B------:R-:W2:Y:S08]  /*5550*/  MUFU.EX2 R18, R18 ;  /* 0x0000001200127308 */ /* 0x000eb00000000800 */
[----:B------:R-:W1:Y:S01]  /*5560*/  MUFU.EX2 R6, R6 ;  /* 0x0000000600067308 */ /* 0x000e620000000800 */
[----:B--2---:R-:W-:-:S07]  /*5570*/  FADD.FTZ R20, R18, 1 ;  /* 0x3f80000012147421 */ /* 0x004fce0000010000 */
[----:B------:R-:W2:Y:S01]  /*5580*/  MUFU.RCP R20, R20 ;  /* 0x0000001400147308 */ /* 0x000ea20000001000 */
[----:B-1----:R-:W-:-:S07]  /*5590*/  FADD.FTZ R8, R6, 1 ;  /* 0x3f80000006087421 */ /* 0x002fce0000010000 */
[----:B------:R-:W1:Y:S01]  /*55a0*/  MUFU.RCP R9, R8 ;  /* 0x0000000800097308 */ /* 0x000e620000001000 */
[----:B--2---:R-:W-:Y:S01]  /*55b0*/  FMUL.FTZ R25, R25, R20 ;  /* 0x0000001419197220 */ /* 0x004fe20000410000 */
[----:B-1----:R-:W-:-:S07]  /*55c0*/  FMUL.FTZ R16, R16, R9 ;  /* 0x0000000910107220 */ /* 0x002fce0000410000 */
.L_x_2726:
[----:B------:R-:W-:Y:S04]  /*55d0*/  BSSY B0, `(.L_x_2727) ;  /* 0x000000e000007945 */ /* 0x000fe80003800000 */
[----:B------:R-:W-:Y:S05]  /*55e0*/  @P4 BRA `(.L_x_2728) ;  /* 0x0000000000304947 */ /* 0x000fea0003800000 */
[----:B------:R-:W-:Y:S01]  /*55f0*/  ULDC.64 UR12, c[0x0][0x270] ;  /* 0x00009c00000c7ab9 */ /* 0x000fe20000000a00 */
[----:B-1----:R-:W-:Y:S01]  /*5600*/  MOV R8, R38 ;  /* 0x0000002600087202 */ /* 0x002fe20000000f00 */
[----:B------:R-:W-:Y:S01]  /*5610*/  IMAD R6, R15, UR12, RZ ;  /* 0x0000000c0f067c24 */ /* 0x000fe2000f8e02ff */
[----:B------:R-:W-:Y:S02]  /*5620*/  MOV R9, R41 ;  /* 0x0000002900097202 */ /* 0x000fe40000000f00 */
[----:B------:R-:W-:Y:S01]  /*5630*/  F2FP.F16.F32.PACK_AB R25, R25, R16 ;  /* 0x000000101919723e */ /* 0x000fe200000000ff */
[----:B0-----:R-:W-:-:S04]  /*5640*/  IMAD.WIDE.U32 R20, R13, UR12, R8 ;  /* 0x0000000c0d147c25 */ /* 0x001fc8000f8e0008 */
[----:B------:R-:W-:Y:S01]  /*5650*/  IMAD R13, R13, UR13, R6 ;  /* 0x0000000d0d0d7c24 */ /* 0x000fe2000f8e0206 */
[----:B------:R-:W-:Y:S02]  /*5660*/  ULDC.64 UR12, c[0x0][0x210] ;  /* 0x00008400000c7ab9 */ /* 0x000fe40000000a00 */
[----:B------:R-:W-:Y:S02]  /*5670*/  LEA R8, P2, R20, UR12, 0x1 ;  /* 0x0000000c14087c11 */ /* 0x000fe4000f8408ff */
[----:B------:R-:W-:-:S04]  /*5680*/  IADD3 R13, R21, R13, RZ ;  /* 0x0000000d150d7210 */ /* 0x000fc80007ffe0ff */
[----:B------:R-:W-:-:S05]  /*5690*/  LEA.HI.X R9, R20, UR13, R13, 0x1, P2 ;  /* 0x0000000d14097c11 */ /* 0x000fca00090f0c0d */
[----:B------:R2:W-:Y:S02]  /*56a0*/  STG.E desc[UR10][R8.64], R25 ;  /* 0x0000001908007986 */ /* 0x0005e4000c10190a */
.L_x_2728:
[----:B------:R-:W-:Y:S05]  /*56b0*/  BSYNC B0 ;  /* 0x0000000000007941 */ /* 0x000fea0003800000 */
.L_x_2727:
        /* <DEDUP_REMOVED lines=11> */
.L_x_2729:
        /* <DEDUP_REMOVED lines=8> */
[----:B0-----:R-:W-:Y:S01]  /*57f0*/  IMAD.WIDE.U32 R20, R4, UR12, R8 ;  /* 0x0000000c04147c25 */ /* 0x001fe2000f8e0008 */
[----:B------:R-:W-:Y:S02]  /*5800*/  ULDC.64 UR12, c[0x0][0x210] ;  /* 0x00008400000c7ab9 */ /* 0x000fe40000000a00 */
[----:B------:R-:W-:-:S02]  /*5810*/  LEA R8, P2, R20, UR12, 0x1 ;  /* 0x0000000c14087c11 */ /* 0x000fc4000f8408ff */
[----:B------:R-:W-:-:S04]  /*5820*/  IADD3 R11, R21, R11, RZ ;  /* 0x0000000b150b7210 */ /* 0x000fc80007ffe0ff */
[----:B------:R-:W-:-:S05]  /*5830*/  LEA.HI.X R9, R20, UR13, R11, 0x1, P2 ;  /* 0x0000000d14097c11 */ /* 0x000fca00090f0c0b */
[----:B------:R3:W-:Y:S02]  /*5840*/  STG.E desc[UR10][R8.64], R17 ;  /* 0x0000001108007986 */ /* 0x0007e4000c10190a */
.L_x_2731:
[----:B------:R-:W-:Y:S05]  /*5850*/  BSYNC B0 ;  /* 0x0000000000007941 */ /* 0x000fea0003800000 */
.L_x_2730:
        /* <DEDUP_REMOVED lines=11> */
.L_x_2732:
        /* <DEDUP_REMOVED lines=14> */
.L_x_2734:
[----:B------:R-:W-:Y:S05]  /*59f0*/  BSYNC B0 ;  /* 0x0000000000007941 */ /* 0x000fea0003800000 */
.L_x_2733:
        /* <DEDUP_REMOVED lines=11> */
.L_x_2735:
        /* <DEDUP_REMOVED lines=13> */
.L_x_2737:
[----:B------:R-:W-:Y:S05]  /*5b80*/  BSYNC B0 ;  /* 0x0000000000007941 */ /* 0x000fea0003800000 */
.L_x_2736:
        /* <DEDUP_REMOVED lines=10> */
.L_x_2739:
        /* <DEDUP_REMOVED lines=13> */
.L_x_3351:


//--------------------- .text._Z35group_norm_nhwc_fwd_one_pass_kernelI11Fp16IOFp16WLi64ELi32ELi512EEv26Group_norm_nhwc_fwd_params --------------------------
	.section	.text._Z35group_norm_nhwc_fwd_one_pass_kernelI11Fp16IOFp16WLi64ELi32ELi512EEv26Group_norm_nhwc_fwd_params,"ax",@progbits
	.align	128
        .global         _Z35group_norm_nhwc_fwd_one_pass_kernelI11Fp16IOFp16WLi64ELi32ELi512EEv26Group_norm_nhwc_fwd_params
        .type           _Z35group_norm_nhwc_fwd_one_pass_kernelI11Fp16IOFp16WLi64ELi32ELi512EEv26Group_norm_nhwc_fwd_params,@function
        .size           _Z35group_norm_nhwc_fwd_one_pass_kernelI11Fp16IOFp16WLi64ELi32ELi512EEv26Group_norm_nhwc_fwd_params,(.L_x_3352 - _Z35group_norm_nhwc_fwd_one_pass_kernelI11Fp16IOFp16WLi64ELi32ELi512EEv26Group_norm_nhwc_fwd_params)
        .other          _Z35group_norm_nhwc_fwd_one_pass_kernelI11Fp16IOFp16WLi64ELi32ELi512EEv26Group_norm_nhwc_fwd_params,@"STO_CUDA_ENTRY STV_DEFAULT"
_Z35group_norm_nhwc_fwd_one_pass_kernelI11Fp16IOFp16WLi64ELi32ELi512EEv26Group_norm_nhwc_fwd_params:
.text._Z35group_norm_nhwc_fwd_one_pass_kernelI11Fp16IOFp16WLi64ELi32ELi512EEv26Group_norm_nhwc_fwd_params:
        /* <DEDUP_REMOVED lines=19> */
.L_x_2755:
        /* <DEDUP_REMOVED lines=161> */
.L_x_2741:
[----:B------:R-:W-:Y:S05]  /*0b40*/  BSYNC B0 ;  /* 0x0000000000007941 */ /* 0x000fea0003800000 */
.L_x_2740:
        /* <DEDUP_REMOVED lines=28> */
.L_x_2744:
[----:B-1----:R-:W2:Y:S04]  /*0d10*/  LDG.E.STRONG.GPU R8, desc[UR8][R6.64] ;  /* 0x0000000806087981 */ /* 0x002ea8000c1ef900 */
[----:B--2---:R-:W-:Y:S01]  /*0d20*/  CCTL.IVALL ;  /* 0x00000000ff00798f */ /* 0x004fe20002000000 */
[----:B------:R-:W-:Y:S05]  /*0d30*/  YIELD ;  /* 0x0000000000007946 */ /* 0x000fea0003800000 */
[----:B------:R-:W-:-:S13]  /*0d40*/  ISETP.NE.AND P0, PT, R8, R11, PT ;  /* 0x0000000b0800720c */ /* 0x000fda0003f05270 */
[----:B------:R-:W-:Y:S05]  /*0d50*/  @P0 BRA `(.L_x_2744) ;  /* 0xfffffffc00ec0947 */ /* 0x000fea000383ffff */
.L_x_2743:
        /* <DEDUP_REMOVED lines=12> */
.L_x_2746:
        /* <DEDUP_REMOVED lines=64> */
.L_x_2745:
        /* <DEDUP_REMOVED lines=19> */
.L_x_2748:
[----:B------:R-:W-:Y:S05]  /*1350*/  BSYNC B0 ;  /* 0x0000000000007941 */ /* 0x000fea0003800000 */
.L_x_2747:
        /* <DEDUP_REMOVED lines=32> */
.L_x_2742:
        /* <DEDUP_REMOVED lines=61> */
[----:B------:R-:W-:Y:S01]  /*1930*/  ISETP.GT.U32.OR P1, PT, R0, 0x1ff, P1 ;  /* 0x000001ff0000780c */ /* 0x000fe20000f24470 */
[----:B--2---:R-:W-:-:S02]  /*1940*/  HADD2.F32 R13, -RZ, R24.H0_H0 ;  /* 0x20000018ff0d7230 */ /* 0x004fc40000004100 */
[----:B---3--:R-:W-:Y:S02]  /*1950*/  HADD2.F32 R25, -RZ, R25.H0_H0 ;  /* 0x20000019ff197230 */ /* 0x008fe40000004100 */
[----:B----4-:R-:W-:Y:S02]  /*1960*/  HADD2.F32 R14, -RZ, R14.H0_H0 ;  /* 0x2000000eff0e7230 */ /* 0x010fe40000004100 */
[----:B------:R-:W-:Y:S02]  /*1970*/  HADD2.F32 R15, -RZ, R15.H0_H0 ;  /* 0x2000000fff0f7230 */ /* 0x000fe40000004100 */
[C-C-:B------:R-:W-:Y:S01]  /*1980*/  FFMA.FTZ R11, R13.reuse, R12, R25.reuse ;  /* 0x0000000c0d0b7223 */ /* 0x140fe20000010019 */
[----:B------:R-:W-:Y:S02]  /*1990*/  FFMA.FTZ R10, R13, R28, R25 ;  /* 0x0000001c0d0a7223 */ /* 0x000fe40000010019 */
        /* <DEDUP_REMOVED lines=13> */
.L_x_2749:
        /* <DEDUP_REMOVED lines=14> */
.L_x_2751:
[----:B------:R-:W-:Y:S05]  /*1b50*/  BSYNC B0 ;  /* 0x0000000000007941 */ /* 0x000fea0003800000 */
.L_x_2750:
        /* <DEDUP_REMOVED lines=11> */
.L_x_2752:
        /* <DEDUP_REMOVED lines=13> */
.L_x_2754:
[----:B------:R-:W-:Y:S05]  /*1ce0*/  BSYNC B0 ;  /* 0x0000000000007941 */ /* 0x000fea0003800000 */
.L_x_2753:
[----:B-1----:R-:W1:Y:S01]  /*1cf0*/  LDC R4, c[0x0][0x10] ;  /* 0x00000400ff047b82 */ /* 0x002e620000000800 */
[----:B------:R-:W-:Y:S02]  /*1d00*/  IADD3 R17, R17, 0x1, RZ ;  /* 0x0000000111117810 */ /* 0x000fe40007ffe0ff */
[----:B-1----:R-:W-:-:S04]  /*1d10*/  IADD3 R19, R4, R19, RZ ;  /* 0x0000001304137210 */ /* 0x002fc80007ffe0ff */
[----:B------:R-:W-:-:S13]  /*1d20*/  ISETP.GE.AND P0, PT, R19, UR4, PT ;  /* 0x0000000413007c0c */ /* 0x000fda000bf06270 */
[----:B------:R-:W-:Y:S05]  /*1d30*/  @!P0 BRA `(.L_x_2755) ;  /* 0xffffffe000fc8947 */ /* 0x000fea000383ffff */
[----:B------:R-:W-:Y:S05]  /*1d40*/  EXIT ;  /* 0x000000000000794d */ /* 0x000fea0003800000 */
.L_x_2756:
        /* <DEDUP_REMOVED lines=11> */
.L_x_3352:


//--------------------- .text._Z35group_norm_nhwc_fwd_one_pass_kernelI11Fp16IOFp16WLi128ELi32ELi512EEv26Group_norm_nhwc_fwd_params --------------------------
	.section	.text._Z35group_norm_nhwc_fwd_one_pass_kernelI11Fp16IOFp16WLi128ELi32ELi512EEv26Group_norm_nhwc_fwd_params,"ax",@progbits
	.align	128
        .global         _Z35group_norm_nhwc_fwd_one_pass_kernelI11Fp16IOFp16WLi128ELi32ELi512EEv26Group_norm_nhwc_fwd_params
        .type           _Z35group_norm_nhwc_fwd_one_pass_kernelI11Fp16IOFp16WLi128ELi32ELi512EEv26Group_norm_nhwc_fwd_params,@function
        .size           _Z35group_norm_nhwc_fwd_one_pass_kernelI11Fp16IOFp16WLi128ELi32ELi512EEv26Group_norm_nhwc_fwd_params,(.L_x_3353 - _Z35group_norm_nhwc_fwd_one_pass_kernelI11Fp16IOFp16WLi128ELi32ELi512EEv26Group_norm_nhwc_fwd_params)
        .other          _Z35group_norm_nhwc_fwd_one_pass_kernelI11Fp16IOFp16WLi128ELi32ELi512EEv26Group_norm_nhwc_fwd_params,@"STO_CUDA_ENTRY STV_DEFAULT"
_Z35group_norm_nhwc_fwd_one_pass_kernelI11Fp16IOFp16WLi128ELi32ELi512EEv26Group_norm_nhwc_fwd_params:
.text._Z35group_norm_nhwc_fwd_one_pass_kernelI11Fp16IOFp16WLi128ELi32ELi512EEv26Group_norm_nhwc_fwd_params:
        /* <DEDUP_REMOVED lines=18> */
.L_x_2781:
        /* <DEDUP_REMOVED lines=216> */
.L_x_2758:
[----:B------:R-:W-:Y:S05]  /*0ea0*/  BSYNC B0 ;  /* 0x0000000000007941 */ /* 0x000fea0003800000 */
.L_x_2757:
        /* <DEDUP_REMOVED lines=25> */
.L_x_2761:
[----:B0-----:R-:W2:Y:S04]  /*1040*/  LDG.E.STRONG.GPU R6, desc[UR8][R4.64] ;  /* 0x0000000804067981 */ /* 0x001ea8000c1ef900 */
[----:B--2---:R-:W-:Y:S01]  /*1050*/  CCTL.IVALL ;  /* 0x00000000ff00798f */ /* 0x004fe20002000000 */
[----:B------:R-:W-:Y:S05]  /*1060*/  YIELD ;  /* 0x0000000000007946 */ /* 0x000fea0003800000 */
[----:B------:R-:W-:-:S13]  /*1070*/  ISETP.NE.AND P0, PT, R6, R13, PT ;  /* 0x0000000d0600720c */ /* 0x000fda0003f05270 */
[----:B------:R-:W-:Y:S05]  /*1080*/  @P0 BRA `(.L_x_2761) ;  /* 0xfffffffc00ec0947 */ /* 0x000fea000383ffff */
.L_x_2760:
        /* <DEDUP_REMOVED lines=17> */
.L_x_2765:
        /* <DEDUP_REMOVED lines=115> */
.L_x_2764:
        /* <DEDUP_REMOVED lines=61> */
.L_x_2766:
[----:B------:R-:W-:-:S13]  /*1ca0*/  ISETP.NE.OR P0, PT, R12, RZ, P0 ;  /* 0x000000ff0c00720c */ /* 0x000fda0000705670 */
[----:B------:R-:W-:Y:S05]  /*1cb0*/  @!P0 BRA `(.L_x_2762) ;  /* 0x00000000007c8947 */ /* 0x000fea0003800000 */
.L_x_2763:
        /* <DEDUP_REMOVED lines=31> */
.L_x_2762:
        /* <DEDUP_REMOVED lines=12> */
.L_x_2768:
[----:B------:R-:W-:Y:S05]  /*1f70*/  BSYNC B0 ;  /* 0x0000000000007941 */ /* 0x000fea0003800000 */
.L_x_2767:
        /* <DEDUP_REMOVED lines=16> */
.L_x_2759:
        /* <DEDUP_REMOVED lines=76> */
[----:B------:R-:W-:Y:S01]  /*2540*/  ISETP.LT.U32.AND P4, PT, R28, 0x200, !P4 ;  /* 0x000002001c00780c */ /* 0x000fe20006781070 */
[----:B--2---:R-:W-:Y:S02]  /*2550*/  HADD2.F32 R23, -RZ, R23.H0_H0 ;  /* 0x20000017ff177230 */ /* 0x004fe40000004100 */
[----:B---3--:R-:W-:Y:S02]  /*2560*/  HADD2.F32 R30, -RZ, R30.H0_H0 ;  /* 0x2000001eff1e7230 */ /* 0x008fe40000004100 */
[----:B----4-:R-:W-:-:S03]  /*2570*/  HADD2.F32 R4, -RZ, R4.H0_H0 ;  /* 0x20000004ff047230 */ /* 0x010fc60000004100 */
[C-C-:B------:R-:W-:Y:S01]  /*2580*/  FFMA.FTZ R8, R23.reuse, R11, R30.reuse ;  /* 0x0000000b17087223 */ /* 0x140fe2000001001e */
[C-C-:B------:R-:W-:Y:S01]  /*2590*/  FFMA.FTZ R9, R23.reuse, R33, R30.reuse ;  /* 0x0000002117097223 */ /* 0x140fe2000001001e */
[C-C-:B------:R-:W-:Y:S01]  /*25a0*/  FFMA.FTZ R10, R23.reuse, R37, R30.reuse ;  /* 0x00000025170a7223 */ /* 0x140fe2000001001e */
[----:B------:R-:W-:Y:S01]  /*25b0*/  FFMA.FTZ R11, R23, R35, R30 ;  /* 0x00000023170b7223 */ /* 0x000fe2000001001e */
[----:B------:R-:W-:Y:S01]  /*25c0*/  FMUL.FTZ R23, R29, R6 ;  /* 0x000000061d177220 */ /* 0x000fe20000410000 */
[----:B------:R-:W-:Y:S01]  /*25d0*/  SHF.R.S32.HI R6, RZ, 0x1f, R12 ;  /* 0x0000001fff067819 */ /* 0x000fe2000001140c */
[----:B------:R-:W-:-:S03]  /*25e0*/  HADD2.F32 R5, -RZ, R5.H0_H0 ;  /* 0x20000005ff057230 */ /* 0x000fc60000004100 */
        /* <DEDUP_REMOVED lines=20> */
.L_x_2769:
        /* <DEDUP_REMOVED lines=14> */
.L_x_2771:
[----:B------:R-:W-:Y:S05]  /*2810*/  BSYNC B0 ;  /* 0x0000000000007941 */ /* 0x000fea0003800000 */
.L_x_2770:
        /* <DEDUP_REMOVED lines=11> */
.L_x_2772:
        /* <DEDUP_REMOVED lines=14> */
.L_x_2774:
[----:B------:R-:W-:Y:S05]  /*29b0*/  BSYNC B0 ;  /* 0x0000000000007941 */ /* 0x000fea0003800000 */
.L_x_2773:
        /* <DEDUP_REMOVED lines=11> */
.L_x_2775:
        /* <DEDUP_REMOVED lines=14> */
.L_x_2777:
[----:B------:R-:W-:Y:S05]  /*2b50*/  BSYNC B0 ;  /* 0x0000000000007941 */ /* 0x000fea0003800000 */
.L_x_2776:
        /* <DEDUP_REMOVED lines=11> */
.L_x_2778:
        /* <DEDUP_REMOVED lines=13> */
.L_x_2780:
[----:B------:R-:W-:Y:S05]  /*2ce0*/  BSYNC B0 ;  /* 0x0000000000007941 */ /* 0x000fea0003800000 */
.L_x_2779:
        /* <DEDUP_REMOVED lines=8> */
.L_x_2782:
        /* <DEDUP_REMOVED lines=9> */
.L_x_3353:


//--------------------- .text._Z35group_norm_nhwc_fwd_one_pass_kernelI11Fp16IOFp16WLi256ELi32ELi512EEv26Group_norm_nhwc_fwd_params --------------------------
	.section	.text._Z35group_norm_nhwc_fwd_one_pass_kernelI11Fp16IOFp16WLi256ELi32ELi512EEv26Group_norm_nhwc_fwd_params,"ax",@progbits
	.align	128
        .global         _Z35group_norm_nhwc_fwd_one_pass_kernelI11Fp16IOFp16WLi256ELi32ELi512EEv26Group_norm_nhwc_fwd_params
        .type           _Z35group_norm_nhwc_fwd_one_pass_kernelI11Fp16IOFp16WLi256ELi32ELi512EEv26Group_norm_nhwc_fwd_params,@function
        .size           _Z35group_norm_nhwc_fwd_one_pass_kernelI11Fp16IOFp16WLi256ELi32ELi512EEv26Group_norm_nhwc_fwd_params,(.L_x_3354 - _Z35group_norm_nhwc_fwd_one_pass_kernelI11Fp16IOFp16WLi256ELi32ELi512EEv26Group_norm_nhwc_fwd_params)
        .other          _Z35group_norm_nhwc_fwd_one_pass_kernelI11Fp16IOFp16WLi256ELi32ELi512EEv26Group_norm_nhwc_fwd_params,@"STO_CUDA_ENTRY STV_DEFAULT"
_Z35group_norm_nhwc_fwd_one_pass_kernelI11Fp16IOFp16WLi256ELi32ELi512EEv26Group_norm_nhwc_fwd_params:
.text._Z35group_norm_nhwc_fwd_one_pass_kernelI11Fp16IOFp16WLi256ELi32ELi512EEv26Group_norm_nhwc_fwd_params:
        /* <DEDUP_REMOVED lines=37> */
.L_x_2819:
        /* <DEDUP_REMOVED lines=298> */
.L_x_2784:
[----:B------:R-:W-:Y:S05]  /*14f0*/  BSYNC B0 ;  /* 0x0000000000007941 */ /* 0x000fea0003800000 */
.L_x_2783:
        /* <DEDUP_REMOVED lines=31> */
.L_x_2787:
[----:B------:R-:W2:Y:S04]  /*16f0*/  LDG.E.STRONG.GPU R20, desc[UR8][R16.64] ;  /* 0x0000000810147981 */ /* 0x000ea8000c1ef900 */
[----:B--2---:R-:W-:Y:S01]  /*1700*/  CCTL.IVALL ;  /* 0x00000000ff00798f */ /* 0x004fe20002000000 */
[----:B------:R-:W-:Y:S05]  /*1710*/  YIELD ;  /* 0x0000000000007946 */ /* 0x000fea0003800000 */
[----:B------:R-:W-:-:S13]  /*1720*/  ISETP.NE.AND P0, PT, R20, R15, PT ;  /* 0x0000000f1400720c */ /* 0x000fda0003f05270 */
[----:B------:R-:W-:Y:S05]  /*1730*/  @P0 BRA `(.L_x_2787) ;  /* 0xfffffffc00ec0947 */ /* 0x000fea000383ffff */
.L_x_2786:
        /* <DEDUP_REMOVED lines=17> */
.L_x_2791:
        /* <DEDUP_REMOVED lines=115> */
.L_x_2790:
        /* <DEDUP_REMOVED lines=61> */
.L_x_2792:
[----:B------:R-:W-:-:S13]  /*2350*/  ISETP.NE.OR P0, PT, R15, RZ, P0 ;  /* 0x000000ff0f00720c */ /* 0x000fda0000705670 */
[----:B------:R-:W-:Y:S05]  /*2360*/  @!P0 BRA `(.L_x_2788) ;  /* 0x00000000007c8947 */ /* 0x000fea0003800000 */
.L_x_2789:
        /* <DEDUP_REMOVED lines=31> */
.L_x_2788:
        /* <DEDUP_REMOVED lines=11> */
.L_x_2794:
[----:B------:R-:W-:Y:S05]  /*2610*/  BSYNC B0 ;  /* 0x0000000000007941 */ /* 0x000fea0003800000 */
.L_x_2793:
        /* <DEDUP_REMOVED lines=16> */
.L_x_2785:
        /* <DEDUP_REMOVED lines=71> */
[----:B------:R-:W-:Y:S02]  /*2b90*/  HADD2.F32 R10, -RZ, R3.H1_H1 ;  /* 0x30000003ff0a7230 */ /* 0x000fe40000004100 */
[--C-:B------:R-:W-:Y:S01]  /*2ba0*/  FADD.FTZ R28, R28, -R26.reuse ;  /* 0x8000001a1c1c7221 */ /* 0x100fe20000010000 */
[----:B------:R-:W-:Y:S01]  /*2bb0*/  FMUL.FTZ R30, R30, UR6 ;  /* 0x000000061e1e7c20 */ /* 0x000fe20008410000 */
[--C-:B------:R-:W-:Y:S01]  /*2bc0*/  FADD.FTZ R22, R22, -R26.reuse ;  /* 0x8000001a16167221 */ /* 0x100fe20000010000 */
[--C-:B------:R-:W-:Y:S01]  /*2bd0*/  FADD.FTZ R23, R23, -R26.reuse ;  /* 0x8000001a17177221 */ /* 0x100fe20000010000 */
[--C-:B------:R-:W-:Y:S01]  /*2be0*/  FADD.FTZ R24, R24, -R26.reuse ;  /* 0x8000001a18187221 */ /* 0x100fe20000010000 */
[----:B------:R-:W-:Y:S01]  /*2bf0*/  FADD.FTZ R25, R25, -R26 ;  /* 0x8000001a19197221 */ /* 0x000fe20000010000 */
[----:B------:R-:W-:Y:S01]  /*2c00*/  FMUL.FTZ R28, R28, UR6 ;  /* 0x000000061c1c7c20 */ /* 0x000fe20008410000 */
[----:B--2---:R-:W-:-:S02]  /*2c10*/  HADD2.F32 R4, -RZ, R13.H0_H0 ;  /* 0x2000000dff047230 */ /* 0x004fc40000004100 */
[----:B------:R-:W-:Y:S01]  /*2c20*/  FADD.FTZ R13, R21, -R26 ;  /* 0x8000001a150d7221 */ /* 0x000fe20000010000 */
[----:B------:R-:W-:Y:S02]  /*2c30*/  HADD2.F32 R21, -RZ, R3.H0_H0 ;  /* 0x20000003ff157230 */ /* 0x000fe40000004100 */
[----:B---3--:R-:W-:-:S03]  /*2c40*/  HADD2.F32 R19, -RZ, R19.H0_H0 ;  /* 0x20000013ff137230 */ /* 0x008fc60000004100 */
        /* <DEDUP_REMOVED lines=12> */
[----:B------:R-:W-:Y:S01]  /*2d10*/  SHF.R.S32.HI R29, RZ, 0x1f, R36 ;  /* 0x0000001fff1d7819 */ /* 0x000fe20000011424 */
[----:B----4-:R-:W-:-:S02]  /*2d20*/  HADD2.F32 R3, -RZ, R18.H0_H0 ;  /* 0x20000012ff037230 */ /* 0x010fc40000004100 */
[----:B-----5:R-:W-:Y:S01]  /*2d30*/  HADD2.F32 R20, -RZ, R20.H0_H0 ;  /* 0x20000014ff147230 */ /* 0x020fe20000004100 */
[----:B------:R-:W-:Y:S01]  /*2d40*/  ISETP.GE.AND.EX P0, PT, R29, UR17, PT, P0 ;  /* 0x000000111d007c0c */ /* 0x000fe2000bf06300 */
[--C-:B------:R-:W-:Y:S01]  /*2d50*/  FADD.FTZ R21, R21, -R26.reuse ;  /* 0x8000001a15157221 */ /* 0x100fe20000010000 */
[----:B------:R-:W-:Y:S02]  /*2d60*/  FADD.FTZ R26, R10, -R26 ;  /* 0x8000001a0a1a7221 */ /* 0x000fe40000010000 */
[----:B------:R-:W-:Y:S01]  /*2d70*/  ISETP.LT.U32.AND P0, PT, R27, 0x200, !P0 ;  /* 0x000002001b00780c */ /* 0x000fe20004701070 */
[----:B------:R-:W-:Y:S01]  /*2d80*/  FFMA.FTZ R27, R3, R30, R20 ;  /* 0x0000001e031b7223 */ /* 0x000fe20000010014 */
[----:B------:R-:W-:Y:S11]  /*2d90*/  @!P6 BRA `(.L_x_2795) ;  /* 0x000000000028e947 */ /* 0x000ff60003800000 */
        /* <DEDUP_REMOVED lines=10> */
.L_x_2795:
        /* <DEDUP_REMOVED lines=15> */
.L_x_2797:
[----:B------:R-:W-:Y:S05]  /*2f30*/  BSYNC B0 ;  /* 0x0000000000007941 */ /* 0x000fea0003800000 */
.L_x_2796:
        /* <DEDUP_REMOVED lines=12> */
.L_x_2798:
        /* <DEDUP_REMOVED lines=14> */
.L_x_2800:
[----:B------:R-:W-:Y:S05]  /*30e0*/  BSYNC B0 ;  /* 0x0000000000007941 */ /* 0x000fea0003800000 */
.L_x_2799:
        /* <DEDUP_REMOVED lines=44> */
.L_x_2801:
        /* <DEDUP_REMOVED lines=16> */
.L_x_2803:
[----:B------:R-:W-:Y:S05]  /*34b0*/  BSYNC B0 ;  /* 0x0000000000007941 */ /* 0x000fea0003800000 */
.L_x_2802:
        /* <DEDUP_REMOVED lines=11> */
.L_x_2804:
        /* <DEDUP_REMOVED lines=15> */
.L_x_2806:
[----:B------:R-:W-:Y:S05]  /*3660*/  BSYNC B0 ;  /* 0x0000000000007941 */ /* 0x000fea0003800000 */
.L_x_2805:
        /* <DEDUP_REMOVED lines=11> */
.L_x_2807:
        /* <DEDUP_REMOVED lines=14> */
.L_x_2809:
[----:B------:R-:W-:Y:S05]  /*3800*/  BSYNC B0 ;  /* 0x0000000000007941 */ /* 0x000fea0003800000 */
.L_x_2808:
        /* <DEDUP_REMOVED lines=11> */
.L_x_2810:
        /* <DEDUP_REMOVED lines=14> */
.L_x_2812:
[----:B------:R-:W-:Y:S05]  /*39a0*/  BSYNC B0 ;  /* 0x0000000000007941 */ /* 0x000fea0003800000 */
.L_x_2811:
        /* <DEDUP_REMOVED lines=11> */
.L_x_2813:
        /* <DEDUP_REMOVED lines=14> */
.L_x_2815:
[----:B------:R-:W-:Y:S05]  /*3b40*/  BSYNC B0 ;  /* 0x0000000000007941 */ /* 0x000fea0003800000 */
.L_x_2814:
        /* <DEDUP_REMOVED lines=11> */
.L_x_2816:
        /* <DEDUP_REMOVED lines=13> */
.L_x_2818:
[----:B------:R-:W-:Y:S05]  /*3cd0*/  BSYNC B0 ;  /* 0x0000000000007941 */ /* 0x000fea0003800000 */
.L_x_2817:
[----:B------:R-:W-:Y:S02]  /*3ce0*/  UIADD3 UR13, UR11, UR13, URZ ;  /* 0x0000000d0b0d7290 */ /* 0x000fe4000fffe03f */
[----:B------:R-:W-:Y:S02]  /*3cf0*/  UIADD3 UR4, UR4, 0x1, URZ ;  /* 0x0000000104047890 */ /* 0x000fe4000fffe03f */
[----:B------:R-:W-:-:S06]  /*3d00*/  UISETP.GE.AND UP0, UPT, UR13, UR5, UPT ;  /* 0x000000050d00728c */ /* 0x000fcc000bf06270 */
[----:B------:R-:W-:-:S13]  /*3d10*/  PLOP3.LUT P0, PT, PT, PT, UP0, 0x80, 0x0 ;  /* 0x000000000000781c */ /* 0x000fda0003f0f008 */
[----:B------:R-:W-:Y:S05]  /*3d20*/  @!P0 BRA `(.L_x_2819) ;  /* 0xffffffc400488947 */ /* 0x000fea000383ffff */
[----:B------:R-:W-:Y:S05]  /*3d30*/  EXIT ;  /* 0x000000000000794d */ /* 0x000fea0003800000 */
.L_x_2820:
        /* <DEDUP_REMOVED lines=12> */
.L_x_3354:


//--------------------- .text._Z35group_norm_nhwc_fwd_one_pass_kernelI11Fp16IOFp16WLi512ELi32ELi512EEv26Group_norm_nhwc_fwd_params --------------------------
	.section	.text._Z35group_norm_nhwc_fwd_one_pass_kernelI11Fp16IOFp16WLi512ELi32ELi512EEv26Group_norm_nhwc_fwd_params,"ax",@progbits
	.align	128
        .global         _Z35group_norm_nhwc_fwd_one_pass_kernelI11Fp16IOFp16WLi512ELi32ELi512EEv26Group_norm_nhwc_fwd_params
        .type           _Z35group_norm_nhwc_fwd_one_pass_kernelI11Fp16IOFp16WLi512ELi32ELi512EEv26Group_norm_nhwc_fwd_params,@function
        .size           _Z35group_norm_nhwc_fwd_one_pass_kernelI11Fp16IOFp16WLi512ELi32ELi512EEv26Group_norm_nhwc_fwd_params,(.L_x_3355 - _Z35group_norm_nhwc_fwd_one_pass_kernelI11Fp16IOFp16WLi512ELi32ELi512EEv26Group_norm_nhwc_fwd_params)
        .other          _Z35group_norm_nhwc_fwd_one_pass_kernelI11Fp16IOFp16WLi512ELi32ELi512EEv26Group_norm_nhwc_fwd_params,@"STO_CUDA_ENTRY STV_DEFAULT"
_Z35group_norm_nhwc_fwd_one_pass_kernelI11Fp16IOFp16WLi512ELi32ELi512EEv26Group_norm_nhwc_fwd_params:
.text._Z35group_norm_nhwc_fwd_one_pass_kernelI11Fp16IOFp16WLi512ELi32ELi512EEv26Group_norm_nhwc_fwd_params:
        /* <DEDUP_REMOVED lines=11> */
.L_x_2882:
        /* <DEDUP_REMOVED lines=516> */
.L_x_2822:
[----:B------:R-:W-:Y:S05]  /*20f0*/  BSYNC B0 ;  /* 0x0000000000007941 */ /* 0x000fea0003800000 */
.L_x_2821:
        /* <DEDUP_REMOVED lines=30> */
.L_x_2825:
[----:B0-----:R-:W2:Y:S04]  /*22e0*/  LDG.E.STRONG.GPU R23, desc[UR10][R18.64] ;  /* 0x0000000a12177981 */ /* 0x001ea8000c1ef900 */
[----:B--2---:R-:W-:Y:S01]  /*22f0*/  CCTL.IVALL ;  /* 0x00000000ff00798f */ /* 0x004fe20002000000 */
[----:B------:R-:W-:Y:S05]  /*2300*/  YIELD ;  /* 0x0000000000007946 */ /* 0x000fea0003800000 */
[----:B------:R-:W-:-:S13]  /*2310*/  ISETP.NE.AND P6, PT, R23, R48, PT ;  /* 0x000000301700720c */ /* 0x000fda0003fc5270 */
[----:B------:R-:W-:Y:S05]  /*2320*/  @P6 BRA `(.L_x_2825) ;  /* 0xfffffffc00ec6947 */ /* 0x000fea000383ffff */
.L_x_2824:
        /* <DEDUP_REMOVED lines=20> */
.L_x_2829:
        /* <DEDUP_REMOVED lines=117> */
.L_x_2828:
        /* <DEDUP_REMOVED lines=62> */
.L_x_2830:
[----:B------:R-:W-:-:S06]  /*2fa0*/  UISETP.NE.OR UP0, UPT, UR7, URZ, UP0 ;  /* 0x0000003f0700728c */ /* 0x000fcc0008705670 */
[----:B------:R-:W-:-:S13]  /*2fb0*/  PLOP3.LUT P6, PT, PT, PT, UP0, 0x80, 0x0 ;  /* 0x000000000000781c */ /* 0x000fda0003fcf008 */
[----:B------:R-:W-:Y:S05]  /*2fc0*/  @!P6 BRA `(.L_x_2826) ;  /* 0x000000000088e947 */ /* 0x000fea0003800000 */
.L_x_2827:
[----:B------:R-:W0:Y:S01]  /*2fd0*/  S2UR UR8, SR_CTAID.X ;  /* 0x00000000000879c3 */ /* 0x000e220000002500 */
[----:B------:R-:W-:Y:S01]  /*2fe0*/  NOP ;  /* 0x0000000000007918 */ /* 0x000fe20000000000 */
.L_x_2831:
        /* <DEDUP_REMOVED lines=32> */
.L_x_2826:
        /* <DEDUP_REMOVED lines=10> */
.L_x_2833:
[----:B------:R-:W-:Y:S05]  /*3290*/  BSYNC B0 ;  /* 0x0000000000007941 */ /* 0x000fea0003800000 */
.L_x_2832:
        /* <DEDUP_REMOVED lines=17> */
.L_x_2823:
        /* <DEDUP_REMOVED lines=56> */
[----:B--2---:R-:W-:Y:S02]  /*3730*/  HADD2.F32 R22, -RZ, R22.H0_H0 ;  /* 0x20000016ff167230 */ /* 0x004fe40000004100 */
[----:B---3--:R-:W-:Y:S02]  /*3740*/  HADD2.F32 R21, -RZ, R21.H0_H0 ;  /* 0x20000015ff157230 */ /* 0x008fe40000004100 */
[----:B----4-:R-:W-:Y:S02]  /*3750*/  HADD2.F32 R19, -RZ, R37.H0_H0 ;  /* 0x20000025ff137230 */ /* 0x010fe40000004100 */
[----:B-----5:R-:W-:-:S03]  /*3760*/  HADD2.F32 R18, -RZ, R42.H0_H0 ;  /* 0x2000002aff127230 */ /* 0x020fc60000004100 */
[----:B------:R-:W-:Y:S01]  /*3770*/  FFMA.FTZ R44, R22, R10, R19 ;  /* 0x0000000a162c7223 */ /* 0x000fe20000010013 */
[--C-:B------:R-:W-:Y:S02]  /*3780*/  HADD2.F32 R42, -RZ, R11.reuse.H0_H0 ;  /* 0x2000000bff2a7230 */ /* 0x100fe40000004100 */
[----:B------:R-:W-:Y:S02]  /*3790*/  HADD2.F32 R37, -RZ, R11.H1_H1 ;  /* 0x3000000bff257230 */ /* 0x000fe40000004100 */
        /* <DEDUP_REMOVED lines=12> */
.L_x_2834:
        /* <DEDUP_REMOVED lines=15> */
.L_x_2836:
[----:B------:R-:W-:Y:S05]  /*3950*/  BSYNC B0 ;  /* 0x0000000000007941 */ /* 0x000fea0003800000 */
.L_x_2835:
        /* <DEDUP_REMOVED lines=23> */
.L_x_2837:
        /* <DEDUP_REMOVED lines=14> */
.L_x_2839:
[----:B------:R-:W-:Y:S05]  /*3bb0*/  BSYNC B0 ;  /* 0x0000000000007941 */ /* 0x000fea0003800000 */
.L_x_2838:
        /* <DEDUP_REMOVED lines=17> */
.L_x_2840:
        /* <DEDUP_REMOVED lines=14> */
.L_x_2842:
[----:B------:R-:W-:Y:S05]  /*3db0*/  BSYNC B0 ;  /* 0x0000000000007941 */ /* 0x000fea0003800000 */
.L_x_2841:
        /* <DEDUP_REMOVED lines=17> */
.L_x_2843:
        /* <DEDUP_REMOVED lines=17> */
.L_x_2845:
[----:B------:R-:W-:Y:S05]  /*3fe0*/  BSYNC B0 ;  /* 0x0000000000007941 */ /* 0x000fea0003800000 */
.L_x_2844:
        /* <DEDUP_REMOVED lines=23> */
.L_x_2846:
        /* <DEDUP_REMOVED lines=17> */
.L_x_2848:
[----:B------:R-:W-:Y:S05]  /*4270*/  BSYNC B0 ;  /* 0x0000000000007941 */ /* 0x000fea0003800000 */
.L_x_2847:
        /* <DEDUP_REMOVED lines=17> */
.L_x_2849:
        /* <DEDUP_REMOVED lines=17> */
.L_x_2851:
[----:B------:R-:W-:Y:S05]  /*44a0*/  BSYNC B0 ;  /* 0x0000000000007941 */ /* 0x000fea0003800000 */
.L_x_2850:
        /* <DEDUP_REMOVED lines=17> */
.L_x_2852:
        /* <DEDUP_REMOVED lines=17> */
.L_x_2854:
[----:B------:R-:W-:Y:S05]  /*46d0*/  BSYNC B0 ;  /* 0x0000000000007941 */ /* 0x000fea0003800000 */
.L_x_2853:
        /* <DEDUP_REMOVED lines=22> */
.L_x_2855:
        /* <DEDUP_REMOVED lines=17> */
.L_x_2857:
[----:B------:R-:W-:Y:S05]  /*4950*/  BSYNC B0 ;  /* 0x0000000000007941 */ /* 0x000fea0003800000 */
.L_x_2856:
        /* <DEDUP_REMOVED lines=18> */
.L_x_2858:
        /* <DEDUP_REMOVED lines=17> */
.L_x_2860:
[----:B------:R-:W-:Y:S05]  /*4b90*/  BSYNC B0 ;  /* 0x0000000000007941 */ /* 0x000fea0003800000 */
.L_x_2859:
        /* <DEDUP_REMOVED lines=21> */
.L_x_2861:
        /* <DEDUP_REMOVED lines=17> */
.L_x_2863:
[----:B------:R-:W-:Y:S05]  /*4e00*/  BSYNC B0 ;  /* 0x0000000000007941 */ /* 0x000fea0003800000 */
.L_x_2862:
        /* <DEDUP_REMOVED lines=71> */
.L_x_2864:
        /* <DEDUP_REMOVED lines=14> */
.L_x_2866:
[----:B------:R-:W-:Y:S05]  /*5360*/  BSYNC B0 ;  /* 0x0000000000007941 */ /* 0x000fea0003800000 */
.L_x_2865:
        /* <DEDUP_REMOVED lines=11> */
.L_x_2867:
        /* <DEDUP_REMOVED lines=15> */
.L_x_2869:
[----:B------:R-:W-:Y:S05]  /*5510*/  BSYNC B0 ;  /* 0x0000000000007941 */ /* 0x000fea0003800000 */
.L_x_2868:
        /* <DEDUP_REMOVED lines=11> */
.L_x_2870:
        /* <DEDUP_REMOVED lines=14> */
.L_x_2872:
[----:B------:R-:W-:Y:S05]  /*56b0*/  BSYNC B0 ;  /* 0x0000000000007941 */ /* 0x000fea0003800000 */
.L_x_2871:
        /* <DEDUP_REMOVED lines=11> */
.L_x_2873:
        /* <DEDUP_REMOVED lines=14> */
.L_x_2875:
[----:B------:R-:W-:Y:S05]  /*5850*/  BSYNC B0 ;  /* 0x0000000000007941 */ /* 0x000fea0003800000 */
.L_x_2874:
        /* <DEDUP_REMOVED lines=11> */
.L_x_2876:
        /* <DEDUP_REMOVED lines=14> */
.L_x_2878:
[----:B------:R-:W-:Y:S05]  /*59f0*/  BSYNC B0 ;  /* 0x0000000000007941 */ /* 0x000fea0003800000 */
.L_x_2877:
        /* <DEDUP_REMOVED lines=11> */
.L_x_2879:
        /* <DEDUP_REMOVED lines=13> */
.L_x_2881:
[----:B------:R-:W-:Y:S05]  /*5b80*/  BSYNC B0 ;  /* 0x0000000000007941 */ /* 0x000fea0003800000 */
.L_x_2880:
        /* <DEDUP_REMOVED lines=10> */
.L_x_2883:
        /* <DEDUP_REMOVED lines=13> */
.L_x_3355:


//--------------------- .text._Z35group_norm_nhwc_fwd_one_pass_kernelI11Fp32IOFp32WLi64ELi32ELi512EEv26Group_norm_nhwc_fwd_params --------------------------
	.section	.text._Z35group_norm_nhwc_fwd_one_pass_kernelI11Fp32IOFp32WLi64ELi32ELi512EEv26Group_norm_nhwc_fwd_params,"ax",@progbits
	.align	128
        .global         _Z35group_norm_nhwc_fwd_one_pass_kernelI11Fp32IOFp32WLi64ELi32ELi512EEv26Group_norm_nhwc_fwd_params
        .type           _Z35group_norm_nhwc_fwd_one_pass_kernelI11Fp32IOFp32WLi64ELi32ELi512EEv26Group_norm_nhwc_fwd_params,@function
        .size           _Z35group_norm_nhwc_fwd_one_pass_kernelI11Fp32IOFp32WLi64ELi32ELi512EEv26Group_norm_nhwc_fwd_params,(.L_x_3356 - _Z35group_norm_nhwc_fwd_one_pass_kernelI11Fp32IOFp32WLi64ELi32ELi512EEv26Group_norm_nhwc_fwd_params)
        .other          _Z35group_norm_nhwc_fwd_one_pass_kernelI11Fp32IOFp32WLi64ELi32ELi512EEv26Group_norm_nhwc_fwd_params,@"STO_CUDA_ENTRY STV_DEFAULT"
_Z35group_norm_nhwc_fwd_one_pass_kernelI11Fp32IOFp32WLi64ELi32ELi512EEv26Group_norm_nhwc_fwd_params:
.text._Z35group_norm_nhwc_fwd_one_pass_kernelI11Fp32IOFp32WLi64ELi32ELi512EEv26Group_norm_nhwc_fwd_params:
        /* <DEDUP_REMOVED lines=19> */
.L_x_2899:
[----:B0-----:R-:W0:Y:S01]  /*0130*/  LDC R8, c[0x0][0x288] ;  /* 0x0000a200ff087b82 */ /* 0x001e220000000800 */
[----:B------:R-:W-:Y:S01]  /*0140*/  SHF.R.U32.HI R13, RZ, 0x4, R6 ;  /* 0x00000004ff0d7819 */ /* 0x000fe20000011606 */
[----:B------:R-:W-:-:S06]  /*0150*/  ULDC.64 UR6, c[0x0][0x278] ;  /* 0x00009e0000067ab9 */ /* 0x000fcc0000000a00 */
[----:B------:R-:W1:Y:S08]  /*0160*/  S2UR UR5, SR_CTAID.X ;  /* 0x00000000000579c3 */ /* 0x000e700000002500 */
[----:B------:R-:W1:Y:S01]  /*0170*/  LDC R12, c[0x0][0x294] ;  /* 0x0000a500ff0c7b82 */ /* 0x000e620000000800 */
[----:B0-----:R-:W-:Y:S02]  /*0180*/  IABS R5, R8 ;  /* 0x0000000800057213 */ /* 0x001fe40000000000 */
[----:B------:R-:W-:-:S02]  /*0190*/  ISETP.NE.AND P3, PT, R8, RZ, PT ;  /* 0x000000ff0800720c */ /* 0x000fc40003f65270 */
[----:B------:R-:W0:Y:S01]  /*01a0*/  I2F.RP R4, R5 ;  /* 0x0000000500047306 */ /* 0x000e220000209400 */
[----:B-1----:R-:W-:-:S07]  /*01b0*/  IMAD R13, R12, UR5, R13 ;  /* 0x000000050c0d7c24 */ /* 0x002fce000f8e020d */
[----:B0-----:R-:W0:Y:S01]  /*01c0*/  MUFU.RCP R4, R4 ;  /* 0x0000000400047308 */ /* 0x001e220000001000 */
[C---:B------:R-:W-:Y:S02]  /*01d0*/  IADD3 R12, R13.reuse, 0x20, RZ ;  /* 0x000000200d0c7810 */ /* 0x040fe40007ffe0ff */
[----:B------:R-:W-:Y:S02]  /*01e0*/  ISETP.GE.U32.AND P0, PT, R13, UR6, PT ;  /* 0x000000060d007c0c */ /* 0x000fe4000bf06070 */
[----:B------:R-:W-:Y:S02]  /*01f0*/  SHF.R.S32.HI R17, RZ, 0x1f, R13 ;  /* 0x0000001fff117819 */ /* 0x000fe4000001140d */
[----:B------:R-:W-:Y:S02]  /*0200*/  SHF.R.S32.HI R15, RZ, 0x1f, R12 ;  /* 0x0000001fff0f7819 */ /* 0x000fe4000001140c */
[----:B------:R-:W-:-:S04]  /*0210*/  ISETP.GE.AND.EX P0, PT, R17, UR7, PT, P0 ;  /* 0x0000000711007c0c */ /* 0x000fc8000bf06300 */
[----:B------:R-:W-:Y:S02]  /*0220*/  ISETP.GT.U32.OR P0, PT, R6, 0x1ff, P0 ;  /* 0x000001ff0600780c */ /* 0x000fe40000704470 */
[----:B0-----:R-:W-:-:S04]  /*0230*/  IADD3 R2, R4, 0xffffffe, RZ ;  /* 0x0ffffffe04027810 */ /* 0x001fc80007ffe0ff */
[----:B------:R0:W1:Y:S02]  /*0240*/  F2I.FTZ.U32.TRUNC.NTZ R3, R2 ;  /* 0x0000000200037305 */ /* 0x000064000021f000 */
[----:B0-----:R-:W-:Y:S02]  /*0250*/  MOV R2, RZ ;  /* 0x000000ff00027202 */ /* 0x001fe40000000f00 */
[----:B-1----:R-:W-:-:S05]  /*0260*/  IADD3 R10, RZ, -R3, RZ ;  /* 0x80000003ff0a7210 */ /* 0x002fca0007ffe0ff */
[----:B------:R-:W-:Y:S01]  /*0270*/  IMAD R9, R10, R5, RZ ;  /* 0x000000050a097224 */ /* 0x000fe200078e02ff */
[----:B------:R-:W-:-:S03]  /*0280*/  IABS R10, R21 ;  /* 0x00000015000a7213 */ /* 0x000fc60000000000 */
[----:B------:R-:W-:Y:S01]  /*0290*/  IMAD.HI.U32 R3, R3, R9, R2 ;  /* 0x0000000903037227 */ /* 0x000fe200078e0002 */
[----:B------:R-:W-:-:S04]  /*02a0*/  SHF.L.U32 R9, R6, 0x1, RZ ;  /* 0x0000000106097819 */ /* 0x000fc800000006ff */
[----:B------:R-:W-:Y:S01]  /*02b0*/  LOP3.LUT R9, R9, 0x1e, RZ, 0xc0, !PT ;  /* 0x0000001e09097812 */ /* 0x000fe200078ec0ff */
        /* <DEDUP_REMOVED lines=8> */
[----:B------:R-:W-:Y:S02]  /*0340*/  ISETP.GE.U32.AND P4, PT, R2, R5, PT ;  /* 0x000000050200720c */ /* 0x000fe40003f86070 */
[----:B------:R-:W-:-:S04]  /*0350*/  ISETP.GE.U32.AND P1, PT, R12, UR6, PT ;  /* 0x000000060c007c0c */ /* 0x000fc8000bf26070 */
[----:B------:R-:W-:Y:S01]  /*0360*/  ISETP.GE.AND.EX P1, PT, R15, UR7, PT, P1 ;  /* 0x000000070f007c0c */ /* 0x000fe2000bf26310 */
[----:B------:R-:W-:-:S03]  /*0370*/  ULDC.64 UR6, c[0x0][0x280] ;  /* 0x0000a00000067ab9 */ /* 0x000fc60000000a00 */
[----:B------:R-:W-:-:S03]  /*0380*/  ISETP.GT.U32.OR P1, PT, R6, 0x1ff, P1 ;  /* 0x000001ff0600780c */ /* 0x000fc60000f24470 */
[----:B------:R-:W-:-:S04]  /*0390*/  @P4 IADD3 R3, R3, 0x1, RZ ;  /* 0x0000000103034810 */ /* 0x000fc80007ffe0ff */
[----:B------:R-:W-:Y:S02]  /*03a0*/  MOV R23, R3 ;  /* 0x0000000300177202 */ /* 0x000fe40000000f00 */
[----:B------:R-:W0:Y:S02]  /*03b0*/  @!P0 LDC.64 R2, c[0x0][0x270] ;  /* 0x00009c00ff028b82 */ /* 0x000e240000000a00 */
[----:B------:R-:W-:Y:S02]  /*03c0*/  @!P2 IADD3 R23, -R23, RZ, RZ ;  /* 0x000000ff1717a210 */ /* 0x000fe40007ffe1ff */
[----:B------:R-:W-:-:S04]  /*03d0*/  @!P3 LOP3.LUT R23, RZ, R8, RZ, 0x33, !PT ;  /* 0x00000008ff17b212 */ /* 0x000fc800078e33ff */
[----:B------:R-:W-:Y:S01]  /*03e0*/  IADD3 R10, -R23, RZ, RZ ;  /* 0x000000ff170a7210 */ /* 0x000fe20007ffe1ff */
[----:B------:R-:W1:Y:S04]  /*03f0*/  @!P1 LDC.64 R4, c[0x0][0x270] ;  /* 0x00009c00ff049b82 */ /* 0x000e680000000a00 */
[----:B------:R-:W-:Y:S01]  /*0400*/  IMAD R8, R8, R10, R21 ;  /* 0x0000000a08087224 */ /* 0x000fe200078e0215 */
[----:B------:R-:W-:-:S04]  /*0410*/  SHF.R.S32.HI R10, RZ, 0x1f, R23 ;  /* 0x0000001fff0a7819 */ /* 0x000fc80000011417 */
[----:B------:R-:W-:Y:S01]  /*0420*/  LEA R26, R8, R9, 0x5 ;  /* 0x00000009081a7211 */ /* 0x000fe200078e28ff */
[----:B------:R-:W-:Y:S01]  /*0430*/  IMAD R14, R10, UR6, RZ ;  /* 0x000000060a0e7c24 */ /* 0x000fe2000f8e02ff */
[----:B------:R-:W2:Y:S02]  /*0440*/  @!P0 LDC.64 R8, c[0x0][0x220] ;  /* 0x00008800ff088b82 */ /* 0x000ea40000000a00 */
[----:B------:R-:W-:Y:S01]  /*0450*/  SHF.R.S32.HI R27, RZ, 0x1f, R26 ;  /* 0x0000001fff1b7819 */ /* 0x000fe2000001141a */
[----:B------:R-:W-:Y:S02]  /*0460*/  IMAD R25, R23, UR7, R14 ;  /* 0x0000000717197c24 */ /* 0x000fe4000f8e020e */
[----:B0-----:R-:W-:Y:S02]  /*0470*/  @!P0 IMAD R14, R17, R2, RZ ;  /* 0x00000002110e8224 */ /* 0x001fe400078e02ff */
[----:B------:R-:W-:Y:S01]  /*0480*/  IMAD.WIDE.U32 R22, R23, UR6, R26 ;  /* 0x0000000617167c25 */ /* 0x000fe2000f8e001a */
[----:B------:R-:W0:Y:S03]  /*0490*/  @!P1 LDC.64 R10, c[0x0][0x220] ;  /* 0x00008800ff0a9b82 */ /* 0x000e260000000a00 */
[----:B------:R-:W-:Y:S01]  /*04a0*/  @!P0 IMAD R17, R13, R3, R14 ;  /* 0x000000030d118224 */ /* 0x000fe200078e020e */
[----:B------:R-:W-:Y:S01]  /*04b0*/  IADD3 R25, R23, R25, RZ ;  /* 0x0000001917197210 */ /* 0x000fe20007ffe0ff */
[----:B-1----:R-:W-:Y:S01]  /*04c0*/  @!P1 IMAD R15, R15, R4, RZ ;  /* 0x000000040f0f9224 */ /* 0x002fe200078e02ff */
[----:B------:R-:W-:-:S02]  /*04d0*/  @!P0 MOV R24, R22 ;  /* 0x0000001600188202 */ /* 0x000fc40000000f00 */
[----:B------:R-:W-:-:S03]  /*04e0*/  @!P1 MOV R14, R22 ;  /* 0x00000016000e9202 */ /* 0x000fc60000000f00 */
[----:B------:R-:W-:-:S04]  /*04f0*/  @!P0 IMAD.WIDE.U32 R2, R13, R2, R24 ;  /* 0x000000020d028225 */ /* 0x000fc800078e0018 */
[----:B------:R-:W-:Y:S01]  /*0500*/  @!P1 IMAD R13, R12, R5, R15 ;  /* 0x000000050c0d9224 */ /* 0x000fe200078e020f */
[----:B------:R-:W-:Y:S02]  /*0510*/  @!P1 MOV R15, R25 ;  /* 0x00000019000f9202 */ /* 0x000fe40000000f00 */
[----:B------:R-:W-:Y:S02]  /*0520*/  @!P0 IADD3 R3, R3, R17, RZ ;  /* 0x0000001103038210 */ /* 0x000fe40007ffe0ff */
[----:B--2---:R-:W-:Y:S01]  /*0530*/  @!P0 LEA R8, P2, R2, R8, 0x2 ;  /* 0x0000000802088211 */ /* 0x004fe200078410ff */
[----:B------:R-:W-:-:S03]  /*0540*/  @!P1 IMAD.WIDE.U32 R4, R12, R4, R14 ;  /* 0x000000040c049225 */ /* 0x000fc600078e000e */
[----:B------:R-:W-:Y:S02]  /*0550*/  @!P0 LEA.HI.X R9, R2, R9, R3, 0x2, P2 ;  /* 0x0000000902098211 */ /* 0x000fe400010f1403 */
[----:B------:R-:W-:Y:S02]  /*0560*/  @!P1 IADD3 R5, R5, R13, RZ ;  /* 0x0000000d05059210 */ /* 0x000fe40007ffe0ff */
[C---:B0-----:R-:W-:Y:S02]  /*0570*/  @!P1 LEA R10, P3, R4.reuse, R10, 0x2 ;  /* 0x0000000a040a9211 */ /* 0x041fe400078610ff */
[----:B------:R-:W-:Y:S02]  /*0580*/  MOV R3, RZ ;  /* 0x000000ff00037202 */ /* 0x000fe40000000f00 */
[----:B------:R-:W-:Y:S02]  /*0590*/  MOV R2, RZ ;  /* 0x000000ff00027202 */ /* 0x000fe40000000f00 */
[----:B------:R-:W-:-:S02]  /*05a0*/  @!P1 LEA.HI.X R11, R4, R11, R5, 0x2, P3 ;  /* 0x0000000b040b9211 */ /* 0x000fc400018f1405 */
[----:B------:R-:W-:Y:S02]  /*05b0*/  CS2R R4, SRZ ;  /* 0x0000000000047805 */ /* 0x000fe4000001ff00 */
[----:B------:R-:W2:Y:S04]  /*05c0*/  @!P0 LDG.E.64 R2, desc[UR8][R8.64] ;  /* 0x0000000808028981 */ /* 0x000ea8000c1e1b00 */
[----:B------:R-:W3:Y:S01]  /*05d0*/  @!P1 LDG.E.64 R4, desc[UR8][R10.64] ;  /* 0x000000080a049981 */ /* 0x000ee2000c1e1b00 */
[C---:B------:R-:W-:Y:S01]  /*05e0*/  ISETP.GT.AND P0, PT, R0.reuse, 0x1e, PT ;  /* 0x0000001e0000780c */ /* 0x040fe20003f04270 */
[----:B------:R-:W-:Y:S01]  /*05f0*/  BSSY B0, `(.L_x_2884) ;  /* 0x0000051000007945 */ /* 0x000fe20003800000 */
[----:B------:R-:W-:Y:S02]  /*0600*/  ISETP.NE.AND P2, PT, R0, RZ, PT ;  /* 0x000000ff0000720c */ /* 0x000fe40003f45270 */
[----:B------:R-:W-:Y:S01]  /*0610*/  ISETP.NE.AND P1, PT, R6, RZ, PT ;  /* 0x000000ff0600720c */ /* 0x000fe20003f25270 */
[----:B--2---:R-:W-:Y:S01]  /*0620*/  FMUL.FTZ R13, R3, R3 ;  /* 0x00000003030d7220 */ /* 0x004fe20000410000 */
[----:B------:R-:W-:Y:S01]  /*0630*/  FADD.FTZ R12, R2, R3 ;  /* 0x00000003020c7221 */ /* 0x000fe20000010000 */
[----:B---3--:R-:W-:-:S02]  /*0640*/  FMUL.FTZ R17, R5, R5 ;  /* 0x0000000505117220 */ /* 0x008fc40000410000 */
[----:B------:R-:W-:Y:S01]  /*0650*/  FFMA.FTZ R13, R2, R2, R13 ;  /* 0x00000002020d7223 */ /* 0x000fe2000001000d */
        /* <DEDUP_REMOVED lines=74> */
.L_x_2885:
[----:B------:R-:W-:Y:S05]  /*0b00*/  BSYNC B0 ;  /* 0x0000000000007941 */ /* 0x000fea0003800000 */
.L_x_2884:
        /* <DEDUP_REMOVED lines=14> */
[----:B------:R-:W-:-:S05]  /*0bf0*/  SHF.L.U32 R19, R14, 0x1, RZ ;  /* 0x000000010e137819 */ /* 0x000fca00000006ff */
[----:B---3--:R-:W-:Y:S01]  /*0c00*/  IMAD.WIDE R10, R19, 0x4, R10 ;  /* 0x00000004130a7825 */ /* 0x008fe200078e020a */
[----:B--2---:R-:W-:-:S03]  /*0c10*/  IADD3 R19, R15, R18, RZ ;  /* 0x000000120f137210 */ /* 0x004fc60007ffe0ff */
        /* <DEDUP_REMOVED lines=13> */
.L_x_2888:
[----:B-1----:R-:W2:Y:S04]  /*0cf0*/  LDG.E.STRONG.GPU R10, desc[UR8][R8.64] ;  /* 0x00000008080a7981 */ /* 0x002ea8000c1ef900 */
[----:B--2---:R-:W-:Y:S01]  /*0d00*/  CCTL.IVALL ;  /* 0x00000000ff00798f */ /* 0x004fe20002000000 */
[----:B------:R-:W-:Y:S05]  /*0d10*/  YIELD ;  /* 0x0000000000007946 */ /* 0x000fea0003800000 */
[----:B------:R-:W-:-:S13]  /*0d20*/  ISETP.NE.AND P0, PT, R10, R19, PT ;  /* 0x000000130a00720c */ /* 0x000fda0003f05270 */
[----:B------:R-:W-:Y:S05]  /*0d30*/  @P0 BRA `(.L_x_2888) ;  /* 0xfffffffc00ec0947 */ /* 0x000fea000383ffff */
.L_x_2887:
        /* <DEDUP_REMOVED lines=12> */
.L_x_2890:
        /* <DEDUP_REMOVED lines=18> */
[----:B------:R-:W2:Y:S01]  /*0f20*/  @!P3 LDC R10, c[0x0][0x10] ;  /* 0x00000400ff0abb82 */ /* 0x000ea20000000800 */
[----:B------:R-:W-:Y:S01]  /*0f30*/  @!P3 LOP3.LUT R15, R7, 0x1, RZ, 0xc0, !PT ;  /* 0x00000001070fb812 */ /* 0x000fe200078ec0ff */
[----:B------:R-:W3:Y:S04]  /*0f40*/  @!P0 S2R R29, SR_CTAID.Y ;  /* 0x00000000001d8919 */ /* 0x000ee80000002600 */
[----:B--2---:R-:W-:-:S04]  /*0f50*/  @!P3 IMAD R15, R10, R15, RZ ;  /* 0x0000000f0a0fb224 */ /* 0x004fc800078e02ff */
[----:B------:R-:W-:Y:S02]  /*0f60*/  @!P3 IMAD R15, R15, R16, RZ ;  /* 0x000000100f0fb224 */ /* 0x000fe400078e02ff */
[----:B-1----:R-:W-:Y:S02]  /*0f70*/  @!P3 IMAD R19, R19, R10, R11 ;  /* 0x0000000a1313b224 */ /* 0x002fe400078e020b */
[----:B------:R-:W1:Y:S01]  /*0f80*/  @!P3 LDC.64 R10, c[0x0][0x248] ;  /* 0x00009200ff0abb82 */ /* 0x000e620000000a00 */
[----:B0-----:R-:W-:Y:S01]  /*0f90*/  @!P2 FADD.FTZ R12, R12, R8 ;  /* 0x000000080c0ca221 */ /* 0x001fe20000010000 */
[----:B------:R-:W-:-:S06]  /*0fa0*/  @!P2 FADD.FTZ R13, R13, R9 ;  /* 0x000000090d0da221 */ /* 0x000fcc0000010000 */
[----:B------:R-:W3:Y:S01]  /*0fb0*/  @!P0 LDC R8, c[0x0][0x10] ;  /* 0x00000400ff088b82 */ /* 0x000ee20000000800 */
[----:B------:R-:W-:Y:S02]  /*0fc0*/  @!P3 SHF.L.U32 R9, R15, 0x1, RZ ;  /* 0x000000010f09b819 */ /* 0x000fe400000006ff */
[----:B------:R-:W-:Y:S01]  /*0fd0*/  @!P0 LOP3.LUT R15, R7, 0x1, RZ, 0xc0, !PT ;  /* 0x00000001070f8812 */ /* 0x000fe200078ec0ff */
[----:B---3--:R-:W-:Y:S01]  /*0fe0*/  @!P0 IMAD R29, R14, R8, R29 ;  /* 0x000000080e1d8224 */ /* 0x008fe200078e021d */
[----:B------:R-:W-:-:S03]  /*0ff0*/  IADD3 R14, R17, 0x3, RZ ;  /* 0x00000003110e7810 */ /* 0x000fc60007ffe0ff */
[----:B------:R-:W-:Y:S02]  /*1000*/  @!P0 IMAD R15, R8, R15, RZ ;  /* 0x0000000f080f8224 */ /* 0x000fe400078e02ff */
[----:B-1----:R-:W-:Y:S01]  /*1010*/  @!P3 IMAD.WIDE R8, R9, 0x4, R10 ;  /* 0x000000040908b825 */ /* 0x002fe200078e020a */
[----:B------:R-:W-:Y:S01]  /*1020*/  ISETP.EQ.OR P2, PT, R14, UR5, P1 ;  /* 0x000000050e007c0c */ /* 0x000fe20008f42670 */
[----:B------:R-:W0:Y:S02]  /*1030*/  @!P0 LDC.64 R10, c[0x0][0x248] ;  /* 0x00009200ff0a8b82 */ /* 0x000e240000000a00 */
[----:B------:R-:W-:-:S04]  /*1040*/  @!P3 IMAD.WIDE.U32 R8, R19, 0x8, R8 ;  /* 0x000000081308b825 */ /* 0x000fc800078e0008 */
[----:B------:R-:W-:Y:S02]  /*1050*/  @!P0 IMAD R19, R15, R16, RZ ;  /* 0x000000100f138224 */ /* 0x000fe400078e02ff */
[----:B------:R-:W2:Y:S04]  /*1060*/  @!P3 LDG.E.64 R8, desc[UR8][R8.64] ;  /* 0x000000080808b981 */ /* 0x000ea8000c1e1b00 */
[----:B------:R-:W-:Y:S01]  /*1070*/  @!P2 LOP3.LUT R28, R7, 0x1, RZ, 0xc0, !PT ;  /* 0x00000001071ca812 */ /* 0x000fe200078ec0ff */
[----:B------:R-:W1:Y:S01]  /*1080*/  @!P2 S2R R15, SR_CTAID.Y ;  /* 0x00000000000fa919 */ /* 0x000e620000002600 */
[----:B------:R-:W-:-:S05]  /*1090*/  @!P0 SHF.L.U32 R19, R19, 0x1, RZ ;  /* 0x0000000113138819 */ /* 0x000fca00000006ff */
[----:B0-----:R-:W-:Y:S02]  /*10a0*/  @!P0 IMAD.WIDE R10, R19, 0x4, R10 ;  /* 0x00000004130a8825 */ /* 0x001fe400078e020a */
        /* <DEDUP_REMOVED lines=21> */
.L_x_2889:
        /* <DEDUP_REMOVED lines=19> */
.L_x_2892:
[----:B------:R-:W-:Y:S05]  /*1330*/  BSYNC B0 ;  /* 0x0000000000007941 */ /* 0x000fea0003800000 */
.L_x_2891:
        /* <DEDUP_REMOVED lines=24> */
[----:B-1----:R-:W-:Y:S02]  /*14c0*/  @!P0 IMAD.WIDE R10, R29, 0x4, R10 ;  /* 0x000000041d0a8825 */ /* 0x002fe400078e020a */
[----:B------:R-:W0:Y:S02]  /*14d0*/  @!P2 LDG.E.64 R8, desc[UR8][R8.64] ;  /* 0x000000080808a981 */ /* 0x000e24000c1e1b00 */
[----:B------:R-:W-:-:S06]  /*14e0*/  @!P0 IMAD.WIDE.U32 R10, R15, 0x8, R10 ;  /* 0x000000080f0a8825 */ /* 0x000fcc00078e000a */
[----:B------:R-:W2:Y:S01]  /*14f0*/  @!P0 LDG.E.64 R10, desc[UR8][R10.64] ;  /* 0x000000080a0a8981 */ /* 0x000ea2000c1e1b00 */
[----:B0-----:R-:W-:Y:S01]  /*1500*/  @!P2 FADD.FTZ R12, R12, R8 ;  /* 0x000000080c0ca221 */ /* 0x001fe20000010000 */
[----:B------:R-:W-:-:S03]  /*1510*/  @!P2 FADD.FTZ R13, R13, R9 ;  /* 0x000000090d0da221 */ /* 0x000fc60000010000 */
[----:B--2---:R-:W-:Y:S01]  /*1520*/  @!P0 FADD.FTZ R12, R12, R10 ;  /* 0x0000000a0c0c8221 */ /* 0x004fe20000010000 */
[----:B------:R-:W-:-:S07]  /*1530*/  @!P0 FADD.FTZ R13, R13, R11 ;  /* 0x0000000b0d0d8221 */ /* 0x000fce0000010000 */
.L_x_2886:
[----:B------:R-:W-:Y:S01]  /*1540*/  ULDC.64 UR6, c[0x0][0x218] ;  /* 0x0000860000067ab9 */ /* 0x000fe20000000a00 */
[----:B------:R-:W-:Y:S01]  /*1550*/  LOP3.LUT P0, RZ, R6, UR5, RZ, 0xfc, !PT ;  /* 0x0000000506ff7c12 */ /* 0x000fe2000f80fcff */
[----:B------:R-:W-:Y:S01]  /*1560*/  ULDC UR11, c[0x0][0x2a4] ;  /* 0x0000a900000b7ab9 */ /* 0x000fe20000000800 */
[----:B------:R-:W-:Y:S01]  /*1570*/  ISETP.EQ.U32.AND P2, PT, RZ, UR6, PT ;  /* 0x00000006ff007c0c */ /* 0x000fe2000bf42070 */
[----:B------:R-:W-:Y:S01]  /*1580*/  UMOV UR6, 0x400 ;  /* 0x0000040000067882 */ /* 0x000fe20000000000 */
[----:B------:R-:W-:Y:S01]  /*1590*/  SHF.R.S32.HI R9, RZ, 0x1f, R26 ;  /* 0x0000001fff097819 */ /* 0x000fe2000001141a */
[----:B------:R-:W-:Y:S01]  /*15a0*/  ULDC.64 UR12, c[0x0][0x228] ;  /* 0x00008a00000c7ab9 */ /* 0x000fe20000000a00 */
[----:B------:R-:W-:Y:S01]  /*15b0*/  ISETP.EQ.OR.EX P0, PT, RZ, UR7, P0, P2 ;  /* 0x00000007ff007c0c */ /* 0x000fe20008702720 */
[----:B------:R-:W2:Y:S01]  /*15c0*/  S2UR UR7, SR_CgaCtaId ;  /* 0x00000000000779c3 */ /* 0x000ea20000008800 */
[C---:B------:R-:W-:Y:S01]  /*15d0*/  SHF.L.U32 R8, R26.reuse, 0x2, RZ ;  /* 0x000000021a087819 */ /* 0x040fe200000006ff */
[----:B------:R-:W-:Y:S01]  /*15e0*/  ULDC.64 UR14, c[0x0][0x230] ;  /* 0x00008c00000e7ab9 */ /* 0x000fe20000000a00 */
[----:B------:R-:W-:-:S02]  /*15f0*/  SHF.L.U64.HI R9, R26, 0x2, R9 ;  /* 0x000000021a097819 */ /* 0x000fc40000010209 */
[C---:B-1----:R-:W-:Y:S02]  /*1600*/  IADD3 R14, P2, R8.reuse, UR12, RZ ;  /* 0x0000000c080e7c10 */ /* 0x042fe4000ff5e0ff */
[----:B------:R-:W-:Y:S02]  /*1610*/  IADD3 R8, P3, R8, UR14, RZ ;  /* 0x0000000e08087c10 */ /* 0x000fe4000ff7e0ff */
[C---:B------:R-:W-:Y:S02]  /*1620*/  IADD3.X R15, R9.reuse, UR13, RZ, P2, !PT ;  /* 0x0000000d090f7c10 */ /* 0x040fe400097fe4ff */
[----:B------:R-:W-:Y:S01]  /*1630*/  IADD3.X R9, R9, UR15, RZ, P3, !PT ;  /* 0x0000000f09097c10 */ /* 0x000fe20009ffe4ff */
        /* <DEDUP_REMOVED lines=9> */
[----:B------:R0:W2:Y:S04]  /*16d0*/  LDG.E.64 R10, desc[UR8][R14.64] ;  /* 0x000000080e0a7981 */ /* 0x0000a8000c1e1b00 */
[----:B------:R-:W2:Y:S01]  /*16e0*/  LDG.E.64 R8, desc[UR8][R8.64] ;  /* 0x0000000808087981 */ /* 0x000ea2000c1e1b00 */
[----:B-1----:R-:W-:Y:S01]  /*16f0*/  HFMA2.MMA R16, -RZ, RZ, 1.875, 0 ;  /* 0x3f800000ff107435 */ /* 0x002fe200000001ff */
[----:B------:R-:W-:-:S02]  /*1700*/  SHF.R.U32.HI R12, RZ, 0x4, R6 ;  /* 0x00000004ff0c7819 */ /* 0x000fc40000011606 */
[----:B------:R-:W1:Y:S01]  /*1710*/  LDS.64 R18, [UR6+0x98] ;  /* 0x00009806ff127984 */ /* 0x000e620008000a00 */
[----:B------:R-:W-:Y:S01]  /*1720*/  ISETP.NE.AND P2, PT, RZ, UR10, PT ;  /* 0x0000000aff007c0c */ /* 0x000fe2000bf45270 */
[----:B------:R-:W-:Y:S01]  /*1730*/  ULDC.64 UR6, c[0x0][0x278] ;  /* 0x00009e0000067ab9 */ /* 0x000fe20000000a00 */
[----:B0-----:R-:W-:-:S05]  /*1740*/  IMAD R14, R13, UR5, R12 ;  /* 0x000000050d0e7c24 */ /* 0x001fca000f8e020c */
[----:B------:R-:W-:Y:S02]  /*1750*/  IADD3 R12, R14, 0x20, RZ ;  /* 0x000000200e0c7810 */ /* 0x000fe40007ffe0ff */
[----:B------:R-:W-:Y:S02]  /*1760*/  SHF.R.S32.HI R15, RZ, 0x1f, R14 ;  /* 0x0000001fff0f7819 */ /* 0x000fe4000001140e */
[----:B------:R-:W-:Y:S02]  /*1770*/  ISETP.GE.U32.AND P1, PT, R12, UR6, PT ;  /* 0x000000060c007c0c */ /* 0x000fe4000bf26070 */
[----:B------:R-:W-:-:S04]  /*1780*/  SHF.R.S32.HI R13, RZ, 0x1f, R12 ;  /* 0x0000001fff0d7819 */ /* 0x000fc8000001140c */
[----:B------:R-:W-:-:S04]  /*1790*/  ISETP.GE.AND.EX P1, PT, R13, UR7, PT, P1 ;  /* 0x000000070d007c0c */ /* 0x000fc8000bf26310 */
[----:B------:R-:W-:Y:S01]  /*17a0*/  ISETP.GT.U32.OR P1, PT, R6, 0x1ff, P1 ;  /* 0x000001ff0600780c */ /* 0x000fe20000f24470 */
[----:B-1----:R-:W-:-:S04]  /*17b0*/  FMUL.FTZ R18, R18, UR11 ;  /* 0x0000000b12127c20 */ /* 0x002fc80008410000 */
[C---:B------:R-:W-:Y:S01]  /*17c0*/  FMUL.FTZ R28, R18.reuse, R18 ;  /* 0x00000012121c7220 */ /* 0x040fe20000410000 */
[C---:B------:R-:W-:Y:S01]  /*17d0*/  FADD.FTZ R17, -R18.reuse, R2 ;  /* 0x0000000212117221 */ /* 0x040fe20000010100 */
[C---:B------:R-:W-:Y:S01]  /*17e0*/  FADD.FTZ R5, -R18.reuse, R5 ;  /* 0x0000000512057221 */ /* 0x040fe20000010100 */
[----:B------:R-:W-:Y:S01]  /*17f0*/  FADD.FTZ R3, -R18, R3 ;  /* 0x0000000312037221 */ /* 0x000fe20000010100 */
[----:B------:R-:W-:-:S05]  /*1800*/  FFMA.FTZ R19, R19, UR11, -R28 ;  /* 0x0000000b13137c23 */ /* 0x000fca000801081c */
[----:B------:R-:W-:-:S13]  /*1810*/  FSETP.GTU.FTZ.AND P0, PT, R19, RZ, PT ;  /* 0x000000ff1300720b */ /* 0x000fda0003f1c000 */
[----:B------:R-:W0:Y:S02]  /*1820*/  @P0 LDC R28, c[0x0][0x238] ;  /* 0x00008e00ff1c0b82 */ /* 0x000e240000000800 */
[----:B0-----:R-:W-:-:S04]  /*1830*/  @P0 FADD.FTZ R19, R19, R28 ;  /* 0x0000001c13130221 */ /* 0x001fc80000010000 */
[----:B------:R0:W1:Y:S01]  /*1840*/  @P0 MUFU.RSQ R16, R19 ;  /* 0x0000001300100308 */ /* 0x0000620000001400 */
[----:B------:R-:W-:-:S04]  /*1850*/  ISETP.GE.U32.AND P0, PT, R14, UR6, PT ;  /* 0x000000060e007c0c */ /* 0x000fc8000bf06070 */
[----:B------:R-:W-:Y:S01]  /*1860*/  ISETP.GE.AND.EX P0, PT, R15, UR7, PT, P0 ;  /* 0x000000070f007c0c */ /* 0x000fe2000bf06300 */
[----:B0-----:R-:W-:-:S03]  /*1870*/  FADD.FTZ R19, -R18, R4 ;  /* 0x0000000412137221 */ /* 0x001fc60000010100 */
[----:B------:R-:W-:Y:S01]  /*1880*/  ISETP.GT.U32.OR P0, PT, R6, 0x1ff, P0 ;  /* 0x000001ff0600780c */ /* 0x000fe20000704470 */
[-C--:B-1----:R-:W-:Y:S01]  /*1890*/  FMUL.FTZ R17, R17, R16.reuse ;  /* 0x0000001011117220 */ /* 0x082fe20000410000 */
[-C--:B------:R-:W-:Y:S01]  /*18a0*/  FMUL.FTZ R19, R19, R16.reuse ;  /* 0x0000001013137220 */ /* 0x080fe20000410000 */
[-C--:B------:R-:W-:Y:S01]  /*18b0*/  FMUL.FTZ R18, R5, R16.reuse ;  /* 0x0000001005127220 */ /* 0x080fe20000410000 */
[----:B------:R-:W-:Y:S01]  /*18c0*/  FMUL.FTZ R16, R3, R16 ;  /* 0x0000001003107220 */ /* 0x000fe20000410000 */
[C-C-:B--2---:R-:W-:Y:S01]  /*18d0*/  FFMA.FTZ R4, R10.reuse, R17, R8.reuse ;  /* 0x000000110a047223 */ /* 0x144fe20000010008 */
        /* <DEDUP_REMOVED lines=14> */
.L_x_2893:
[----:B------:R-:W-:Y:S04]  /*19c0*/  BSSY B0, `(.L_x_2894) ;  /* 0x000000d000007945 */ /* 0x000fe80003800000 */
[----:B------:R-:W-:Y:S05]  /*19d0*/  @P0 BRA `(.L_x_2895) ;  /* 0x00000000002c0947 */ /* 0x000fea0003800000 */
[----:B------:R-:W-:Y:S01]  /*19e0*/  ULDC.64 UR6, c[0x0][0x270] ;  /* 0x00009c0000067ab9 */ /* 0x000fe20000000a00 */
[----:B------:R-:W-:Y:S01]  /*19f0*/  MOV R8, R22 ;  /* 0x0000001600087202 */ /* 0x000fe20000000f00 */
        /* <DEDUP_REMOVED lines=8> */
[----:B------:R0:W-:Y:S02]  /*1a80*/  STG.E.64 desc[UR8][R10.64], R4 ;  /* 0x000000040a007986 */ /* 0x0001e4000c101b08 */
.L_x_2895:
[----:B------:R-:W-:Y:S05]  /*1a90*/  BSYNC B0 ;  /* 0x0000000000007941 */ /* 0x000fea0003800000 */
.L_x_2894:
        /* <DEDUP_REMOVED lines=11> */
.L_x_2896:
[----:B------:R-:W-:Y:S04]  /*1b50*/  BSSY B0, `(.L_x_2897) ;  /* 0x000000c000007945 */ /* 0x000fe80003800000 */
[----:B------:R-:W-:Y:S05]  /*1b60*/  @P1 BRA `(.L_x_2898) ;  /* 0x0000000000281947 */ /* 0x000fea0003800000 */
[----:B------:R-:W-:Y:S01]  /*1b70*/  ULDC.64 UR6, c[0x0][0x270] ;  /* 0x00009c0000067ab9 */ /* 0x000fe20000000a00 */
[----:B------:R-:W-:Y:S01]  /*1b80*/  MOV R23, R25 ;  /* 0x0000001900177202 */ /* 0x000fe20000000f00 */
[----:B------:R-:W-:Y:S02]  /*1b90*/  IMAD R13, R13, UR6, RZ ;  /* 0x000000060d0d7c24 */ /* 0x000fe4000f8e02ff */
[----:B------:R-:W-:-:S04]  /*1ba0*/  IMAD.WIDE.U32 R22, R12, UR6, R22 ;  /* 0x000000060c167c25 */ /* 0x000fc8000f8e0016 */
[----:B------:R-:W-:Y:S01]  /*1bb0*/  IMAD R13, R12, UR7, R13 ;  /* 0x000000070c0d7c24 */ /* 0x000fe2000f8e020d */
[----:B------:R-:W-:Y:S02]  /*1bc0*/  ULDC.64 UR6, c[0x0][0x210] ;  /* 0x0000840000067ab9 */ /* 0x000fe40000000a00 */
[----:B0-----:R-:W-:Y:S02]  /*1bd0*/  LEA R4, P0, R22, UR6, 0x2 ;  /* 0x0000000616047c11 */ /* 0x001fe4000f8010ff */
[----:B------:R-:W-:-:S04]  /*1be0*/  IADD3 R13, R23, R13, RZ ;  /* 0x0000000d170d7210 */ /* 0x000fc80007ffe0ff */
[----:B------:R-:W-:-:S05]  /*1bf0*/  LEA.HI.X R5, R22, UR7, R13, 0x2, P0 ;  /* 0x0000000716057c11 */ /* 0x000fca00080f140d */
[----:B------:R1:W-:Y:S02]  /*1c00*/  STG.E.64 desc[UR8][R4.64], R2 ;  /* 0x0000000204007986 */ /* 0x0003e4000c101b08 */
.L_x_2898:
[----:B------:R-:W-:Y:S05]  /*1c10*/  BSYNC B0 ;  /* 0x0000000000007941 */ /* 0x000fea0003800000 */
.L_x_2897:
[----:B-1----:R-:W1:Y:S01]  /*1c20*/  LDC R2, c[0x0][0x10] ;  /* 0x00000400ff027b82 */ /* 0x002e620000000800 */
[----:B------:R-:W-:Y:S02]  /*1c30*/  IADD3 R7, R7, 0x1, RZ ;  /* 0x0000000107077810 */ /* 0x000fe40007ffe0ff */
[----:B-1----:R-:W-:-:S04]  /*1c40*/  IADD3 R21, R2, R21, RZ ;  /* 0x0000001502157210 */ /* 0x002fc80007ffe0ff */
[----:B------:R-:W-:-:S13]  /*1c50*/  ISETP.GE.AND P0, PT, R21, UR4, PT ;  /* 0x0000000415007c0c */ /* 0x000fda000bf06270 */
[----:B------:R-:W-:Y:S05]  /*1c60*/  @!P0 BRA `(.L_x_2899) ;  /* 0xffffffe400308947 */ /* 0x000fea000383ffff */
[----:B------:R-:W-:Y:S05]  /*1c70*/  EXIT ;  /* 0x000000000000794d */ /* 0x000fea0003800000 */
.L_x_2900:
        /* <DEDUP_REMOVED lines=16> */
.L_x_3356:


//--------------------- .text._Z35group_norm_nhwc_fwd_one_pass_kernelI11Fp32IOFp32WLi128ELi32ELi512EEv26Group_norm_nhwc_fwd_params --------------------------
	.section	.text._Z35group_norm_nhwc_fwd_one_pass_kernelI11Fp32IOFp32WLi128ELi32ELi512EEv26Group_norm_nhwc_fwd_params,"ax",@progbits
	.align	128
        .global         _Z35group_norm_nhwc_fwd_one_pass_kernelI11Fp32IOFp32WLi128ELi32ELi512EEv26Group_norm_nhwc_fwd_params
        .type           _Z35group_norm_nhwc_fwd_one_pass_kernelI11Fp32IOFp32WLi128ELi32ELi512EEv26Group_norm_nhwc_fwd_params,@function
        .size           _Z35group_norm_nhwc_fwd_one_pass_kernelI11Fp32IOFp32WLi128ELi32ELi512EEv26Group_norm_nhwc_fwd_params,(.L_x_3357 - _Z35group_norm_nhwc_fwd_one_pass_kernelI11Fp32IOFp32WLi128ELi32ELi512EEv26Group_norm_nhwc_fwd_params)
        .other          _Z35group_norm_nhwc_fwd_one_pass_kernelI11Fp32IOFp32WLi128ELi32ELi512EEv26Group_norm_nhwc_fwd_params,@"STO_CUDA_ENTRY STV_DEFAULT"
_Z35group_norm_nhwc_fwd_one_pass_kernelI11Fp32IOFp32WLi128ELi32ELi512EEv26Group_norm_nhwc_fwd_params:
.text._Z35group_norm_nhwc_fwd_one_pass_kernelI11Fp32IOFp32WLi128ELi32ELi512EEv26Group_norm_nhwc_fwd_params:
        /* <DEDUP_REMOVED lines=8> */
[----:B------:R-:W-:Y:S01]  /*0080*/  HFMA2.MMA R22, -RZ, RZ, 0, 0 ;  /* 0x00000000ff167435 */ /* 0x000fe200000001ff */
[----:B------:R-:W-:-:S10]  /*0090*/  ULDC.64 UR8, c[0x0][0x208] ;  /* 0x0000820000087ab9 */ /* 0x000fd40000000a00 */
.L_x_2922:
[----:B------:R-:W1:Y:S01]  /*00a0*/  LDC R8, c[0x0][0x288] ;  /* 0x0000a200ff087b82 */ /* 0x000e620000000800 */
[----:B0-----:R-:W-:Y:S01]  /*00b0*/  SHF.R.U32.HI R13, RZ, 0x4, R0 ;  /* 0x00000004ff0d7819 */ /* 0x001fe20000011600 */
[----:B------:R-:W-:Y:S01]  /*00c0*/  ULDC.64 UR10, c[0x0][0x278] ;  /* 0x00009e00000a7ab9 */ /* 0x000fe20000000a00 */
[----:B------:R-:W-:-:S05]  /*00d0*/  ULDC.64 UR6, c[0x0][0x280] ;  /* 0x0000a00000067ab9 */ /* 0x000fca0000000a00 */
[----:B------:R-:W0:Y:S01]  /*00e0*/  S2UR UR5, SR_CTAID.X ;  /* 0x00000000000579c3 */ /* 0x000e220000002500 */
[----:B-12---:R-:W-:-:S04]  /*00f0*/  IABS R5, R8 ;  /* 0x0000000800057213 */ /* 0x006fc80000000000 */
        /* <DEDUP_REMOVED lines=14> */
[----:B0-----:R-:W-:Y:S01]  /*01e0*/  IMAD R13, R2, UR5, R13 ;  /* 0x00000005020d7c24 */ /* 0x001fe2000f8e020d */
[----:B------:R-:W-:-:S04]  /*01f0*/  SHF.L.U32 R2, R0, 0x1, RZ ;  /* 0x0000000100027819 */ /* 0x000fc800000006ff */
[----:B------:R-:W-:Y:S02]  /*0200*/  SHF.R.S32.HI R15, RZ, 0x1f, R13 ;  /* 0x0000001fff0f7819 */ /* 0x000fe4000001140d */
[----:B------:R-:W-:-:S05]  /*0210*/  IADD3 R16, R13, 0x40, RZ ;  /* 0x000000400d107810 */ /* 0x000fca0007ffe0ff */
[-C--:B------:R-:W-:Y:S02]  /*0220*/  @!P1 IADD3 R4, R4, -R5.reuse, RZ ;  /* 0x8000000504049210 */ /* 0x080fe40007ffe0ff */
[----:B------:R-:W-:Y:S02]  /*0230*/  @!P1 IADD3 R3, R3, 0x1, RZ ;  /* 0x0000000103039810 */ /* 0x000fe40007ffe0ff */
[----:B------:R-:W-:Y:S02]  /*0240*/  ISETP.GE.U32.AND P0, PT, R4, R5, PT ;  /* 0x000000050400720c */ /* 0x000fe40003f06070 */
[----:B------:R-:W-:Y:S02]  /*0250*/  LOP3.LUT R4, R23, R8, RZ, 0x3c, !PT ;  /* 0x0000000817047212 */ /* 0x000fe400078e3cff */
[----:B------:R-:W-:Y:S02]  /*0260*/  ISETP.NE.AND P1, PT, R8, RZ, PT ;  /* 0x000000ff0800720c */ /* 0x000fe40003f25270 */
[----:B------:R-:W-:-:S02]  /*0270*/  ISETP.GE.AND P2, PT, R4, RZ, PT ;  /* 0x000000ff0400720c */ /* 0x000fc40003f46270 */
[----:B------:R-:W-:Y:S02]  /*0280*/  IADD3 R4, R13, 0x20, RZ ;  /* 0x000000200d047810 */ /* 0x000fe40007ffe0ff */
[----:B------:R-:W-:Y:S02]  /*0290*/  SHF.R.S32.HI R5, RZ, 0x1f, R16 ;  /* 0x0000001fff057819 */ /* 0x000fe40000011410 */
[----:B------:R-:W-:Y:S02]  /*02a0*/  SHF.R.S32.HI R17, RZ, 0x1f, R4 ;  /* 0x0000001fff117819 */ /* 0x000fe40000011404 */
[----:B------:R-:W-:Y:S02]  /*02b0*/  @P0 IADD3 R3, R3, 0x1, RZ ;  /* 0x0000000103030810 */ /* 0x000fe40007ffe0ff */
[----:B------:R-:W-:Y:S02]  /*02c0*/  ISETP.GE.U32.AND P0, PT, R13, UR10, PT ;  /* 0x0000000a0d007c0c */ /* 0x000fe4000bf06070 */
[----:B------:R-:W-:-:S02]  /*02d0*/  LOP3.LUT R29, R2, 0x1e, RZ, 0xc0, !PT ;  /* 0x0000001e021d7812 */ /* 0x000fc400078ec0ff */
[----:B------:R-:W-:Y:S02]  /*02e0*/  ISETP.GE.AND.EX P0, PT, R15, UR11, PT, P0 ;  /* 0x0000000b0f007c0c */ /* 0x000fe4000bf06300 */
[----:B------:R-:W-:Y:S02]  /*02f0*/  @!P2 IADD3 R3, -R3, RZ, RZ ;  /* 0x000000ff0303a210 */ /* 0x000fe40007ffe1ff */
[----:B------:R-:W-:Y:S02]  /*0300*/  ISETP.GT.U32.OR P0, PT, R0, 0x1ff, P0 ;  /* 0x000001ff0000780c */ /* 0x000fe40000704470 */
[----:B------:R-:W-:Y:S02]  /*0310*/  @!P1 LOP3.LUT R3, RZ, R8, RZ, 0x33, !PT ;  /* 0x00000008ff039212 */ /* 0x000fe400078e33ff */
[----:B------:R-:W-:Y:S02]  /*0320*/  ISETP.GE.U32.AND P1, PT, R4, UR10, PT ;  /* 0x0000000a04007c0c */ /* 0x000fe4000bf26070 */
[----:B------:R-:W-:-:S02]  /*0330*/  IADD3 R28, -R3, RZ, RZ ;  /* 0x000000ff031c7210 */ /* 0x000fc40007ffe1ff */
[----:B------:R-:W-:Y:S02]  /*0340*/  ISETP.GE.AND.EX P1, PT, R17, UR11, PT, P1 ;  /* 0x0000000b11007c0c */ /* 0x000fe4000bf26310 */
[----:B------:R-:W-:Y:S01]  /*0350*/  ISETP.GE.U32.AND P2, PT, R16, UR10, PT ;  /* 0x0000000a10007c0c */ /* 0x000fe2000bf46070 */
[----:B------:R-:W-:Y:S01]  /*0360*/  IMAD R28, R8, R28, R23 ;  /* 0x0000001c081c7224 */ /* 0x000fe200078e0217 */
[C---:B------:R-:W-:Y:S01]  /*0370*/  ISETP.GT.U32.OR P1, PT, R0.reuse, 0x1ff, P1 ;  /* 0x000001ff0000780c */ /* 0x040fe20000f24470 */
[----:B------:R-:W0:Y:S01]  /*0380*/  @!P0 LDC.64 R10, c[0x0][0x270] ;  /* 0x00009c00ff0a8b82 */ /* 0x000e220000000a00 */
[----:B------:R-:W-:Y:S02]  /*0390*/  ISETP.GE.AND.EX P2, PT, R5, UR11, PT, P2 ;  /* 0x0000000b05007c0c */ /* 0x000fe4000bf46320 */
[----:B------:R-:W-:Y:S02]  /*03a0*/  SHF.R.S32.HI R2, RZ, 0x1f, R3 ;  /* 0x0000001fff027819 */ /* 0x000fe40000011403 */
[----:B------:R-:W-:-:S02]  /*03b0*/  ISETP.GT.U32.OR P2, PT, R0, 0x1ff, P2 ;  /* 0x000001ff0000780c */ /* 0x000fc40001744470 */
[----:B------:R-:W-:Y:S01]  /*03c0*/  LEA R28, R28, R29, 0x5 ;  /* 0x0000001d1c1c7211 */ /* 0x000fe200078e28ff */
[----:B------:R-:W1:Y:S01]  /*03d0*/  @!P0 LDC.64 R8, c[0x0][0x220] ;  /* 0x00008800ff088b82 */ /* 0x000e620000000a00 */
[----:B------:R-:W-:Y:S01]  /*03e0*/  IMAD R6, R2, UR6, RZ ;  /* 0x0000000602067c24 */ /* 0x000fe2000f8e02ff */
[----:B------:R-:W-:Y:S02]  /*03f0*/  IADD3 R2, R13, 0x60, RZ ;  /* 0x000000600d027810 */ /* 0x000fe40007ffe0ff */
[----:B------:R-:W-:Y:S01]  /*0400*/  SHF.R.S32.HI R29, RZ, 0x1f, R28 ;  /* 0x0000001fff1d7819 */ /* 0x000fe2000001141c */
[C---:B------:R-:W-:Y:S01]  /*0410*/  IMAD R27, R3.reuse, UR7, R6 ;  /* 0x00000007031b7c24 */ /* 0x040fe2000f8e0206 */
[----:B------:R-:W-:Y:S02]  /*0420*/  ISETP.GE.U32.AND P3, PT, R2, UR10, PT ;  /* 0x0000000a02007c0c */ /* 0x000fe4000bf66070 */
[----:B------:R-:W2:Y:S01]  /*0430*/  @!P1 LDC.64 R6, c[0x0][0x270] ;  /* 0x00009c00ff069b82 */ /* 0x000ea20000000a00 */
[----:B------:R-:W-:Y:S01]  /*0440*/  IMAD.WIDE.U32 R24, R3, UR6, R28 ;  /* 0x0000000603187c25 */ /* 0x000fe2000f8e001c */
[----:B------:R-:W-:-:S04]  /*0450*/  SHF.R.S32.HI R3, RZ, 0x1f, R2 ;  /* 0x0000001fff037819 */ /* 0x000fc80000011402 */
[----:B------:R-:W-:Y:S01]  /*0460*/  IADD3 R27, R25, R27, RZ ;  /* 0x0000001b191b7210 */ /* 0x000fe20007ffe0ff */
[----:B0-----:R-:W-:Y:S01]  /*0470*/  @!P0 IMAD R12, R15, R10, RZ ;  /* 0x0000000a0f0c8224 */ /* 0x001fe200078e02ff */
[-C--:B------:R-:W-:Y:S01]  /*0480*/  @!P0 MOV R26, R24.reuse ;  /* 0x00000018001a8202 */ /* 0x080fe20000000f00 */
[----:B------:R-:W0:Y:S01]  /*0490*/  @!P2 LDC.64 R14, c[0x0][0x270] ;  /* 0x00009c00ff0eab82 */ /* 0x000e220000000a00 */
[----:B------:R-:W-:Y:S01]  /*04a0*/  ISETP.GE.AND.EX P3, PT, R3, UR11, PT, P3 ;  /* 0x0000000b03007c0c */ /* 0x000fe2000bf66330 */
[C---:B------:R-:W-:Y:S01]  /*04b0*/  @!P0 IMAD R11, R13.reuse, R11, R12 ;  /* 0x0000000b0d0b8224 */ /* 0x040fe200078e020c */
[----:B------:R-:W-:Y:S01]  /*04c0*/  @!P1 MOV R20, R24 ;  /* 0x0000001800149202 */ /* 0x000fe20000000f00 */
[----:B------:R-:W-:Y:S01]  /*04d0*/  @!P0 IMAD.WIDE.U32 R12, R13, R10, R26 ;  /* 0x0000000a0d0c8225 */ /* 0x000fe200078e001a */
[----:B------:R-:W-:Y:S02]  /*04e0*/  ISETP.GT.U32.OR P3, PT, R0, 0x1ff, P3 ;  /* 0x000001ff0000780c */ /* 0x000fe40001f64470 */
[----:B------:R-:W-:-:S02]  /*04f0*/  @!P1 MOV R21, R27 ;  /* 0x0000001b00159202 */ /* 0x000fc40000000f00 */
[----:B------:R-:W-:Y:S02]  /*0500*/  @!P0 IADD3 R13, R13, R11, RZ ;  /* 0x0000000b0d0d8210 */ /* 0x000fe40007ffe0ff */
[C---:B-1----:R-:W-:Y:S01]  /*0510*/  @!P0 LEA R18, P4, R12.reuse, R8, 0x2 ;  /* 0x000000080c128211 */ /* 0x042fe200078810ff */
[----:B------:R-:W1:Y:S01]  /*0520*/  @!P1 LDC.64 R10, c[0x0][0x220] ;  /* 0x00008800ff0a9b82 */ /* 0x000e620000000a00 */
[----:B--2---:R-:W-:Y:S02]  /*0530*/  @!P1 IMAD R17, R17, R6, RZ ;  /* 0x0000000611119224 */ /* 0x004fe400078e02ff */
[----:B------:R-:W-:Y:S02]  /*0540*/  @!P0 LEA.HI.X R19, R12, R9, R13, 0x2, P4 ;  /* 0x000000090c138211 */ /* 0x000fe400020f140d */
[----:B------:R-:W-:-:S03]  /*0550*/  @!P1 IMAD R17, R4, R7, R17 ;  /* 0x0000000704119224 */ /* 0x000fc600078e0211 */
[----:B------:R-:W2:Y:S01]  /*0560*/  @!P2 LDC.64 R12, c[0x0][0x220] ;  /* 0x00008800ff0cab82 */ /* 0x000ea20000000a00 */
[----:B0-----:R-:W-:Y:S02]  /*0570*/  @!P2 IMAD R7, R5, R14, RZ ;  /* 0x0000000e0507a224 */ /* 0x001fe400078e02ff */
[----:B------:R-:W-:Y:S01]  /*0580*/  @!P1 IMAD.WIDE.U32 R4, R4, R6, R20 ;  /* 0x0000000604049225 */ /* 0x000fe200078e0014 */
[----:B------:R-:W-:-:S04]  /*0590*/  @!P2 MOV R20, R24 ;  /* 0x000000180014a202 */ /* 0x000fc80000000f00 */
[----:B------:R-:W0:Y:S01]  /*05a0*/  @!P3 LDC.64 R8, c[0x0][0x270] ;  /* 0x00009c00ff08bb82 */ /* 0x000e220000000a00 */
[----:B------:R-:W-:Y:S01]  /*05b0*/  @!P2 MOV R21, R27 ;  /* 0x0000001b0015a202 */ /* 0x000fe20000000f00 */
[C---:B------:R-:W-:Y:S01]  /*05c0*/  @!P2 IMAD R15, R16.reuse, R15, R7 ;  /* 0x0000000f100fa224 */ /* 0x040fe200078e0207 */
[----:B------:R-:W-:Y:S02]  /*05d0*/  @!P1 IADD3 R17, R5, R17, RZ ;  /* 0x0000001105119210 */ /* 0x000fe40007ffe0ff */
[----:B------:R-:W-:Y:S01]  /*05e0*/  @!P3 MOV R5, R27 ;  /* 0x0000001b0005b202 */ /* 0x000fe20000000f00 */
[----:B------:R-:W-:Y:S02]  /*05f0*/  @!P2 IMAD.WIDE.U32 R20, R16, R14, R20 ;  /* 0x0000000e1014a225 */ /* 0x000fe400078e0014 */
[----:B------:R-:W3:Y:S01]  /*0600*/  @!P3 LDC.64 R6, c[0x0][0x220] ;  /* 0x00008800ff06bb82 */ /* 0x000ee20000000a00 */
[----:B-1----:R-:W-:Y:S02]  /*0610*/  @!P1 LEA R10, P4, R4, R10, 0x2 ;  /* 0x0000000a040a9211 */ /* 0x002fe400078810ff */
[----:B------:R-:W-:-:S02]  /*0620*/  @!P2 IADD3 R14, R21, R15, RZ ;  /* 0x0000000f150ea210 */ /* 0x000fc40007ffe0ff */
[----:B------:R-:W-:Y:S02]  /*0630*/  @!P1 LEA.HI.X R11, R4, R11, R17, 0x2, P4 ;  /* 0x0000000b040b9211 */ /* 0x000fe400020f1411 */
[----:B------:R-:W-:Y:S02]  /*0640*/  @!P3 MOV R4, R24 ;  /* 0x000000180004b202 */ /* 0x000fe40000000f00 */
[----:B--2---:R-:W-:-:S04]  /*0650*/  @!P2 LEA R12, P5, R20, R12, 0x2 ;  /* 0x0000000c140ca211 */ /* 0x004fc800078a10ff */
[----:B------:R-:W-:Y:S02]  /*0660*/  @!P2 LEA.HI.X R13, R20, R13, R14, 0x2, P5 ;  /* 0x0000000d140da211 */ /* 0x000fe400028f140e */
[----:B------:R-:W-:Y:S01]  /*0670*/  CS2R R20, SRZ ;  /* 0x0000000000147805 */ /* 0x000fe2000001ff00 */
[-C--:B0-----:R-:W-:Y:S02]  /*0680*/  @!P3 IMAD R3, R3, R8.reuse, RZ ;  /* 0x000000080303b224 */ /* 0x081fe400078e02ff */
[----:B------:R-:W-:-:S03]  /*0690*/  @!P3 IMAD.WIDE.U32 R14, R2, R8, R4 ;  /* 0x00000008020eb225 */ /* 0x000fc600078e0004 */
[----:B------:R-:W2:Y:S01]  /*06a0*/  @!P0 LDG.E.64 R20, desc[UR8][R18.64] ;  /* 0x0000000812148981 */ /* 0x000ea2000c1e1b00 */
[----:B------:R-:W-:Y:S01]  /*06b0*/  @!P3 IMAD R9, R2, R9, R3 ;  /* 0x000000090209b224 */ /* 0x000fe200078e0203 */
[----:B------:R-:W-:Y:S02]  /*06c0*/  MOV R3, RZ ;  /* 0x000000ff00037202 */ /* 0x000fe40000000f00 */
[----:B------:R-:W-:Y:S02]  /*06d0*/  MOV R2, RZ ;  /* 0x000000ff00027202 */ /* 0x000fe40000000f00 */
[----:B------:R-:W-:Y:S02]  /*06e0*/  CS2R R4, SRZ ;  /* 0x0000000000047805 */ /* 0x000fe4000001ff00 */
[----:B------:R-:W-:Y:S02]  /*06f0*/  @!P3 IADD3 R9, R15, R9, RZ ;  /* 0x000000090f09b210 */ /* 0x000fe40007ffe0ff */
[C---:B---3--:R-:W-:Y:S01]  /*0700*/  @!P3 LEA R8, P0, R14.reuse, R6, 0x2 ;  /* 0x000000060e08b211 */ /* 0x048fe200078010ff */
[----:B------:R-:W3:Y:S03]  /*0710*/  @!P1 LDG.E.64 R2, desc[UR8][R10.64] ;  /* 0x000000080a029981 */ /* 0x000ee6000c1e1b00 */
[----:B------:R-:W-:-:S02]  /*0720*/  @!P3 LEA.HI.X R9, R14, R7, R9, 0x2, P0 ;  /* 0x000000070e09b211 */ /* 0x000fc400000f1409 */
[----:B------:R-:W-:Y:S01]  /*0730*/  CS2R R6, SRZ ;  /* 0x0000000000067805 */ /* 0x000fe2000001ff00 */
[----:B------:R0:W4:Y:S05]  /*0740*/  @!P2 LDG.E.64 R4, desc[UR8][R12.64] ;  /* 0x000000080c04a981 */ /* 0x00012a000c1e1b00 */
[----:B------:R1:W5:Y:S01]  /*0750*/  @!P3 LDG.E.64 R6, desc[UR8][R8.64] ;  /* 0x000000080806b981 */ /* 0x000362000c1e1b00 */
[----:B------:R-:W0:Y:S02]  /*0760*/  S2R R14, SR_LANEID ;  /* 0x00000000000e7919 */ /* 0x000e240000000000 */
[C---:B0-----:R-:W-:Y:S01]  /*0770*/  ISETP.GT.AND P0, PT, R14.reuse, 0x1e, PT ;  /* 0x0000001e0e00780c */ /* 0x041fe20003f04270 */
[----:B------:R-:W0:Y:S01]  /*0780*/  S2UR UR7, SR_CgaCtaId ;  /* 0x00000000000779c3 */ /* 0x000e220000008800 */
[----:B------:R-:W-:Y:S01]  /*0790*/  UMOV UR6, 0x400 ;  /* 0x0000040000067882 */ /* 0x000fe20000000000 */
[----:B------:R-:W-:-:S02]  /*07a0*/  ISETP.NE.AND P1, PT, R14, RZ, PT ;  /* 0x000000ff0e00720c */ /* 0x000fc40003f25270 */
[----:B------:R-:W-:Y:S01]  /*07b0*/  ISETP.NE.AND P2, PT, R0, RZ, PT ;  /* 0x000000ff0000720c */ /* 0x000fe20003f45270 */
[----:B------:R-:W-:Y:S01]  /*07c0*/  BSSY B0, `(.L_x_2901) ;  /* 0x000005e000007945 */ /* 0x000fe20003800000 */
[----:B0-----:R-:W-:Y:S01]  /*07d0*/  ULEA UR6, UR7, UR6, 0x18 ;  /* 0x0000000607067291 */ /* 0x001fe2000f8ec03f */
[----:B--2---:R-:W-:Y:S01]  /*07e0*/  FMUL.FTZ R17, R21, R21 ;  /* 0x0000001515117220 */ /* 0x004fe20000410000 */
[----:B------:R-:W-:-:S03]  /*07f0*/  FADD.FTZ R15, R20, R21 ;  /* 0x00000015140f7221 */ /* 0x000fc60000010000 */
[----:B------:R-:W-:Y:S01]  /*0800*/  FFMA.FTZ R17, R20, R20, R17 ;  /* 0x0000001414117223 */ /* 0x000fe20000010011 */
[----:B------:R-:W-:Y:S01]  /*0810*/  FADD.FTZ R15, RZ, R15 ;  /* 0x0000000fff0f7221 */ /* 0x000fe20000010000 */
[----:B---3--:R-:W-:Y:S01]  /*0820*/  FMUL.FTZ R19, R3, R3 ;  /* 0x0000000303137220 */ /* 0x008fe20000410000 */
[C---:B------:R-:W-:Y:S01]  /*0830*/  FADD.FTZ R10, R2.reuse, R3 ;  /* 0x00000003020a7221 */ /* 0x040fe20000010000 */
[----:B------:R-:W-:Y:S02]  /*0840*/  FADD.FTZ R17, RZ, R17 ;  /* 0x00000011ff117221 */ /* 0x000fe40000010000 */
[----:B------:R-:W-:Y:S01]  /*0850*/  FFMA.FTZ R12, R2, R2, R19 ;  /* 0x00000002020c7223 */ /* 0x000fe20000010013 */
[----:B----4-:R-:W-:Y:S01]  /*0860*/  FMUL.FTZ R11, R5, R5 ;  /* 0x00000005050b7220 */ /* 0x010fe20000410000 */
[----:B------:R-:W-:Y:S01]  /*0870*/  FADD.FTZ R10, R15, R10 ;  /* 0x0000000a0f0a7221 */ /* 0x000fe20000010000 */
[C---:B-1----:R-:W-:Y:S01]  /*0880*/  FADD.FTZ R9, R4.reuse, R5 ;  /* 0x0000000504097221 */ /* 0x042fe20000010000 */
[----:B------:R-:W-:Y:S01]  /*0890*/  FADD.FTZ R12, R17, R12 ;  /* 0x0000000c110c7221 */ /* 0x000fe20000010000 */
[----:B------:R-:W-:Y:S01]  /*08a0*/  FFMA.FTZ R11, R4, R4, R11 ;  /* 0x00000004040b7223 */ /* 0x000fe2000001000b */
[----:B-----5:R-:W-:Y:S01]  /*08b0*/  FMUL.FTZ R13, R7, R7 ;  /* 0x00000007070d7220 */ /* 0x020fe20000410000 */
        /* <DEDUP_REMOVED lines=41> */
[----:B0-----:R-:W0:Y:S04]  /*0b50*/  LDS.128 R12, [UR6+0x20] ;  /* 0x00002006ff0c7984 */ /* 0x001e280008000c00 */
[----:B------:R-:W2:Y:S01]  /*0b60*/  LDS.128 R16, [UR6+0x30] ;  /* 0x00003006ff107984 */ /* 0x000ea20008000c00 */
[----:B-1----:R-:W-:Y:S01]  /*0b70*/  FADD.FTZ R10, R8, R10 ;  /* 0x0000000a080a7221 */ /* 0x002fe20000010000 */
[----:B------:R-:W-:-:S03]  /*0b80*/  FADD.FTZ R8, R9, R11 ;  /* 0x0000000b09087221 */ /* 0x000fc60000010000 */
[----:B0-----:R-:W-:Y:S01]  /*0b90*/  FADD.FTZ R9, R10, R12 ;  /* 0x0000000c0a097221 */ /* 0x001fe20000010000 */
[----:B------:R-:W-:-:S03]  /*0ba0*/  FADD.FTZ R12, R8, R13 ;  /* 0x0000000d080c7221 */ /* 0x000fc60000010000 */
[----:B------:R-:W-:Y:S01]  /*0bb0*/  FADD.FTZ R13, R9, R14 ;  /* 0x0000000e090d7221 */ /* 0x000fe20000010000 */
[----:B------:R-:W-:Y:S01]  /*0bc0*/  FADD.FTZ R12, R12, R15 ;  /* 0x0000000f0c0c7221 */ /* 0x000fe20000010000 */
[----:B------:R-:W0:Y:S02]  /*0bd0*/  LDS.128 R8, [UR6+0x40] ;  /* 0x00004006ff087984 */ /* 0x000e240008000c00 */
[----:B--2---:R-:W-:Y:S01]  /*0be0*/  FADD.FTZ R13, R13, R16 ;  /* 0x000000100d0d7221 */ /* 0x004fe20000010000 */
[----:B------:R-:W-:-:S03]  /*0bf0*/  FADD.FTZ R12, R12, R17 ;  /* 0x000000110c0c7221 */ /* 0x000fc60000010000 */
[----:B------:R-:W-:Y:S01]  /*0c00*/  FADD.FTZ R13, R13, R18 ;  /* 0x000000120d0d7221 */ /* 0x000fe20000010000 */
[----:B------:R-:W-:Y:S02]  /*0c10*/  FADD.FTZ R12, R12, R19 ;  /* 0x000000130c0c7221 */ /* 0x000fe40000010000 */
[----:B------:R-:W1:Y:S01]  /*0c20*/  LDS.128 R16, [UR6+0x50] ;  /* 0x00005006ff107984 */ /* 0x000e620008000c00 */
        /* <DEDUP_REMOVED lines=23> */
.L_x_2902:
[----:B------:R-:W-:Y:S05]  /*0da0*/  BSYNC B0 ;  /* 0x0000000000007941 */ /* 0x000fea0003800000 */
.L_x_2901:
        /* <DEDUP_REMOVED lines=9> */
[----:B0-----:R-:W0:Y:S01]  /*0e40*/  LDC.64 R12, c[0x0][0x240] ;  /* 0x00009000ff0c7b82 */ /* 0x001e220000000a00 */
[----:B-1----:R-:W-:-:S04]  /*0e50*/  IMAD R17, R18, R11, RZ ;  /* 0x0000000b12117224 */ /* 0x002fc800078e02ff */
[----:B------:R-:W-:-:S05]  /*0e60*/  IMAD R18, R17, R10, RZ ;  /* 0x0000000a11127224 */ /* 0x000fca00078e02ff */
[----:B------:R-:W-:Y:S01]  /*0e70*/  SHF.L.U32 R19, R18, 0x1, RZ ;  /* 0x0000000112137819 */ /* 0x000fe200000006ff */
[----:B--2---:R-:W-:Y:S01]  /*0e80*/  IMAD R11, R11, UR5, R16 ;  /* 0x000000050b0b7c24 */ /* 0x004fe2000f8e0210 */
[----:B------:R-:W-:Y:S02]  /*0e90*/  IADD3 R17, R17, R16, RZ ;  /* 0x0000001011117210 */ /* 0x000fe40007ffe0ff */
[----:B------:R-:W-:Y:S01]  /*0ea0*/  MOV R16, 0xffffffff ;  /* 0xffffffff00107802 */ /* 0x000fe20000000f00 */
[----:B---3--:R-:W-:-:S04]  /*0eb0*/  IMAD.WIDE R14, R19, 0x4, R14 ;  /* 0x00000004130e7825 */ /* 0x008fc800078e020e */
[----:B0-----:R-:W-:-:S04]  /*0ec0*/  IMAD.WIDE.U32 R12, R17, 0x4, R12 ;  /* 0x00000004110c7825 */ /* 0x001fc800078e000c */
[----:B------:R-:W-:Y:S01]  /*0ed0*/  IMAD.WIDE.U32 R14, R11, 0x8, R14 ;  /* 0x000000080b0e7825 */ /* 0x000fe200078e000e */
[----:B------:R-:W-:Y:S02]  /*0ee0*/  SEL R11, R16, 0x1, P0 ;  /* 0x00000001100b7807 */ /* 0x000fe40000000000 */
[----:B------:R-:W-:Y:S02]  /*0ef0*/  SEL R16, R10, RZ, !P0 ;  /* 0x000000ff0a107207 */ /* 0x000fe40004000000 */
[----:B------:R1:W-:Y:S02]  /*0f00*/  STG.E.64 desc[UR8][R14.64], R8 ;  /* 0x000000080e007986 */ /* 0x0003e4000c101b08 */
[----:B------:R-:W-:Y:S01]  /*0f10*/  ISETP.NE.AND P0, PT, R16, -0x1, PT ;  /* 0xffffffff1000780c */ /* 0x000fe20003f05270 */
[----:B------:R-:W-:Y:S06]  /*0f20*/  MEMBAR.ALL.GPU ;  /* 0x0000000000007992 */ /* 0x000fec000000a000 */
[----:B------:R-:W-:-:S00]  /*0f30*/  ERRBAR ;  /* 0x00000000000079ab */ /* 0x000fc00000000000 */
[----:B------:R-:W-:Y:S06]  /*0f40*/  CGAERRBAR ;  /* 0x00000000000075ab */ /* 0x000fec0000000000 */
[----:B------:R1:W-:Y:S01]  /*0f50*/  REDG.E.ADD.S32.STRONG.GPU desc[UR8][R12.64], R11 ;  /* 0x0000000b0c00798e */ /* 0x0003e2000c10e388 */
[----:B------:R-:W-:Y:S05]  /*0f60*/  @!P0 BRA `(.L_x_2904) ;  /* 0x0000000000148947 */ /* 0x000fea0003800000 */
.L_x_2905:
[----:B-1----:R-:W2:Y:S04]  /*0f70*/  LDG.E.STRONG.GPU R11, desc[UR8][R12.64] ;  /* 0x000000080c0b7981 */ /* 0x002ea8000c1ef900 */
[----:B--2---:R-:W-:Y:S01]  /*0f80*/  CCTL.IVALL ;  /* 0x00000000ff00798f */ /* 0x004fe20002000000 */
[----:B------:R-:W-:Y:S05]  /*0f90*/  YIELD ;  /* 0x0000000000007946 */ /* 0x000fea0003800000 */
[----:B------:R-:W-:-:S13]  /*0fa0*/  ISETP.NE.AND P0, PT, R11, R16, PT ;  /* 0x000000100b00720c */ /* 0x000fda0003f05270 */
[----:B------:R-:W-:Y:S05]  /*0fb0*/  @P0 BRA `(.L_x_2905) ;  /* 0xfffffffc00ec0947 */ /* 0x000fea000383ffff */
.L_x_2904:
[----:B------:R-:W-:Y:S01]  /*0fc0*/  ISETP.NE.AND P0, PT, R10, RZ, PT ;  /* 0x000000ff0a00720c */ /* 0x000fe20003f05270 */
[----:B------:R-:W-:Y:S05]  /*0fd0*/  WARPSYNC.ALL ;  /* 0x0000000000007948 */ /* 0x000fea0003800000 */
[----:B------:R-:W-:Y:S07]  /*0fe0*/  BAR.SYNC.DEFER_BLOCKING 0x0 ;  /* 0x0000000000007b1d */ /* 0x000fee0000010000 */
[----:B------:R-:W-:Y:S05]  /*0ff0*/  @!P0 BRA `(.L_x_2903) ;  /* 0x0000000400f48947 */ /* 0x000fea0003800000 */
[C---:B-1----:R-:W-:Y:S01]  /*1000*/  IADD3 R11, R10.reuse, -0x1, RZ ;  /* 0xffffffff0a0b7810 */ /* 0x042fe20007ffe0ff */
[----:B------:R-:W-:Y:S01]  /*1010*/  HFMA2.MMA R16, -RZ, RZ, 0, 0 ;  /* 0x00000000ff107435 */ /* 0x000fe200000001ff */
[----:B------:R-:W-:Y:S02]  /*1020*/  LOP3.LUT P0, RZ, R10, 0x3, RZ, 0xc0, !PT ;  /* 0x000000030aff7812 */ /* 0x000fe4000780c0ff */
[----:B------:R-:W-:-:S13]  /*1030*/  ISETP.GE.U32.AND P1, PT, R11, 0x3, PT ;  /* 0x000000030b00780c */ /* 0x000fda0003f26070 */
[----:B------:R-:W-:Y:S05]  /*1040*/  @!P1 BRA `(.L_x_2906) ;  /* 0x0000000400109947 */ /* 0x000fea0003800000 */
[----:B------:R-:W1:Y:S01]  /*1050*/  S2UR UR6, SR_CTAID.X ;  /* 0x00000000000679c3 */ /* 0x000e620000002500 */
[----:B------:R-:W-:Y:S02]  /*1060*/  LOP3.LUT R11, R10, 0x3, RZ, 0xc0, !PT ;  /* 0x000000030a0b7812 */ /* 0x000fe400078ec0ff */
[----:B------:R-:W-:Y:S02]  /*1070*/  MOV R16, RZ ;  /* 0x000000ff00107202 */ /* 0x000fe40000000f00 */
[----:B------:R-:W-:-:S07]  /*1080*/  IADD3 R11, -R11, R10, RZ ;  /* 0x0000000a0b0b7210 */ /* 0x000fce0007ffe1ff */
.L_x_2907:
[C---:B------:R-:W-:Y:S01]  /*1090*/  ISETP.EQ.OR P3, PT, R16.reuse, UR5, P2 ;  /* 0x0000000510007c0c */ /* 0x040fe20009762670 */
[----:B-1----:R-:W-:Y:S01]  /*10a0*/  UMOV UR5, UR6 ;  /* 0x0000000600057c82 */ /* 0x002fe20008000000 */
[----:B------:R-:W-:-:S04]  /*10b0*/  IADD3 R14, R16, 0x1, RZ ;  /* 0x00000001100e7810 */ /* 0x000fc80007ffe0ff */
[----:B------:R-:W-:-:S07]  /*10c0*/  ISETP.EQ.OR P4, PT, R14, UR5, P2 ;  /* 0x000000050e007c0c */ /* 0x000fce0009782670 */
[----:B------:R-:W1:Y:S01]  /*10d0*/  @!P3 S2R R15, SR_CTAID.Y ;  /* 0x00000000000fb919 */ /* 0x000e620000002600 */
[----:B------:R-:W2:Y:S01]  /*10e0*/  @!P3 LDC R17, c[0x0][0x10] ;  /* 0x00000400ff11bb82 */ /* 0x000ea20000000800 */
[----:B------:R-:W-:-:S07]  /*10f0*/  @!P3 LOP3.LUT R18, R22, 0x1, RZ, 0xc0, !PT ;  /* 0x000000011612b812 */ /* 0x000fce00078ec0ff */
[----:B0-----:R-:W0:Y:S01]  /*1100*/  @!P3 LDC.64 R12, c[0x0][0x248] ;  /* 0x00009200ff0cbb82 */ /* 0x001e220000000a00 */
[----:B--2---:R-:W-:-:S04]  /*1110*/  @!P3 IMAD R19, R18, R17, RZ ;  /* 0x000000111213b224 */ /* 0x004fc800078e02ff */
[----:B------:R-:W-:Y:S02]  /*1120*/  @!P3 IMAD R18, R19, R10, RZ ;  /* 0x0000000a1312b224 */ /* 0x000fe400078e02ff */
[----:B-1----:R-:W-:Y:S02]  /*1130*/  @!P3 IMAD R15, R17, R16, R15 ;  /* 0x00000010110fb224 */ /* 0x002fe400078e020f */
[----:B------:R-:W1:Y:S01]  /*1140*/  @!P4 S2R R17, SR_CTAID.Y ;  /* 0x000000000011c919 */ /* 0x000e620000002600 */
[----:B------:R-:W-:Y:S02]  /*1150*/  @!P3 SHF.L.U32 R19, R18, 0x1, RZ ;  /* 0x000000011213b819 */ /* 0x000fe400000006ff */
[----:B------:R-:W-:-:S03]  /*1160*/  @!P4 LOP3.LUT R18, R22, 0x1, RZ, 0xc0, !PT ;  /* 0x000000011612c812 */ /* 0x000fc600078ec0ff */
[----:B0-----:R-:W-:Y:S02]  /*1170*/  @!P3 IMAD.WIDE R12, R19, 0x4, R12 ;  /* 0x00000004130cb825 */ /* 0x001fe400078e020c */
[----:B------:R-:W1:Y:S02]  /*1180*/  @!P4 LDC R19, c[0x0][0x10] ;  /* 0x00000400ff13cb82 */ /* 0x000e640000000800 */
[----:B------:R-:W-:-:S06]  /*1190*/  @!P3 IMAD.WIDE.U32 R12, R15, 0x8, R12 ;  /* 0x000000080f0cb825 */ /* 0x000fcc00078e000c */
[----:B------:R-:W2:Y:S01]  /*11a0*/  @!P3 LDG.E.64 R12, desc[UR8][R12.64] ;  /* 0x000000080c0cb981 */ /* 0x000ea2000c1e1b00 */
[-C--:B-1----:R-:W-:Y:S02]  /*11b0*/  @!P4 IMAD R17, R14, R19.reuse, R17 ;  /* 0x000000130e11c224 */ /* 0x082fe400078e0211 */
[----:B------:R-:W0:Y:S01]  /*11c0*/  @!P4 LDC.64 R14, c[0x0][0x248] ;  /* 0x00009200ff0ecb82 */ /* 0x000e220000000a00 */
[----:B------:R-:W-:-:S04]  /*11d0*/  @!P4 IMAD R19, R18, R19, RZ ;  /* 0x000000131213c224 */ /* 0x000fc800078e02ff */
[----:B------:R-:W-:-:S05]  /*11e0*/  @!P4 IMAD R19, R19, R10, RZ ;  /* 0x0000000a1313c224 */ /* 0x000fca00078e02ff */
[----:B------:R-:W-:-:S05]  /*11f0*/  @!P4 SHF.L.U32 R19, R19, 0x1, RZ ;  /* 0x000000011313c819 */ /* 0x000fca00000006ff */
[----:B0-----:R-:W-:-:S04]  /*1200*/  @!P4 IMAD.WIDE R14, R19, 0x4, R14 ;  /* 0x00000004130ec825 */ /* 0x001fc800078e020e */
[----:B------:R-:W-:-:S06]  /*1210*/  @!P4 IMAD.WIDE.U32 R14, R17, 0x8, R14 ;  /* 0x00000008110ec825 */ /* 0x000fcc00078e000e */
[----:B------:R-:W3:Y:S01]  /*1220*/  @!P4 LDG.E.64 R14, desc[UR8][R14.64] ;  /* 0x000000080e0ec981 */ /* 0x000ee2000c1e1b00 */
[----:B------:R-:W-:-:S04]  /*1230*/  IADD3 R17, R16, 0x2, RZ ;  /* 0x0000000210117810 */ /* 0x000fc80007ffe0ff */
[----:B------:R-:W-:-:S13]  /*1240*/  ISETP.EQ.OR P1, PT, R17, UR5, P2 ;  /* 0x0000000511007c0c */ /* 0x000fda0009722670 */
[----:B------:R-:W0:Y:S01]  /*1250*/  @!P1 S2R R19, SR_CTAID.Y ;  /* 0x0000000000139919 */ /* 0x000e220000002600 */
[----:B------:R-:W0:Y:S02]  /*1260*/  @!P1 LDC R18, c[0x0][0x10] ;  /* 0x00000400ff129b82 */ /* 0x000e240000000800 */
[----:B0-----:R-:W-:Y:S02]  /*1270*/  @!P1 IMAD R17, R17, R18, R19 ;  /* 0x0000001211119224 */ /* 0x001fe400078e0213 */
[----:B--2---:R-:W-:Y:S01]  /*1280*/  @!P3 FADD.FTZ R8, R8, R12 ;  /* 0x0000000c0808b221 */ /* 0x004fe20000010000 */
[----:B------:R-:W-:Y:S01]  /*1290*/  @!P3 FADD.FTZ R9, R9, R13 ;  /* 0x0000000d0909b221 */ /* 0x000fe20000010000 */
[----:B------:R-:W-:-:S05]  /*12a0*/  @!P1 LOP3.LUT R13, R22, 0x1, RZ, 0xc0, !PT ;  /* 0x00000001160d9812 */ /* 0x000fca00078ec0ff */
[----:B------:R-:W-:Y:S02]  /*12b0*/  @!P1 IMAD R19, R13, R18, RZ ;  /* 0x000000120d139224 */ /* 0x000fe400078e02ff */
[----:B------:R-:W0:Y:S02]  /*12c0*/  @!P1 LDC.64 R12, c[0x0][0x248] ;  /* 0x00009200ff0c9b82 */ /* 0x000e240000000a00 */
[----:B------:R-:W-:Y:S02]  /*12d0*/  @!P1 IMAD R19, R19, R10, RZ ;  /* 0x0000000a13139224 */ /* 0x000fe400078e02ff */
[----:B---3--:R-:W-:Y:S01]  /*12e0*/  @!P4 FADD.FTZ R8, R8, R14 ;  /* 0x0000000e0808c221 */ /* 0x008fe20000010000 */
[----:B------:R-:W-:-:S04]  /*12f0*/  IADD3 R14, R16, 0x3, RZ ;  /* 0x00000003100e7810 */ /* 0x000fc80007ffe0ff */
[----:B------:R-:W-:Y:S01]  /*1300*/  ISETP.EQ.OR P3, PT, R14, UR5, P2 ;  /* 0x000000050e007c0c */ /* 0x000fe20009762670 */
[----:B------:R-:W-:-:S12]  /*1310*/  @!P4 FADD.FTZ R9, R9, R15 ;  /* 0x0000000f0909c221 */ /* 0x000fd80000010000 */
[----:B------:R-:W1:Y:S01]  /*1320*/  @!P3 S2R R15, SR_CTAID.Y ;  /* 0x00000000000fb919 */ /* 0x000e620000002600 */
[----:B------:R-:W1:Y:S01]  /*1330*/  @!P3 LDC R18, c[0x0][0x10] ;  /* 0x00000400ff12bb82 */ /* 0x000e620000000800 */
[----:B------:R-:W-:-:S05]  /*1340*/  @!P1 SHF.L.U32 R19, R19, 0x1, RZ ;  /* 0x0000000113139819 */ /* 0x000fca00000006ff */
[----:B0-----:R-:W-:-:S04]  /*1350*/  @!P1 IMAD.WIDE R12, R19, 0x4, R12 ;  /* 0x00000004130c9825 */ /* 0x001fc800078e020c */
[----:B------:R-:W-:Y:S01]  /*1360*/  @!P1 IMAD.WIDE.U32 R12, R17, 0x8, R12 ;  /* 0x00000008110c9825 */ /* 0x000fe200078e000c */
[----:B------:R-:W-:-:S05]  /*1370*/  @!P3 LOP3.LUT R19, R22, 0x1, RZ, 0xc0, !PT ;  /* 0x000000011613b812 */ /* 0x000fca00078ec0ff */
        /* <DEDUP_REMOVED lines=9> */
[----:B------:R-:W-:-:S04]  /*1410*/  IADD3 R11, R11, -0x4, RZ ;  /* 0xfffffffc0b0b7810 */ /* 0x000fc80007ffe0ff */
[----:B------:R-:W-:Y:S02]  /*1420*/  ISETP.NE.AND P4, PT, R11, RZ, PT ;  /* 0x000000ff0b00720c */ /* 0x000fe40003f85270 */
[----:B------:R-:W-:Y:S01]  /*1430*/  IADD3 R16, R16, 0x4, RZ ;  /* 0x0000000410107810 */ /* 0x000fe20007ffe0ff */
[----:B--2---:R-:W-:Y:S01]  /*1440*/  @!P1 FADD.FTZ R8, R8, R12 ;  /* 0x0000000c08089221 */ /* 0x004fe20000010000 */
[----:B------:R-:W-:-:S03]  /*1450*/  @!P1 FADD.FTZ R9, R9, R13 ;  /* 0x0000000d09099221 */ /* 0x000fc60000010000 */
[----:B---3--:R-:W-:Y:S01]  /*1460*/  @!P3 FADD.FTZ R8, R8, R14 ;  /* 0x0000000e0808b221 */ /* 0x008fe20000010000 */
[----:B------:R-:W-:-:S05]  /*1470*/  @!P3 FADD.FTZ R9, R9, R15 ;  /* 0x0000000f0909b221 */ /* 0x000fca0000010000 */
[----:B------:R-:W-:Y:S05]  /*1480*/  @P4 BRA `(.L_x_2907) ;  /* 0xfffffffc00004947 */ /* 0x000fea000383ffff */
.L_x_2906:
[----:B------:R-:W-:Y:S05]  /*1490*/  @!P0 BRA `(.L_x_2903) ;  /* 0x0000000000cc8947 */ /* 0x000fea0003800000 */
[----:B------:R-:W-:Y:S01]  /*14a0*/  ISETP.EQ.OR P0, PT, R16, UR5, P2 ;  /* 0x0000000510007c0c */ /* 0x000fe20009702670 */
[----:B------:R-:W-:Y:S01]  /*14b0*/  BSSY B0, `(.L_x_2908) ;  /* 0x0000011000007945 */ /* 0x000fe20003800000 */
[----:B------:R-:W-:-:S04]  /*14c0*/  LOP3.LUT R11, R10, 0x3, RZ, 0xc0, !PT ;  /* 0x000000030a0b7812 */ /* 0x000fc800078ec0ff */
[----:B------:R-:W-:-:S07]  /*14d0*/  ISETP.NE.AND P1, PT, R11, 0x1, PT ;  /* 0x000000010b00780c */ /* 0x000fce0003f25270 */
[----:B------:R-:W-:Y:S06]  /*14e0*/  @P0 BRA `(.L_x_2909) ;  /* 0x0000000000340947 */ /* 0x000fec0003800000 */
[----:B------:R-:W1:Y:S01]  /*14f0*/  S2R R15, SR_CTAID.Y ;  /* 0x00000000000f7919 */ /* 0x000e620000002600 */
[----:B0-----:R-:W0:Y:S01]  /*1500*/  LDC.64 R12, c[0x0][0x248] ;  /* 0x00009200ff0c7b82 */ /* 0x001e220000000a00 */
[----:B------:R-:W-:Y:S01]  /*1510*/  LOP3.LUT R17, R22, 0x1, RZ, 0xc0, !PT ;  /* 0x0000000116117812 */ /* 0x000fe200078ec0ff */
[----:B------:R-:W-:-:S04]  /*1520*/  ULDC UR6, c[0x0][0x10] ;  /* 0x0000040000067ab9 */ /* 0x000fc80000000800 */
[----:B------:R-:W-:-:S04]  /*1530*/  IMAD R17, R17, UR6, RZ ;  /* 0x0000000611117c24 */ /* 0x000fc8000f8e02ff */
[----:B------:R-:W-:-:S05]  /*1540*/  IMAD R17, R17, R10, RZ ;  /* 0x0000000a11117224 */ /* 0x000fca00078e02ff */
[----:B------:R-:W-:-:S05]  /*1550*/  SHF.L.U32 R17, R17, 0x1, RZ ;  /* 0x0000000111117819 */ /* 0x000fca00000006ff */
[----:B0-----:R-:W-:-:S04]  /*1560*/  IMAD.WIDE R12, R17, 0x4, R12 ;  /* 0x00000004110c7825 */ /* 0x001fc800078e020c */
[----:B-1----:R-:W-:-:S04]  /*1570*/  IMAD R15, R16, UR6, R15 ;  /* 0x00000006100f7c24 */ /* 0x002fc8000f8e020f */
[----:B------:R-:W-:-:S06]  /*1580*/  IMAD.WIDE.U32 R12, R15, 0x8, R12 ;  /* 0x000000080f0c7825 */ /* 0x000fcc00078e000c */
[----:B------:R-:W2:Y:S02]  /*1590*/  LDG.E.64 R12, desc[UR8][R12.64] ;  /* 0x000000080c0c7981 */ /* 0x000ea4000c1e1b00 */
[----:B--2---:R-:W-:Y:S01]  /*15a0*/  FADD.FTZ R8, R8, R12 ;  /* 0x0000000c08087221 */ /* 0x004fe20000010000 */
[----:B------:R-:W-:-:S07]  /*15b0*/  FADD.FTZ R9, R9, R13 ;  /* 0x0000000d09097221 */ /* 0x000fce0000010000 */
.L_x_2909:
[----:B------:R-:W-:Y:S05]  /*15c0*/  BSYNC B0 ;  /* 0x0000000000007941 */ /* 0x000fea0003800000 */
.L_x_2908:
        /* <DEDUP_REMOVED lines=8> */
[----:B------:R-:W-:-:S07]  /*1650*/  @!P1 LOP3.LUT R18, R22, 0x1, RZ, 0xc0, !PT ;  /* 0x0000000116129812 */ /* 0x000fce00078ec0ff */
[----:B------:R-:W2:Y:S08]  /*1660*/  @!P0 LDC R16, c[0x0][0x10] ;  /* 0x00000400ff108b82 */ /* 0x000eb00000000800 */
[----:B0-----:R-:W0:Y:S01]  /*1670*/  @!P1 LDC.64 R12, c[0x0][0x248] ;  /* 0x00009200ff0c9b82 */ /* 0x001e220000000a00 */
[-C--:B-1----:R-:W-:Y:S01]  /*1680*/  @!P1 IMAD R11, R14, R17.reuse, R19 ;  /* 0x000000110e0b9224 */ /* 0x082fe200078e0213 */
[----:B------:R-:W-:Y:S01]  /*1690*/  @!P0 LOP3.LUT R19, R22, 0x1, RZ, 0xc0, !PT ;  /* 0x0000000116138812 */ /* 0x000fe200078ec0ff */
[----:B------:R-:W-:Y:S01]  /*16a0*/  @!P1 IMAD R17, R18, R17, RZ ;  /* 0x0000001112119224 */ /* 0x000fe200078e02ff */
[----:B------:R-:W1:Y:S03]  /*16b0*/  @!P0 S2R R14, SR_CTAID.Y ;  /* 0x00000000000e8919 */ /* 0x000e660000002600 */
[----:B------:R-:W-:-:S02]  /*16c0*/  @!P1 IMAD R17, R17, R10, RZ ;  /* 0x0000000a11119224 */ /* 0x000fc400078e02ff */
[----:B--2---:R-:W-:-:S03]  /*16d0*/  @!P0 IMAD R19, R19, R16, RZ ;  /* 0x0000001013138224 */ /* 0x004fc600078e02ff */
[----:B------:R-:W-:Y:S01]  /*16e0*/  @!P1 SHF.L.U32 R17, R17, 0x1, RZ ;  /* 0x0000000111119819 */ /* 0x000fe200000006ff */
[----:B------:R-:W-:-:S04]  /*16f0*/  @!P0 IMAD R10, R19, R10, RZ ;  /* 0x0000000a130a8224 */ /* 0x000fc800078e02ff */
[----:B0-----:R-:W-:Y:S01]  /*1700*/  @!P1 IMAD.WIDE R18, R17, 0x4, R12 ;  /* 0x0000000411129825 */ /* 0x001fe200078e020c */
[----:B------:R-:W-:Y:S01]  /*1710*/  @!P0 SHF.L.U32 R17, R10, 0x1, RZ ;  /* 0x000000010a118819 */ /* 0x000fe200000006ff */
[----:B------:R-:W0:Y:S02]  /*1720*/  @!P0 LDC.64 R12, c[0x0][0x248] ;  /* 0x00009200ff0c8b82 */ /* 0x000e240000000a00 */
[----:B------:R-:W-:-:S06]  /*1730*/  @!P1 IMAD.WIDE.U32 R18, R11, 0x8, R18 ;  /* 0x000000080b129825 */ /* 0x000fcc00078e0012 */
[----:B------:R-:W2:Y:S01]  /*1740*/  @!P1 LDG.E.64 R18, desc[UR8][R18.64] ;  /* 0x0000000812129981 */ /* 0x000ea2000c1e1b00 */
[----:B-1----:R-:W-:Y:S02]  /*1750*/  @!P0 IMAD R15, R15, R16, R14 ;  /* 0x000000100f0f8224 */ /* 0x002fe400078e020e */
[----:B0-----:R-:W-:-:S04]  /*1760*/  @!P0 IMAD.WIDE R12, R17, 0x4, R12 ;  /* 0x00000004110c8825 */ /* 0x001fc800078e020c */
[----:B------:R-:W-:-:S06]  /*1770*/  @!P0 IMAD.WIDE.U32 R12, R15, 0x8, R12 ;  /* 0x000000080f0c8825 */ /* 0x000fcc00078e000c */
[----:B------:R-:W3:Y:S01]  /*1780*/  @!P0 LDG.E.64 R12, desc[UR8][R12.64] ;  /* 0x000000080c0c8981 */ /* 0x000ee2000c1e1b00 */
[----:B--2---:R-:W-:Y:S01]  /*1790*/  @!P1 FADD.FTZ R8, R8, R18 ;  /* 0x0000001208089221 */ /* 0x004fe20000010000 */
[----:B------:R-:W-:-:S03]  /*17a0*/  @!P1 FADD.FTZ R9, R9, R19 ;  /* 0x0000001309099221 */ /* 0x000fc60000010000 */
[----:B---3--:R-:W-:Y:S01]  /*17b0*/  @!P0 FADD.FTZ R8, R8, R12 ;  /* 0x0000000c08088221 */ /* 0x008fe20000010000 */
[----:B------:R-:W-:-:S07]  /*17c0*/  @!P0 FADD.FTZ R9, R9, R13 ;  /* 0x0000000d09098221 */ /* 0x000fce0000010000 */
.L_x_2903:
[----:B------:R-:W-:Y:S01]  /*17d0*/  ULDC.64 UR6, c[0x0][0x218] ;  /* 0x0000860000067ab9 */ /* 0x000fe20000000a00 */
[----:B------:R-:W-:Y:S01]  /*17e0*/  LOP3.LUT P0, RZ, R0, UR5, RZ, 0xfc, !PT ;  /* 0x0000000500ff7c12 */ /* 0x000fe2000f80fcff */
[----:B------:R-:W-:Y:S01]  /*17f0*/  ULDC UR10, c[0x0][0x2a4] ;  /* 0x0000a900000a7ab9 */ /* 0x000fe20000000800 */
[----:B------:R-:W-:Y:S01]  /*1800*/  ISETP.EQ.U32.AND P1, PT, RZ, UR6, PT ;  /* 0x00000006ff007c0c */ /* 0x000fe2000bf22070 */
[----:B------:R-:W-:Y:S01]  /*1810*/  UMOV UR6, 0x400 ;  /* 0x0000040000067882 */ /* 0x000fe20000000000 */
[----:B01----:R-:W-:Y:S01]  /*1820*/  SHF.R.S32.HI R13, RZ, 0x1f, R28 ;  /* 0x0000001fff0d7819 */ /* 0x003fe2000001141c */
[----:B------:R-:W-:Y:S01]  /*1830*/  ULDC.64 UR12, c[0x0][0x228] ;  /* 0x00008a00000c7ab9 */ /* 0x000fe20000000a00 */
[----:B------:R-:W-:Y:S01]  /*1840*/  ISETP.EQ.OR.EX P0, PT, RZ, UR7, P0, P1 ;  /* 0x00000007ff007c0c */ /* 0x000fe20008702710 */
[----:B------:R-:W0:Y:S01]  /*1850*/  S2UR UR7, SR_CgaCtaId ;  /* 0x00000000000779c3 */ /* 0x000e220000008800 */
[C---:B------:R-:W-:Y:S01]  /*1860*/  SHF.L.U32 R12, R28.reuse, 0x2, RZ ;  /* 0x000000021c0c7819 */ /* 0x040fe200000006ff */
[----:B------:R-:W-:Y:S01]  /*1870*/  ULDC.64 UR14, c[0x0][0x230] ;  /* 0x00008c00000e7ab9 */ /* 0x000fe20000000a00 */
[----:B------:R-:W-:-:S02]  /*1880*/  SHF.L.U64.HI R13, R28, 0x2, R13 ;  /* 0x000000021c0d7819 */ /* 0x000fc4000001020d */
[C---:B------:R-:W-:Y:S02]  /*1890*/  IADD3 R14, P1, R12.reuse, UR12, RZ ;  /* 0x0000000c0c0e7c10 */ /* 0x040fe4000ff3e0ff */
[----:B------:R-:W-:Y:S02]  /*18a0*/  IADD3 R12, P3, R12, UR14, RZ ;  /* 0x0000000e0c0c7c10 */ /* 0x000fe4000ff7e0ff */
[C---:B------:R-:W-:Y:S02]  /*18b0*/  IADD3.X R15, R13.reuse, UR13, RZ, P1, !PT ;  /* 0x0000000d0d0f7c10 */ /* 0x040fe40008ffe4ff */
[----:B------:R-:W-:Y:S01]  /*18c0*/  IADD3.X R13, R13, UR15, RZ, P3, !PT ;  /* 0x0000000f0d0d7c10 */ /* 0x000fe20009ffe4ff */
[----:B------:R-:W1:Y:S01]  /*18d0*/  @!P0 LDC.64 R10, c[0x0][0x218] ;  /* 0x00008600ff0a8b82 */ /* 0x000e620000000a00 */
[----:B------:R-:W-:Y:S01]  /*18e0*/  @!P0 FMUL.FTZ R17, R9, UR10 ;  /* 0x0000000a09118c20 */ /* 0x000fe20008410000 */
[----:B------:R-:W-:Y:S01]  /*18f0*/  @!P0 FMUL.FTZ R16, R8, UR10 ;  /* 0x0000000a08108c20 */ /* 0x000fe20008410000 */
[----:B0-----:R-:W-:-:S09]  /*1900*/  ULEA UR6, UR7, UR6, 0x18 ;  /* 0x0000000607067291 */ /* 0x001fd2000f8ec03f */
[----:B------:R0:W-:Y:S01]  /*1910*/  @!P2 STS.64 [UR6+0x98], R8 ;  /* 0x00009808ff00a988 */ /* 0x0001e20008000a06 */
[----:B-1----:R-:W-:-:S05]  /*1920*/  @!P0 IMAD.WIDE R28, R23, 0x8, R10 ;  /* 0x00000008171c8825 */ /* 0x002fca00078e020a */
[----:B------:R-:W-:Y:S01]  /*1930*/  @!P0 STG.E.64 desc[UR8][R28.64], R16 ;  /* 0x000000101c008986 */ /* 0x000fe2000c101b08 */
[----:B0-----:R-:W-:Y:S01]  /*1940*/  HFMA2.MMA R8, -RZ, RZ, 1.875, 0 ;  /* 0x3f800000ff087435 */ /* 0x001fe200000001ff */
[----:B------:R-:W0:Y:S08]  /*1950*/  LDC R9, c[0x0][0x294] ;  /* 0x0000a500ff097b82 */ /* 0x000e300000000800 */
[----:B------:R-:W-:Y:S06]  /*1960*/  BAR.SYNC.DEFER_BLOCKING 0x0 ;  /* 0x0000000000007b1d */ /* 0x000fec0000010000 */
[----:B------:R1:W2:Y:S04]  /*1970*/  LDG.E.64 R10, desc[UR8][R14.64] ;  /* 0x000000080e0a7981 */ /* 0x0002a8000c1e1b00 */
[----:B------:R-:W2:Y:S04]  /*1980*/  LDG.E.64 R12, desc[UR8][R12.64] ;  /* 0x000000080c0c7981 */ /* 0x000ea8000c1e1b00 */
[----:B------:R-:W3:Y:S01]  /*1990*/  LDS.64 R18, [UR6+0x98] ;  /* 0x00009806ff127984 */ /* 0x000ee20008000a00 */
[----:B------:R-:W-:Y:S01]  /*19a0*/  ULDC.64 UR6, c[0x0][0x278] ;  /* 0x00009e0000067ab9 */ /* 0x000fe20000000a00 */
[----:B---3--:R-:W-:-:S04]  /*19b0*/  FMUL.FTZ R18, R18, UR10 ;  /* 0x0000000a12127c20 */ /* 0x008fc80008410000 */
[C---:B-1----:R-:W-:Y:S01]  /*19c0*/  FMUL.FTZ R14, R18.reuse, R18 ;  /* 0x00000012120e7220 */ /* 0x042fe20000410000 */
[C---:B------:R-:W-:Y:S01]  /*19d0*/  FADD.FTZ R15, -R18.reuse, R3 ;  /* 0x00000003120f7221 */ /* 0x040fe20000010100 */
[C---:B------:R-:W-:Y:S01]  /*19e0*/  FADD.FTZ R17, -R18.reuse, R20 ;  /* 0x0000001412117221 */ /* 0x040fe20000010100 */
[C---:B------:R-:W-:Y:S01]  /*19f0*/  FADD.FTZ R3, -R18.reuse, R4 ;  /* 0x0000000412037221 */ /* 0x040fe20000010100 */
[----:B------:R-:W-:Y:S01]  /*1a00*/  FFMA.FTZ R19, R19, UR10, -R14 ;  /* 0x0000000a13137c23 */ /* 0x000fe2000801080e */
[C---:B------:R-:W-:Y:S01]  /*1a10*/  FADD.FTZ R29, -R18.reuse, R6 ;  /* 0x00000006121d7221 */ /* 0x040fe20000010100 */
[C---:B------:R-:W-:Y:S01]  /*1a20*/  FADD.FTZ R5, -R18.reuse, R5 ;  /* 0x0000000512057221 */ /* 0x040fe20000010100 */
[C---:B------:R-:W-:Y:S01]  /*1a30*/  FADD.FTZ R21, -R18.reuse, R21 ;  /* 0x0000001512157221 */ /* 0x040fe20000010100 */
[----:B------:R-:W-:Y:S01]  /*1a40*/  FADD.FTZ R7, -R18, R7 ;  /* 0x0000000712077221 */ /* 0x000fe20000010100 */
[----:B------:R-:W-:-:S13]  /*1a50*/  FSETP.GTU.FTZ.AND P0, PT, R19, RZ, PT ;  /* 0x000000ff1300720b */ /* 0x000fda0003f1c000 */
[----:B------:R-:W1:Y:S02]  /*1a60*/  @P0 LDC R14, c[0x0][0x238] ;  /* 0x00008e00ff0e0b82 */ /* 0x000e640000000800 */
[----:B-1----:R-:W-:Y:S01]  /*1a70*/  @P0 FADD.FTZ R16, R19, R14 ;  /* 0x0000000e13100221 */ /* 0x002fe20000010000 */
[----:B------:R-:W-:Y:S01]  /*1a80*/  FADD.FTZ R19, -R18, R2 ;  /* 0x0000000212137221 */ /* 0x000fe20000010100 */
[----:B------:R-:W-:Y:S02]  /*1a90*/  SHF.R.U32.HI R2, RZ, 0x4, R0 ;  /* 0x00000004ff027819 */ /* 0x000fe40000011600 */
[----:B------:R-:W1:Y:S03]  /*1aa0*/  @P0 MUFU.RSQ R8, R16 ;  /* 0x0000001000080308 */ /* 0x000e660000001400 */
[----:B0-----:R-:W-:Y:S01]  /*1ab0*/  IMAD R2, R9, UR5, R2 ;  /* 0x0000000509027c24 */ /* 0x001fe2000f8e0202 */
[----:B------:R-:W-:-:S02]  /*1ac0*/  ULDC.U8 UR5, c[0x0][0x28c] ;  /* 0x0000a30000057ab9 */ /* 0x000fc40000000000 */
[----:B------:R-:W-:Y:S02]  /*1ad0*/  ISETP.NE.AND P4, PT, RZ, UR5, PT ;  /* 0x00000005ff007c0c */ /* 0x000fe4000bf85270 */
[C---:B------:R-:W-:Y:S02]  /*1ae0*/  IADD3 R9, R2.reuse, 0x40, RZ ;  /* 0x0000004002097810 */ /* 0x040fe40007ffe0ff */
[----:B------:R-:W-:Y:S02]  /*1af0*/  ISETP.GE.U32.AND P3, PT, R2, UR6, PT ;  /* 0x0000000602007c0c */ /* 0x000fe4000bf66070 */
[----:B------:R-:W-:Y:S01]  /*1b00*/  ISETP.GE.U32.AND P0, PT, R9, UR6, PT ;  /* 0x0000000609007c0c */ /* 0x000fe2000bf06070 */
[-C--:B-1----:R-:W-:Y:S01]  /*1b10*/  FMUL.FTZ R17, R17, R8.reuse ;  /* 0x0000000811117220 */ /* 0x082fe20000410000 */
[-C--:B------:R-:W-:Y:S01]  /*1b20*/  FMUL.FTZ R19, R19, R8.reuse ;  /* 0x0000000813137220 */ /* 0x080fe20000410000 */
[-C--:B------:R-:W-:Y:S01]  /*1b30*/  FMUL.FTZ R3, R3, R8.reuse ;  /* 0x0000000803037220 */ /* 0x080fe20000410000 */
[-C--:B------:R-:W-:Y:S01]  /*1b40*/  FMUL.FTZ R29, R29, R8.reuse ;  /* 0x000000081d1d7220 */ /* 0x080fe20000410000 */
[-C--:B------:R-:W-:Y:S01]  /*1b50*/  FMUL.FTZ R28, R15, R8.reuse ;  /* 0x000000080f1c7220 */ /* 0x080fe20000410000 */
[-C--:B------:R-:W-:Y:S01]  /*1b60*/  FMUL.FTZ R15, R5, R8.reuse ;  /* 0x00000008050f7220 */ /* 0x080fe20000410000 */
[C-C-:B--2---:R-:W-:Y:S01]  /*1b70*/  FFMA.FTZ R16, R10.reuse, R17, R12.reuse ;  /* 0x000000110a107223 */ /* 0x144fe2000001000c */
[C-C-:B------:R-:W-:Y:S01]  /*1b80*/  FFMA.FTZ R4, R10.reuse, R19, R12.reuse ;  /* 0x000000130a047223 */ /* 0x140fe2000001000c */
[C-C-:B------:R-:W-:Y:S01]  /*1b90*/  FFMA.FTZ R6, R10.reuse, R3, R12.reuse ;  /* 0x000000030a067223 */ /* 0x140fe2000001000c */
[----:B------:R-:W-:Y:S01]  /*1ba0*/  FFMA.FTZ R14, R10, R29, R12 ;  /* 0x0000001d0a0e7223 */ /* 0x000fe2000001000c */
[C---:B------:R-:W-:Y:S01]  /*1bb0*/  IADD3 R3, R2.reuse, 0x20, RZ ;  /* 0x0000002002037810 */ /* 0x040fe20007ffe0ff */
[-C--:B------:R-:W-:Y:S01]  /*1bc0*/  FMUL.FTZ R17, R7, R8.reuse ;  /* 0x0000000807117220 */ /* 0x080fe20000410000 */
[----:B------:R-:W-:Y:S01]  /*1bd0*/  IADD3 R10, R2, 0x60, RZ ;  /* 0x00000060020a7810 */ /* 0x000fe20007ffe0ff */
[----:B------:R-:W-:Y:S01]  /*1be0*/  FMUL.FTZ R8, R21, R8 ;  /* 0x0000000815087220 */ /* 0x000fe20000410000 */
[----:B------:R-:W-:Y:S01]  /*1bf0*/  SHF.R.S32.HI R12, RZ, 0x1f, R2 ;  /* 0x0000001fff0c7819 */ /* 0x000fe20000011402 */
[--C-:B------:R-:W-:Y:S01]  /*1c00*/  FFMA.FTZ R7, R11, R15, R13.reuse ;  /* 0x0000000f0b077223 */ /* 0x100fe2000001000d */
[----:B------:R-:W-:Y:S01]  /*1c10*/  ISETP.GE.U32.AND P2, PT, R3, UR6, PT ;  /* 0x0000000603007c0c */ /* 0x000fe2000bf46070 */
[C-C-:B------:R-:W-:Y:S01]  /*1c20*/  FFMA.FTZ R15, R11.reuse, R17, R13.reuse ;  /* 0x000000110b0f7223 */ /* 0x140fe2000001000d */
[----:B------:R-:W-:Y:S01]  /*1c30*/  ISETP.GE.U32.AND P1, PT, R10, UR6, PT ;  /* 0x000000060a007c0c */ /* 0x000fe2000bf26070 */
[C---:B------:R-:W-:Y:S01]  /*1c40*/  FFMA.FTZ R5, R11.reuse, R28, R13 ;  /* 0x0000001c0b057223 */ /* 0x040fe2000001000d */
[----:B------:R-:W-:Y:S01]  /*1c50*/  SHF.R.S32.HI R18, RZ, 0x1f, R3 ;  /* 0x0000001fff127819 */ /* 0x000fe20000011403 */
[----:B------:R-:W-:Y:S01]  /*1c60*/  FFMA.FTZ R17, R11, R8, R13 ;  /* 0x000000080b117223 */ /* 0x000fe2000001000d */
[----:B------:R-:W-:-:S02]  /*1c70*/  SHF.R.S32.HI R19, RZ, 0x1f, R9 ;  /* 0x0000001fff137819 */ /* 0x000fc40000011409 */
[----:B------:R-:W-:Y:S02]  /*1c80*/  SHF.R.S32.HI R20, RZ, 0x1f, R10 ;  /* 0x0000001fff147819 */ /* 0x000fe4000001140a */
[----:B------:R-:W-:Y:S02]  /*1c90*/  ISETP.GE.AND.EX P3, PT, R12, UR7, PT, P3 ;  /* 0x000000070c007c0c */ /* 0x000fe4000bf66330 */
[----:B------:R-:W-:Y:S02]  /*1ca0*/  ISETP.GE.AND.EX P2, PT, R18, UR7, PT, P2 ;  /* 0x0000000712007c0c */ /* 0x000fe4000bf46320 */
[----:B------:R-:W-:Y:S02]  /*1cb0*/  ISETP.GE.AND.EX P0, PT, R19, UR7, PT, P0 ;  /* 0x0000000713007c0c */ /* 0x000fe4000bf06300 */
[----:B------:R-:W-:Y:S02]  /*1cc0*/  ISETP.GE.AND.EX P1, PT, R20, UR7, PT, P1 ;  /* 0x0000000714007c0c */ /* 0x000fe4000bf26310 */
[----:B------:R-:W-:-:S02]  /*1cd0*/  ISETP.GT.U32.OR P3, PT, R0, 0x1ff, P3 ;  /* 0x000001ff0000780c */ /* 0x000fc40001f64470 */
[C---:B------:R-:W-:Y:S02]  /*1ce0*/  ISETP.GT.U32.OR P2, PT, R0.reuse, 0x1ff, P2 ;  /* 0x000001ff0000780c */ /* 0x040fe40001744470 */
[C---:B------:R-:W-:Y:S02]  /*1cf0*/  ISETP.GT.U32.OR P0, PT, R0.reuse, 0x1ff, P0 ;  /* 0x000001ff0000780c */ /* 0x040fe40000704470 */
[----:B------:R-:W-:Y:S01]  /*1d00*/  ISETP.GT.U32.OR P1, PT, R0, 0x1ff, P1 ;  /* 0x000001ff0000780c */ /* 0x000fe20000f24470 */
        /* <DEDUP_REMOVED lines=11> */
.L_x_2910:
        /* <DEDUP_REMOVED lines=13> */
.L_x_2912:
[----:B------:R-:W-:Y:S05]  /*1e90*/  BSYNC B0 ;  /* 0x0000000000007941 */ /* 0x000fea0003800000 */
.L_x_2911:
        /* <DEDUP_REMOVED lines=8> */
[----:B0-----:R-:W0:Y:S01]  /*1f20*/  MUFU.RCP R16, R13 ;  /* 0x0000000d00107308 */ /* 0x001e220000001000 */
[----:B-1----:R-:W-:Y:S01]  /*1f30*/  FMUL.FTZ R4, R4, R11 ;  /* 0x0000000b04047220 */ /* 0x002fe20000410000 */
[----:B0-----:R-:W-:-:S07]  /*1f40*/  FMUL.FTZ R5, R5, R16 ;  /* 0x0000001005057220 */ /* 0x001fce0000410000 */
.L_x_2913:
[----:B------:R-:W-:Y:S04]  /*1f50*/  BSSY B0, `(.L_x_2914) ;  /* 0x000000d000007945 */ /* 0x000fe80003800000 */
[----:B------:R-:W-:Y:S05]  /*1f60*/  @P2 BRA `(.L_x_2915) ;  /* 0x00000000002c2947 */ /* 0x000fea0003800000 */
[----:B------:R-:W-:Y:S01]  /*1f70*/  ULDC.64 UR6, c[0x0][0x270] ;  /* 0x00009c0000067ab9 */ /* 0x000fe20000000a00 */
[----:B------:R-:W-:Y:S01]  /*1f80*/  MOV R12, R24 ;  /* 0x00000018000c7202 */ /* 0x000fe20000000f00 */
[----:B------:R-:W-:Y:S01]  /*1f90*/  IMAD R18, R18, UR6, RZ ;  /* 0x0000000612127c24 */ /* 0x000fe2000f8e02ff */
[----:B------:R-:W-:-:S03]  /*1fa0*/  MOV R13, R27 ;  /* 0x0000001b000d7202 */ /* 0x000fc60000000f00 */
[----:B------:R-:W-:-:S04]  /*1fb0*/  IMAD.WIDE.U32 R12, R3, UR6, R12 ;  /* 0x00000006030c7c25 */ /* 0x000fc8000f8e000c */
[----:B------:R-:W-:Y:S01]  /*1fc0*/  IMAD R3, R3, UR7, R18 ;  /* 0x0000000703037c24 */ /* 0x000fe2000f8e0212 */
[----:B------:R-:W-:Y:S02]  /*1fd0*/  ULDC.64 UR6, c[0x0][0x210] ;  /* 0x0000840000067ab9 */ /* 0x000fe40000000a00 */
[----:B------:R-:W-:Y:S02]  /*1fe0*/  LEA R2, P2, R12, UR6, 0x2 ;  /* 0x000000060c027c11 */ /* 0x000fe4000f8410ff */
[----:B------:R-:W-:-:S04]  /*1ff0*/  IADD3 R3, R13, R3, RZ ;  /* 0x000000030d037210 */ /* 0x000fc80007ffe0ff */
[----:B------:R-:W-:-:S05]  /*2000*/  LEA.HI.X R3, R12, UR7, R3, 0x2, P2 ;  /* 0x000000070c037c11 */ /* 0x000fca00090f1403 */
[----:B------:R1:W-:Y:S02]  /*2010*/  STG.E.64 desc[UR8][R2.64], R4 ;  /* 0x0000000402007986 */ /* 0x0003e4000c101b08 */
.L_x_2915:
[----:B------:R-:W-:Y:S05]  /*2020*/  BSYNC B0 ;  /* 0x0000000000007941 */ /* 0x000fea0003800000 */
.L_x_2914:
[----:B------:R-:W-:Y:S05]  /*2030*/  @!P4 BRA `(.L_x_2916) ;  /* 0x000000000028c947 */ /* 0x000fea0003800000 */
[----:B-1----:R-:W-:Y:S01]  /*2040*/  FMUL.FTZ R2, R6, -1.4426950216293334961 ;  /* 0xbfb8aa3b06027820 */ /* 0x002fe20000410000 */
        /* <DEDUP_REMOVED lines=9> */
.L_x_2916:
[----:B------:R-:W-:Y:S04]  /*20e0*/  BSSY B0, `(.L_x_2917) ;  /* 0x000000d000007945 */ /* 0x000fe80003800000 */
[----:B------:R-:W-:Y:S05]  /*20f0*/  @P0 BRA `(.L_x_2918) ;  /* 0x00000000002c0947 */ /* 0x000fea0003800000 */
[----:B------:R-:W-:Y:S01]  /*2100*/  ULDC.64 UR6, c[0x0][0x270] ;  /* 0x00009c0000067ab9 */ /* 0x000fe20000000a00 */
[----:B-1----:R-:W-:Y:S01]  /*2110*/  MOV R2, R24 ;  /* 0x0000001800027202 */ /* 0x002fe20000000f00 */
        /* <DEDUP_REMOVED lines=9> */
.L_x_2918:
[----:B------:R-:W-:Y:S05]  /*21b0*/  BSYNC B0 ;  /* 0x0000000000007941 */ /* 0x000fea0003800000 */
.L_x_2917:
[----:B------:R-:W-:Y:S05]  /*21c0*/  @!P4 BRA `(.L_x_2919) ;  /* 0x000000000028c947 */ /* 0x000fea0003800000 */
[----:B-1----:R-:W-:Y:S01]  /*21d0*/  FMUL.FTZ R2, R14, -1.4426950216293334961 ;  /* 0xbfb8aa3b0e027820 */ /* 0x002fe20000410000 */
[----:B--2---:R-:W-:-:S05]  /*21e0*/  FMUL.FTZ R4, R15, -1.4426950216293334961 ;  /* 0xbfb8aa3b0f047820 */ /* 0x004fca0000410000 */
        /* <DEDUP_REMOVED lines=8> */
.L_x_2919:
[----:B------:R-:W-:Y:S04]  /*2270*/  BSSY B0, `(.L_x_2920) ;  /* 0x000000c000007945 */ /* 0x000fe80003800000 */
[----:B------:R-:W-:Y:S05]  /*2280*/  @P1 BRA `(.L_x_2921) ;  /* 0x0000000000281947 */ /* 0x000fea0003800000 */
[----:B------:R-:W-:Y:S01]  /*2290*/  ULDC.64 UR6, c[0x0][0x270] ;  /* 0x00009c0000067ab9 */ /* 0x000fe20000000a00 */
[----:B------:R-:W-:Y:S01]  /*22a0*/  MOV R25, R27 ;  /* 0x0000001b00197202 */ /* 0x000fe20000000f00 */
[----:B-1----:R-:W-:Y:S02]  /*22b0*/  IMAD R3, R20, UR6, RZ ;  /* 0x0000000614037c24 */ /* 0x002fe4000f8e02ff */
[----:B------:R-:W-:-:S04]  /*22c0*/  IMAD.WIDE.U32 R24, R10, UR6, R24 ;  /* 0x000000060a187c25 */ /* 0x000fc8000f8e0018 */
[----:B------:R-:W-:Y:S01]  /*22d0*/  IMAD R3, R10, UR7, R3 ;  /* 0x000000070a037c24 */ /* 0x000fe2000f8e0203 */
[----:B------:R-:W-:Y:S02]  /*22e0*/  ULDC.64 UR6, c[0x0][0x210] ;  /* 0x0000840000067ab9 */ /* 0x000fe40000000a00 */
[----:B------:R-:W-:Y:S02]  /*22f0*/  LEA R2, P0, R24, UR6, 0x2 ;  /* 0x0000000618027c11 */ /* 0x000fe4000f8010ff */
[----:B------:R-:W-:-:S04]  /*2300*/  IADD3 R3, R25, R3, RZ ;  /* 0x0000000319037210 */ /* 0x000fc80007ffe0ff */
[----:B------:R-:W-:-:S05]  /*2310*/  LEA.HI.X R3, R24, UR7, R3, 0x2, P0 ;  /* 0x0000000718037c11 */ /* 0x000fca00080f1403 */
[----:B------:R3:W-:Y:S02]  /*2320*/  STG.E.64 desc[UR8][R2.64], R14 ;  /* 0x0000000e02007986 */ /* 0x0007e4000c101b08 */
.L_x_2921:
[----:B------:R-:W-:Y:S05]  /*2330*/  BSYNC B0 ;  /* 0x0000000000007941 */ /* 0x000fea0003800000 */
.L_x_2920:
[----:B-1-3--:R-:W1:Y:S01]  /*2340*/  LDC R2, c[0x0][0x10] ;  /* 0x00000400ff027b82 */ /* 0x00ae620000000800 */
[----:B------:R-:W-:Y:S02]  /*2350*/  IADD3 R22, R22, 0x1, RZ ;  /* 0x0000000116167810 */ /* 0x000fe40007ffe0ff */
[----:B-1----:R-:W-:-:S04]  /*2360*/  IADD3 R23, R2, R23, RZ ;  /* 0x0000001702177210 */ /* 0x002fc80007ffe0ff */
[----:B------:R-:W-:-:S13]  /*2370*/  ISETP.GE.AND P0, PT, R23, UR4, PT ;  /* 0x0000000417007c0c */ /* 0x000fda000bf06270 */
[----:B------:R-:W-:Y:S05]  /*2380*/  @!P0 BRA `(.L_x_2922) ;  /* 0xffffffdc00448947 */ /* 0x000fea000383ffff */
[----:B------:R-:W-:Y:S05]  /*2390*/  EXIT ;  /* 0x000000000000794d */ /* 0x000fea0003800000 */
.L_x_2923:
        /* <DEDUP_REMOVED lines=14> */
.L_x_3357:


//--------------------- .text._Z35group_norm_nhwc_fwd_one_pass_kernelI11Fp32IOFp32WLi256ELi32ELi512EEv26Group_norm_nhwc_fwd_params --------------------------
	.section	.text._Z35group_norm_nhwc_fwd_one_pass_kernelI11Fp32IOFp32WLi256ELi32ELi512EEv26Group_norm_nhwc_fwd_params,"ax",@progbits
	.align	128
        .global         _Z35group_norm_nhwc_fwd_one_pass_kernelI11Fp32IOFp32WLi256ELi32ELi512EEv26Group_norm_nhwc_fwd_params
        .type           _Z35group_norm_nhwc_fwd_one_pass_kernelI11Fp32IOFp32WLi256ELi32ELi512EEv26Group_norm_nhwc_fwd_params,@function
        .size           _Z35group_norm_nhwc_fwd_one_pass_kernelI11Fp32IOFp32WLi256ELi32ELi512EEv26Group_norm_nhwc_fwd_params,(.L_x_3358 - _Z35group_norm_nhwc_fwd_one_pass_kernelI11Fp32IOFp32WLi256ELi32ELi512EEv26Group_norm_nhwc_fwd_params)
        .other          _Z35group_norm_nhwc_fwd_one_pass_kernelI11Fp32IOFp32WLi256ELi32ELi512EEv26Group_norm_nhwc_fwd_params,@"STO_CUDA_ENTRY STV_DEFAULT"
_Z35group_norm_nhwc_fwd_one_pass_kernelI11Fp32IOFp32WLi256ELi32ELi512EEv26Group_norm_nhwc_fwd_params:
.text._Z35group_norm_nhwc_fwd_one_pass_kernelI11Fp32IOFp32WLi256ELi32ELi512EEv26Group_norm_nhwc_fwd_params:
        /* <DEDUP_REMOVED lines=32> */
[C---:B------:R-:W-:Y:S02]  /*0200*/  IADD3 R2, R51.reuse, 0xe0, RZ ;  /* 0x000000e033027810 */ /* 0x040fe40007ffe0ff */
[----:B------:R-:W-:Y:S02]  /*0210*/  ISETP.LT.U32.AND P4, PT, R51, UR8, PT ;  /* 0x0000000833007c0c */ /* 0x000fe4000bf81070 */
[----:B------:R-:W-:Y:S02]  /*0220*/  SHF.R.S32.HI R45, RZ, 0x1f, R51 ;  /* 0x0000001fff2d7819 */ /* 0x000fe40000011433 */
[----:B------:R-:W-:Y:S02]  /*0230*/  ISETP.LT.U32.AND P3, PT, R50, UR8, PT ;  /* 0x0000000832007c0c */ /* 0x000fe4000bf61070 */
[----:B------:R-:W-:-:S02]  /*0240*/  ISETP.LT.U32.AND P2, PT, R49, UR8, PT ;  /* 0x0000000831007c0c */ /* 0x000fc4000bf41070 */
[----:B------:R-:W-:Y:S02]  /*0250*/  SHF.R.S32.HI R43, RZ, 0x1f, R50 ;  /* 0x0000001fff2b7819 */ /* 0x000fe40000011432 */
[----:B------:R-:W-:Y:S02]  /*0260*/  SHF.R.S32.HI R41, RZ, 0x1f, R49 ;  /* 0x0000001fff297819 */ /* 0x000fe40000011431 */
[----:B------:R-:W-:Y:S02]  /*0270*/  ISETP.LT.U32.AND P0, PT, R48, UR8, PT ;  /* 0x0000000830007c0c */ /* 0x000fe4000bf01070 */
[----:B------:R-:W-:Y:S02]  /*0280*/  SHF.R.S32.HI R39, RZ, 0x1f, R48 ;  /* 0x0000001fff277819 */ /* 0x000fe40000011430 */
[----:B------:R-:W-:Y:S02]  /*0290*/  LEA R0, R0, UR5, 0x3 ;  /* 0x0000000500007c11 */ /* 0x000fe4000f8e18ff */
[----:B------:R-:W-:-:S02]  /*02a0*/  SHF.R.S32.HI R9, RZ, 0x1f, R46 ;  /* 0x0000001fff097819 */ /* 0x000fc4000001142e */
[----:B------:R-:W-:Y:S02]  /*02b0*/  SHF.R.S32.HI R7, RZ, 0x1f, R44 ;  /* 0x0000001fff077819 */ /* 0x000fe4000001142c */
[----:B------:R-:W-:Y:S02]  /*02c0*/  SHF.R.S32.HI R5, RZ, 0x1f, R42 ;  /* 0x0000001fff057819 */ /* 0x000fe4000001142a */
[----:B------:R-:W-:Y:S02]  /*02d0*/  SHF.R.S32.HI R3, RZ, 0x1f, R2 ;  /* 0x0000001fff037819 */ /* 0x000fe40000011402 */
[----:B------:R-:W-:Y:S02]  /*02e0*/  ISETP.LT.AND.EX P4, PT, R45, UR9, !P1, P4 ;  /* 0x000000092d007c0c */ /* 0x000fe4000cf81340 */
[----:B------:R-:W-:Y:S02]  /*02f0*/  ISETP.LT.AND.EX P3, PT, R43, UR9, !P1, P3 ;  /* 0x000000092b007c0c */ /* 0x000fe4000cf61330 */
[----:B------:R-:W-:-:S02]  /*0300*/  ISETP.LT.AND.EX P2, PT, R41, UR9, !P1, P2 ;  /* 0x0000000929007c0c */ /* 0x000fc4000cf41320 */
[----:B------:R-:W-:Y:S01]  /*0310*/  ISETP.LT.AND.EX P1, PT, R39, UR9, !P1, P0 ;  /* 0x0000000927007c0c */ /* 0x000fe2000cf21300 */
[----:B--2-4-:R-:W-:-:S12]  /*0320*/  ULDC.64 UR8, c[0x0][0x208] ;  /* 0x0000820000087ab9 */ /* 0x014fd80000000a00 */
.L_x_2960:
[----:B0-----:R-:W0:Y:S01]  /*0330*/  LDC R17, c[0x0][0x288] ;  /* 0x0000a200ff117b82 */ /* 0x001e220000000800 */
[----:B------:R-:W-:Y:S01]  /*0340*/  ULDC.64 UR14, c[0x0][0x278] ;  /* 0x00009e00000e7ab9 */ /* 0x000fe20000000a00 */
[----:B------:R-:W-:-:S06]  /*0350*/  ULDC.64 UR12, c[0x0][0x280] ;  /* 0x0000a000000c7ab9 */ /* 0x000fcc0000000a00 */
[----:B-1----:R-:W1:Y:S08]  /*0360*/  @P4 LDC.64 R20, c[0x0][0x270] ;  /* 0x00009c00ff144b82 */ /* 0x002e700000000a00 */
[----:B------:R-:W2:Y:S01]  /*0370*/  @P1 LDC.64 R18, c[0x0][0x270] ;  /* 0x00009c00ff121b82 */ /* 0x000ea20000000a00 */
[----:B0-----:R-:W-:-:S04]  /*0380*/  IABS R13, R17 ;  /* 0x00000011000d7213 */ /* 0x001fc80000000000 */
[----:B------:R-:W0:Y:S01]  /*0390*/  I2F.RP R12, R13 ;  /* 0x0000000d000c7306 */ /* 0x000e220000209400 */
[----:B-1----:R-:W-:-:S04]  /*03a0*/  @P4 IMAD R22, R45, R20, RZ ;  /* 0x000000142d164224 */ /* 0x002fc800078e02ff */
[----:B------:R-:W-:-:S03]  /*03b0*/  @P4 IMAD R27, R51, R21, R22 ;  /* 0x00000015331b4224 */ /* 0x000fc600078e0216 */
[----:B0-----:R-:W0:Y:S02]  /*03c0*/  MUFU.RCP R12, R12 ;  /* 0x0000000c000c7308 */ /* 0x001e240000001000 */
[----:B0-----:R-:W-:-:S06]  /*03d0*/  IADD3 R10, R12, 0xffffffe, RZ ;  /* 0x0ffffffe0c0a7810 */ /* 0x001fcc0007ffe0ff */
[----:B------:R0:W1:Y:S02]  /*03e0*/  F2I.FTZ.U32.TRUNC.NTZ R11, R10 ;  /* 0x0000000a000b7305 */ /* 0x000064000021f000 */
[----:B0-----:R-:W-:Y:S02]  /*03f0*/  MOV R10, RZ ;  /* 0x000000ff000a7202 */ /* 0x001fe40000000f00 */
[----:B-1----:R-:W-:-:S05]  /*0400*/  IADD3 R14, RZ, -R11, RZ ;  /* 0x8000000bff0e7210 */ /* 0x002fca0007ffe0ff */
        /* <DEDUP_REMOVED lines=10> */
[----:B------:R-:W0:Y:S03]  /*04b0*/  @P4 LDC.64 R14, c[0x0][0x220] ;  /* 0x00008800ff0e4b82 */ /* 0x000e260000000a00 */
        /* <DEDUP_REMOVED lines=11> */
[----:B------:R-:W-:Y:S02]  /*0570*/  SHF.R.S32.HI R12, RZ, 0x1f, R53 ;  /* 0x0000001fff0c7819 */ /* 0x000fe40000011435 */
[----:B------:R-:W-:Y:S01]  /*0580*/  ISETP.GE.AND.EX P6, PT, R9, UR15, PT, P6 ;  /* 0x0000000f09007c0c */ /* 0x000fe2000bfc6360 */
[----:B------:R-:W-:Y:S01]  /*0590*/  IMAD R56, R17, R11, R4 ;  /* 0x0000000b11387224 */ /* 0x000fe200078e0204 */
[----:B------:R-:W-:Y:S01]  /*05a0*/  ISETP.GE.U32.AND P5, PT, R44, UR14, PT ;  /* 0x0000000e2c007c0c */ /* 0x000fe2000bfa6070 */
[----:B------:R-:W1:Y:S01]  /*05b0*/  @P3 LDC.64 R10, c[0x0][0x270] ;  /* 0x00009c00ff0a3b82 */ /* 0x000e620000000a00 */
[----:B------:R-:W-:Y:S01]  /*05c0*/  IMAD R16, R12, UR12, RZ ;  /* 0x0000000c0c107c24 */ /* 0x000fe2000f8e02ff */
[----:B------:R-:W-:-:S02]  /*05d0*/  ISETP.LT.U32.AND P6, PT, R38, 0x200, !P6 ;  /* 0x000002002600780c */ /* 0x000fc400077c1070 */
[----:B------:R-:W-:Y:S01]  /*05e0*/  LEA R56, R56, R57, 0x5 ;  /* 0x0000003938387211 */ /* 0x000fe200078e28ff */
[----:B------:R-:W-:Y:S01]  /*05f0*/  IMAD R55, R53, UR13, R16 ;  /* 0x0000000d35377c24 */ /* 0x000fe2000f8e0210 */
[----:B------:R-:W-:Y:S02]  /*0600*/  ISETP.GE.AND.EX P5, PT, R7, UR15, PT, P5 ;  /* 0x0000000f07007c0c */ /* 0x000fe4000bfa6350 */
[--C-:B------:R-:W-:Y:S01]  /*0610*/  SHF.R.S32.HI R57, RZ, 0x1f, R56.reuse ;  /* 0x0000001fff397819 */ /* 0x100fe20000011438 */
[----:B------:R-:W3:Y:S01]  /*0620*/  @P2 LDC.64 R12, c[0x0][0x270] ;  /* 0x00009c00ff0c2b82 */ /* 0x000ee20000000a00 */
[----:B------:R-:W-:Y:S01]  /*0630*/  ISETP.LT.U32.AND P5, PT, R38, 0x200, !P5 ;  /* 0x000002002600780c */ /* 0x000fe20006fa1070 */
[----:B------:R-:W-:-:S06]  /*0640*/  IMAD.WIDE.U32 R52, R53, UR12, R56 ;  /* 0x0000000c35347c25 */ /* 0x000fcc000f8e0038 */
[----:B------:R-:W4:Y:S01]  /*0650*/  @P3 LDC.64 R16, c[0x0][0x220] ;  /* 0x00008800ff103b82 */ /* 0x000f220000000a00 */
[----:B------:R-:W-:Y:S02]  /*0660*/  IADD3 R55, R53, R55, RZ ;  /* 0x0000003735377210 */ /* 0x000fe40007ffe0ff */
[-C--:B------:R-:W-:Y:S02]  /*0670*/  @P4 MOV R54, R52.reuse ;  /* 0x0000003400364202 */ /* 0x080fe40000000f00 */
[----:B------:R-:W-:Y:S01]  /*0680*/  @P3 MOV R28, R52 ;  /* 0x00000034001c3202 */ /* 0x000fe20000000f00 */
[----:B-1----:R-:W-:Y:S02]  /*0690*/  @P3 IMAD R24, R43, R10, RZ ;  /* 0x0000000a2b183224 */ /* 0x002fe400078e02ff */
[----:B------:R-:W1:Y:S01]  /*06a0*/  @P6 LDC.64 R22, c[0x0][0x270] ;  /* 0x00009c00ff166b82 */ /* 0x000e620000000a00 */
[----:B------:R-:W-:Y:S01]  /*06b0*/  @P4 IMAD.WIDE.U32 R30, R51, R20, R54 ;  /* 0x00000014331e4225 */ /* 0x000fe200078e0036 */
[----:B------:R-:W-:-:S03]  /*06c0*/  @P3 MOV R29, R55 ;  /* 0x00000037001d3202 */ /* 0x000fc60000000f00 */
[C---:B------:R-:W-:Y:S01]  /*06d0*/  @P3 IMAD R33, R50.reuse, R11, R24 ;  /* 0x0000000b32213224 */ /* 0x040fe200078e0218 */
[----:B------:R-:W-:Y:S01]  /*06e0*/  @P4 IADD3 R11, R31, R27, RZ ;  /* 0x0000001b1f0b4210 */ /* 0x000fe20007ffe0ff */
[----:B------:R-:W-:Y:S01]  /*06f0*/  @P3 IMAD.WIDE.U32 R28, R50, R10, R28 ;  /* 0x0000000a321c3225 */ /* 0x000fe200078e001c */
[----:B------:R-:W5:Y:S01]  /*0700*/  @P2 LDC.64 R20, c[0x0][0x220] ;  /* 0x00008800ff142b82 */ /* 0x000f620000000a00 */
[C---:B0-----:R-:W-:Y:S02]  /*0710*/  @P4 LEA R26, P0, R30.reuse, R14, 0x2 ;  /* 0x0000000e1e1a4211 */ /* 0x041fe400078010ff */
[----:B---3--:R-:W-:Y:S01]  /*0720*/  @P2 IMAD R32, R41, R12, RZ ;  /* 0x0000000c29202224 */ /* 0x008fe200078e02ff */
[----:B------:R-:W-:Y:S02]  /*0730*/  @P2 MOV R14, R52 ;  /* 0x00000034000e2202 */ /* 0x000fe40000000f00 */
[----:B------:R-:W-:Y:S01]  /*0740*/  @P4 LEA.HI.X R27, R30, R15, R11, 0x2, P0 ;  /* 0x0000000f1e1b4211 */ /* 0x000fe200000f140b */
[----:B------:R-:W-:Y:S01]  /*0750*/  @P2 IMAD R31, R49, R13, R32 ;  /* 0x0000000d311f2224 */ /* 0x000fe200078e0220 */
[----:B------:R-:W-:Y:S01]  /*0760*/  @P2 MOV R15, R55 ;  /* 0x00000037000f2202 */ /* 0x000fe20000000f00 */
[----:B------:R-:W0:Y:S01]  /*0770*/  @P1 LDC.64 R24, c[0x0][0x220] ;  /* 0x00008800ff181b82 */ /* 0x000e220000000a00 */
[----:B------:R-:W-:-:S02]  /*0780*/  @P3 IADD3 R13, R29, R33, RZ ;  /* 0x000000211d0d3210 */ /* 0x000fc40007ffe0ff */
[----:B----4-:R-:W-:Y:S01]  /*0790*/  @P3 LEA R36, P0, R28, R16, 0x2 ;  /* 0x000000101c243211 */ /* 0x010fe200078010ff */
[----:B------:R-:W-:-:S03]  /*07a0*/  @P2 IMAD.WIDE.U32 R14, R49, R12, R14 ;  /* 0x0000000c310e2225 */ /* 0x000fc600078e000e */
[----:B------:R-:W-:Y:S01]  /*07b0*/  @P3 LEA.HI.X R37, R28, R17, R13, 0x2, P0 ;  /* 0x000000111c253211 */ /* 0x000fe200000f140d */
[----:B------:R-:W3:Y:S01]  /*07c0*/  @P6 LDC.64 R10, c[0x0][0x220] ;  /* 0x00008800ff0a6b82 */ /* 0x000ee20000000a00 */
[----:B--2---:R-:W-:Y:S01]  /*07d0*/  @P1 IMAD R16, R39, R18, RZ ;  /* 0x0000001227101224 */ /* 0x004fe200078e02ff */
[----:B------:R-:W-:Y:S02]  /*07e0*/  @P2 IADD3 R15, R15, R31, RZ ;  /* 0x0000001f0f0f2210 */ /* 0x000fe40007ffe0ff */
[----:B------:R-:W-:Y:S01]  /*07f0*/  @P1 MOV R17, R55 ;  /* 0x0000003700111202 */ /* 0x000fe20000000f00 */
[----:B------:R-:W-:Y:S01]  /*0800*/  @P1 IMAD R29, R48, R19, R16 ;  /* 0x00000013301d1224 */ /* 0x000fe200078e0210 */
[----:B------:R-:W-:Y:S02]  /*0810*/  @P1 MOV R16, R52 ;  /* 0x0000003400101202 */ /* 0x000fe40000000f00 */
[----:B------:R-:W2:Y:S01]  /*0820*/  @P5 LDC.64 R12, c[0x0][0x270] ;  /* 0x00009c00ff0c5b82 */ /* 0x000ea20000000a00 */
[----:B-----5:R-:W-:Y:S01]  /*0830*/  @P2 LEA R34, P0, R14, R20, 0x2 ;  /* 0x000000140e222211 */ /* 0x020fe200078010ff */
[----:B-1----:R-:W-:-:S02]  /*0840*/  @P6 IMAD R20, R9, R22, RZ ;  /* 0x0000001609146224 */ /* 0x002fc400078e02ff */
[----:B------:R-:W-:Y:S01]  /*0850*/  @P1 IMAD.WIDE.U32 R18, R48, R18, R16 ;  /* 0x0000001230121225 */ /* 0x000fe200078e0010 */
[----:B------:R-:W-:Y:S02]  /*0860*/  @P2 LEA.HI.X R35, R14, R21, R15, 0x2, P0 ;  /* 0x000000150e232211 */ /* 0x000fe400000f140f */
[----:B------:R-:W-:Y:S01]  /*0870*/  @P6 MOV R14, R52 ;  /* 0x00000034000e6202 */ /* 0x000fe20000000f00 */
[----:B------:R-:W-:Y:S01]  /*0880*/  @P6 IMAD R17, R46, R23, R20 ;  /* 0x000000172e116224 */ /* 0x000fe200078e0214 */
[----:B------:R-:W-:Y:S02]  /*0890*/  @P6 MOV R15, R55 ;  /* 0x00000037000f6202 */ /* 0x000fe40000000f00 */
[----:B------:R-:W-:Y:S02]  /*08a0*/  @P1 IADD3 R16, R19, R29, RZ ;  /* 0x0000001d13101210 */ /* 0x000fe40007ffe0ff */
[----:B0-----:R-:W-:Y:S01]  /*08b0*/  @P1 LEA R24, P0, R18, R24, 0x2 ;  /* 0x0000001812181211 */ /* 0x001fe200078010ff */
[----:B------:R-:W-:Y:S01]  /*08c0*/  @P6 IMAD.WIDE.U32 R22, R46, R22, R14 ;  /* 0x000000162e166225 */ /* 0x000fe200078e000e */
[----:B------:R-:W-:Y:S01]  /*08d0*/  @P5 MOV R19, R55 ;  /* 0x0000003700135202 */ /* 0x000fe20000000f00 */
[----:B------:R-:W0:Y:S01]  /*08e0*/  @P5 LDC.64 R14, c[0x0][0x220] ;  /* 0x00008800ff0e5b82 */ /* 0x000e220000000a00 */
[----:B------:R-:W-:-:S02]  /*08f0*/  @P1 LEA.HI.X R25, R18, R25, R16, 0x2, P0 ;  /* 0x0000001912191211 */ /* 0x000fc400000f1410 */
[C---:B---3--:R-:W-:Y:S02]  /*0900*/  @P6 LEA R16, P0, R22.reuse, R10, 0x2 ;  /* 0x0000000a16106211 */ /* 0x048fe400078010ff */
[----:B------:R-:W-:Y:S02]  /*0910*/  @P6 IADD3 R17, R23, R17, RZ ;  /* 0x0000001117116210 */ /* 0x000fe40007ffe0ff */
[----:B------:R-:W-:Y:S01]  /*0920*/  @P5 MOV R18, R52 ;  /* 0x0000003400125202 */ /* 0x000fe20000000f00 */
[-C--:B--2---:R-:W-:Y:S01]  /*0930*/  @P5 IMAD R10, R7, R12.reuse, RZ ;  /* 0x0000000c070a5224 */ /* 0x084fe200078e02ff */
[----:B------:R-:W-:Y:S02]  /*0940*/  @P6 LEA.HI.X R17, R22, R11, R17, 0x2, P0 ;  /* 0x0000000b16116211 */ /* 0x000fe400000f1411 */
[----:B------:R-:W-:Y:S01]  /*0950*/  MOV R11, RZ ;  /* 0x000000ff000b7202 */ /* 0x000fe20000000f00 */
[C---:B------:R-:W-:Y:S01]  /*0960*/  @P5 IMAD R13, R44.reuse, R13, R10 ;  /* 0x0000000d2c0d5224 */ /* 0x040fe200078e020a */
[----:B------:R-:W-:Y:S01]  /*0970*/  MOV R10, RZ ;  /* 0x000000ff000a7202 */ /* 0x000fe20000000f00 */
[----:B------:R-:W-:Y:S01]  /*0980*/  @P5 IMAD.WIDE.U32 R18, R44, R12, R18 ;  /* 0x0000000c2c125225 */ /* 0x000fe200078e0012 */
[----:B------:R-:W-:-:S04]  /*0990*/  ISETP.GE.U32.AND P0, PT, R42, UR14, PT ;  /* 0x0000000e2a007c0c */ /* 0x000fc8000bf06070 */
[----:B------:R1:W2:Y:S01]  /*09a0*/  @P6 LDG.E.64 R10, desc[UR8][R16.64] ;  /* 0x00000008100a6981 */ /* 0x0002a2000c1e1b00 */
[----:B------:R-:W-:Y:S02]  /*09b0*/  @P5 IADD3 R12, R19, R13, RZ ;  /* 0x0000000d130c5210 */ /* 0x000fe40007ffe0ff */
[----:B------:R-:W-:Y:S02]  /*09c0*/  ISETP.GE.AND.EX P0, PT, R5, UR15, PT, P0 ;  /* 0x0000000f05007c0c */ /* 0x000fe4000bf06300 */
[----:B0-----:R-:W-:Y:S02]  /*09d0*/  @P5 LEA R58, P6, R18, R14, 0x2 ;  /* 0x0000000e123a5211 */ /* 0x001fe400078c10ff */
[----:B------:R-:W-:Y:S02]  /*09e0*/  ISETP.LT.U32.AND P0, PT, R38, 0x200, !P0 ;  /* 0x000002002600780c */ /* 0x000fe40004701070 */
[----:B------:R-:W-:Y:S02]  /*09f0*/  @P5 LEA.HI.X R59, R18, R15, R12, 0x2, P6 ;  /* 0x0000000f123b5211 */ /* 0x000fe400030f140c */
[----:B------:R-:W-:-:S04]  /*0a00*/  ISETP.GE.U32.AND P6, PT, R2, UR14, PT ;  /* 0x0000000e02007c0c */ /* 0x000fc8000bfc6070 */
[----:B------:R-:W-:-:S04]  /*0a10*/  ISETP.GE.AND.EX P6, PT, R3, UR15, PT, P6 ;  /* 0x0000000f03007c0c */ /* 0x000fc8000bfc6360 */
[----:B------:R-:W-:Y:S01]  /*0a20*/  ISETP.LT.U32.AND P6, PT, R38, 0x200, !P6 ;  /* 0x000002002600780c */ /* 0x000fe200077c1070 */
[----:B------:R-:W0:Y:S01]  /*0a30*/  @P0 LDC.64 R22, c[0x0][0x270] ;  /* 0x00009c00ff160b82 */ /* 0x000e220000000a00 */
[----:B------:R-:W-:Y:S02]  /*0a40*/  CS2R R12, SRZ ;  /* 0x00000000000c7805 */ /* 0x000fe4000001ff00 */
[----:B------:R-:W-:Y:S02]  /*0a50*/  CS2R R14, SRZ ;  /* 0x00000000000e7805 */ /* 0x000fe4000001ff00 */
[----:B------:R-:W-:Y:S02]  /*0a60*/  CS2R R28, SRZ ;  /* 0x00000000001c7805 */ /* 0x000fe4000001ff00 */
[----:B------:R3:W4:Y:S01]  /*0a70*/  @P4 LDG.E.64 R12, desc[UR8][R26.64] ;  /* 0x000000081a0c4981 */ /* 0x000722000c1e1b00 */
[----:B------:R-:W5:Y:S03]  /*0a80*/  @P0 LDC.64 R20, c[0x0][0x220] ;  /* 0x00008800ff140b82 */ /* 0x000f660000000a00 */
[----:B------:R-:W2:Y:S01]  /*0a90*/  @P3 LDG.E.64 R14, desc[UR8][R36.64] ;  /* 0x00000008240e3981 */ /* 0x000ea2000c1e1b00 */
[----:B------:R-:W-:-:S03]  /*0aa0*/  CS2R R30, SRZ ;  /* 0x00000000001e7805 */ /* 0x000fc6000001ff00 */
[----:B------:R-:W2:Y:S01]  /*0ab0*/  @P2 LDG.E.64 R28, desc[UR8][R34.64] ;  /* 0x00000008221c2981 */ /* 0x000ea2000c1e1b00 */
[----:B------:R-:W5:Y:S08]  /*0ac0*/  @P6 LDC.64 R18, c[0x0][0x270] ;  /* 0x00009c00ff126b82 */ /* 0x000f700000000a00 */
[----:B-1----:R-:W1:Y:S01]  /*0ad0*/  @P6 LDC.64 R16, c[0x0][0x220] ;  /* 0x00008800ff106b82 */ /* 0x002e620000000a00 */
[----:B0-----:R-:W-:Y:S01]  /*0ae0*/  @P0 IMAD R61, R5, R22, RZ ;  /* 0x00000016053d0224 */ /* 0x001fe200078e02ff */
[----:B---3--:R-:W-:-:S02]  /*0af0*/  @P0 MOV R26, R52 ;  /* 0x00000034001a0202 */ /* 0x008fc40000000f00 */
[----:B------:R-:W-:Y:S02]  /*0b00*/  CS2R R32, SRZ ;  /* 0x0000000000207805 */ /* 0x000fe4000001ff00 */
[----:B------:R-:W-:Y:S01]  /*0b10*/  @P0 MOV R27, R55 ;  /* 0x00000037001b0202 */ /* 0x000fe20000000f00 */
[C---:B------:R-:W-:Y:S01]  /*0b20*/  @P0 IMAD R61, R42.reuse, R23, R61 ;  /* 0x000000172a3d0224 */ /* 0x040fe200078e023d */
[----:B------:R0:W3:Y:S01]  /*0b30*/  @P1 LDG.E.64 R30, desc[UR8][R24.64] ;  /* 0x00000008181e1981 */ /* 0x0000e2000c1e1b00 */
[----:B------:R-:W-:-:S03]  /*0b40*/  @P0 IMAD.WIDE.U32 R22, R42, R22, R26 ;  /* 0x000000162a160225 */ /* 0x000fc600078e001a */
[----:B------:R-:W3:Y:S01]  /*0b50*/  @P5 LDG.E.64 R32, desc[UR8][R58.64] ;  /* 0x000000083a205981 */ /* 0x000ee2000c1e1b00 */
[----:B-----5:R-:W-:Y:S01]  /*0b60*/  @P6 IMAD R60, R3, R18, RZ ;  /* 0x00000012033c6224 */ /* 0x020fe200078e02ff */
[----:B0-----:R-:W-:Y:S02]  /*0b70*/  @P6 MOV R24, R52 ;  /* 0x0000003400186202 */ /* 0x001fe40000000f00 */
[----:B------:R-:W-:Y:S01]  /*0b80*/  @P6 MOV R25, R55 ;  /* 0x0000003700196202 */ /* 0x000fe20000000f00 */
[----:B------:R-:W-:Y:S01]  /*0b90*/  @P6 IMAD R27, R2, R19, R60 ;  /* 0x00000013021b6224 */ /* 0x000fe200078e023c */
[----:B------:R-:W-:Y:S02]  /*0ba0*/  @P0 IADD3 R61, R23, R61, RZ ;  /* 0x0000003d173d0210 */ /* 0x000fe40007ffe0ff */
[----:B------:R-:W-:Y:S01]  /*0bb0*/  @P0 LEA R20, P5, R22, R20, 0x2 ;  /* 0x0000001416140211 */ /* 0x000fe200078a10ff */
[----:B------:R-:W-:Y:S01]  /*0bc0*/  @P6 IMAD.WIDE.U32 R18, R2, R18, R24 ;  /* 0x0000001202126225 */ /* 0x000fe200078e0018 */
[----:B------:R-:W-:-:S02]  /*0bd0*/  CS2R R34, SRZ ;  /* 0x0000000000227805 */ /* 0x000fc4000001ff00 */
[----:B------:R-:W-:Y:S02]  /*0be0*/  @P0 LEA.HI.X R21, R22, R21, R61, 0x2, P5 ;  /* 0x0000001516150211 */ /* 0x000fe400028f143d */
[----:B------:R-:W-:Y:S02]  /*0bf0*/  @P6 IADD3 R27, R19, R27, RZ ;  /* 0x0000001b131b6210 */ /* 0x000fe40007ffe0ff */
[C---:B-1----:R-:W-:Y:S02]  /*0c00*/  @P6 LEA R16, P5, R18.reuse, R16, 0x2 ;  /* 0x0000001012106211 */ /* 0x042fe400078a10ff */
[----:B------:R-:W-:Y:S01]  /*0c10*/  CS2R R36, SRZ ;  /* 0x0000000000247805 */ /* 0x000fe2000001ff00 */
[----:B------:R-:W5:Y:S01]  /*0c20*/  @P0 LDG.E.64 R34, desc[UR8][R20.64] ;  /* 0x0000000814220981 */ /* 0x000f62000c1e1b00 */
[----:B------:R-:W-:-:S05]  /*0c30*/  @P6 LEA.HI.X R17, R18, R17, R27, 0x2, P5 ;  /* 0x0000001112116211 */ /* 0x000fca00028f141b */
[----:B------:R0:W5:Y:S01]  /*0c40*/  @P6 LDG.E.64 R36, desc[UR8][R16.64] ;  /* 0x0000000810246981 */ /* 0x000162000c1e1b00 */
[C---:B------:R-:W-:Y:S02]  /*0c50*/  ISETP.GT.AND P0, PT, R8.reuse, 0x1e, PT ;  /* 0x0000001e0800780c */ /* 0x040fe40003f04270 */
[----:B------:R-:W-:Y:S02]  /*0c60*/  ISETP.NE.AND P6, PT, R8, RZ, PT ;  /* 0x000000ff0800720c */ /* 0x000fe40003fc5270 */
[----:B------:R-:W-:Y:S01]  /*0c70*/  ISETP.NE.AND P5, PT, R38, RZ, PT ;  /* 0x000000ff2600720c */ /* 0x000fe20003fa5270 */
[----:B------:R-:W-:Y:S01]  /*0c80*/  BSSY B0, `(.L_x_2924) ;  /* 0x000006e000007945 */ /* 0x000fe20003800000 */
[----:B----4-:R-:W-:Y:S01]  /*0c90*/  FADD.FTZ R18, R12, R13 ;  /* 0x0000000d0c127221 */ /* 0x010fe20000010000 */
[----:B------:R-:W-:Y:S01]  /*0ca0*/  FMUL.FTZ R19, R13, R13 ;  /* 0x0000000d0d137220 */ /* 0x000fe20000410000 */
[----:B--2---:R-:W-:Y:S02]  /*0cb0*/  FADD.FTZ R23, R14, R15 ;  /* 0x0000000f0e177221 */ /* 0x004fe40000010000 */
[----:B------:R-:W-:Y:S01]  /*0cc0*/  FADD.FTZ R18, RZ, R18 ;  /* 0x00000012ff127221 */ /* 0x000fe20000010000 */
[----:B------:R-:W-:Y:S01]  /*0cd0*/  FMUL.FTZ R25, R15, R15 ;  /* 0x0000000f0f197220 */ /* 0x000fe20000410000 */
[----:B------:R-:W-:Y:S01]  /*0ce0*/  FFMA.FTZ R19, R12, R12, R19 ;  /* 0x0000000c0c137223 */ /* 0x000fe20000010013 */
[----:B0-----:R-:W-:Y:S01]  /*0cf0*/  FADD.FTZ R17, R28, R29 ;  /* 0x0000001d1c117221 */ /* 0x001fe20000010000 */
[----:B------:R-:W-:Y:S01]  /*0d00*/  FADD.FTZ R18, R18, R23 ;  /* 0x0000001712127221 */ /* 0x000fe20000010000 */
[----:B------:R-:W-:Y:S01]  /*0d10*/  FMUL.FTZ R21, R29, R29 ;  /* 0x0000001d1d157220 */ /* 0x000fe20000410000 */
[----:B------:R-:W-:Y:S01]  /*0d20*/  FFMA.FTZ R22, R14, R14, R25 ;  /* 0x0000000e0e167223 */ /* 0x000fe20000010019 */
[----:B------:R-:W-:Y:S01]  /*0d30*/  FADD.FTZ R19, RZ, R19 ;  /* 0x00000013ff137221 */ /* 0x000fe20000010000 */
[----:B------:R-:W-:Y:S01]  /*0d40*/  FADD.FTZ R17, R18, R17 ;  /* 0x0000001112117221 */ /* 0x000fe20000010000 */
[----:B------:R-:W-:-:S02]  /*0d50*/  FFMA.FTZ R16, R28, R28, R21 ;  /* 0x0000001c1c107223 */ /* 0x000fc40000010015 */
[----:B------:R-:W-:Y:S01]  /*0d60*/  FADD.FTZ R19, R19, R22 ;  /* 0x0000001613137221 */ /* 0x000fe20000010000 */
[----:B---3--:R-:W-:Y:S01]  /*0d70*/  FADD.FTZ R18, R30, R31 ;  /* 0x0000001f1e127221 */ /* 0x008fe20000010000 */
[----:B------:R-:W-:Y:S02]  /*0d80*/  FMUL.FTZ R21, R31, R31 ;  /* 0x0000001f1f157220 */ /* 0x000fe40000410000 */
[----:B------:R-:W-:Y:S01]  /*0d90*/  FADD.FTZ R16, R19, R16 ;  /* 0x0000001013107221 */ /* 0x000fe20000010000 */
[----:B------:R-:W-:Y:S01]  /*0da0*/  FADD.FTZ R17, R17, R18 ;  /* 0x0000001211117221 */ /* 0x000fe20000010000 */
[----:B------:R-:W-:Y:S01]  /*0db0*/  FADD.FTZ R18, R10, R11 ;  /* 0x0000000b0a127221 */ /* 0x000fe20000010000 */
[----:B------:R-:W-:Y:S01]  /*0dc0*/  FFMA.FTZ R21, R30, R30, R21 ;  /* 0x0000001e1e157223 */ /* 0x000fe20000010015 */
[----:B------:R-:W-:Y:S02]  /*0dd0*/  FMUL.FTZ R19, R11, R11 ;  /* 0x0000000b0b137220 */ /* 0x000fe40000410000 */
[----:B------:R-:W-:Y:S01]  /*0de0*/  FADD.FTZ R17, R17, R18 ;  /* 0x0000001211117221 */ /* 0x000fe20000010000 */
[----:B------:R-:W-:Y:S01]  /*0df0*/  FADD.FTZ R16, R16, R21 ;  /* 0x0000001510107221 */ /* 0x000fe20000010000 */
[----:B------:R-:W-:Y:S01]  /*0e00*/  FADD.FTZ R18, R32, R33 ;  /* 0x0000002120127221 */ /* 0x000fe20000010000 */
[----:B------:R-:W-:Y:S01]  /*0e10*/  FFMA.FTZ R19, R10, R10, R19 ;  /* 0x0000000a0a137223 */ /* 0x000fe20000010013 */
[----:B------:R-:W-:-:S02]  /*0e20*/  FMUL.FTZ R21, R33, R33 ;  /* 0x0000002121157220 */ /* 0x000fc40000410000 */
[----:B------:R-:W-:Y:S01]  /*0e30*/  FADD.FTZ R17, R17, R18 ;  /* 0x0000001211117221 */ /* 0x000fe20000010000 */
[----:B------:R-:W-:Y:S01]  /*0e40*/  FADD.FTZ R16, R16, R19 ;  /* 0x0000001310107221 */ /* 0x000fe20000010000 */
[----:B------:R-:W-:-:S04]  /*0e50*/  FFMA.FTZ R21, R32, R32, R21 ;  /* 0x0000002020157223 */ /* 0x000fc80000010015 */
[----:B------:R-:W-:Y:S01]  /*0e60*/  FADD.FTZ R16, R16, R21 ;  /* 0x0000001510107221 */ /* 0x000fe20000010000 */
[----:B-----5:R-:W-:Y:S01]  /*0e70*/  FADD.FTZ R18, R34, R35 ;  /* 0x0000002322127221 */ /* 0x020fe20000010000 */
[----:B------:R-:W-:-:S03]  /*0e80*/  FMUL.FTZ R19, R35, R35 ;  /* 0x0000002323137220 */ /* 0x000fc60000410000 */
[----:B------:R-:W-:Y:S01]  /*0e90*/  FADD.FTZ R17, R17, R18 ;  /* 0x0000001211117221 */ /* 0x000fe20000010000 */
[----:B------:R-:W-:Y:S01]  /*0ea0*/  FFMA.FTZ R19, R34, R34, R19 ;  /* 0x0000002222137223 */ /* 0x000fe20000010013 */
[----:B------:R-:W-:Y:S01]  /*0eb0*/  FMUL.FTZ R21, R37, R37 ;  /* 0x0000002525157220 */ /* 0x000fe20000410000 */
[----:B------:R-:W-:Y:S02]  /*0ec0*/  FADD.FTZ R18, R36, R37 ;  /* 0x0000002524127221 */ /* 0x000fe40000010000 */
[----:B------:R-:W-:Y:S01]  /*0ed0*/  FADD.FTZ R16, R16, R19 ;  /* 0x0000001310107221 */ /* 0x000fe20000010000 */
[----:B------:R-:W-:Y:S01]  /*0ee0*/  FFMA.FTZ R21, R36, R36, R21 ;  /* 0x0000002424157223 */ /* 0x000fe20000010015 */
[----:B------:R-:W-:-:S03]  /*0ef0*/  FADD.FTZ R18, R17, R18 ;  /* 0x0000001211127221 */ /* 0x000fc60000010000 */
[----:B------:R-:W-:Y:S02]  /*0f00*/  FADD.FTZ R17, R16, R21 ;  /* 0x0000001510117221 */ /* 0x000fe40000010000 */
        /* <DEDUP_REMOVED lines=69> */
.L_x_2925:
[----:B------:R-:W-:Y:S05]  /*1360*/  BSYNC B0 ;  /* 0x0000000000007941 */ /* 0x000fea0003800000 */
.L_x_2924:
[----:B------:R-:W1:Y:S02]  /*1370*/  LDC R22, c[0x0][0xc] ;  /* 0x00000300ff167b82 */ /* 0x000e640000000800 */
        /* <DEDUP_REMOVED lines=27> */
.L_x_2928:
[----:B-1----:R-:W2:Y:S04]  /*1530*/  LDG.E.STRONG.GPU R20, desc[UR8][R18.64] ;  /* 0x0000000812147981 */ /* 0x002ea8000c1ef900 */
[----:B--2---:R-:W-:Y:S01]  /*1540*/  CCTL.IVALL ;  /* 0x00000000ff00798f */ /* 0x004fe20002000000 */
[----:B------:R-:W-:Y:S05]  /*1550*/  YIELD ;  /* 0x0000000000007946 */ /* 0x000fea0003800000 */
[----:B------:R-:W-:-:S13]  /*1560*/  ISETP.NE.AND P0, PT, R20, R25, PT ;  /* 0x000000191400720c */ /* 0x000fda0003f05270 */
[----:B------:R-:W-:Y:S05]  /*1570*/  @P0 BRA `(.L_x_2928) ;  /* 0xfffffffc00ec0947 */ /* 0x000fea000383ffff */
.L_x_2927:
        /* <DEDUP_REMOVED lines=17> */
.L_x_2932:
        /* <DEDUP_REMOVED lines=115> */
.L_x_2931:
        /* <DEDUP_REMOVED lines=61> */
.L_x_2933:
[----:B------:R-:W-:-:S13]  /*2190*/  ISETP.NE.OR P0, PT, R23, RZ, P0 ;  /* 0x000000ff1700720c */ /* 0x000fda0000705670 */
[----:B------:R-:W-:Y:S05]  /*21a0*/  @!P0 BRA `(.L_x_2929) ;  /* 0x00000000007c8947 */ /* 0x000fea0003800000 */
.L_x_2930:
        /* <DEDUP_REMOVED lines=31> */
.L_x_2929:
        /* <DEDUP_REMOVED lines=11> */
.L_x_2935:
[----:B------:R-:W-:Y:S05]  /*2450*/  BSYNC B0 ;  /* 0x0000000000007941 */ /* 0x000fea0003800000 */
.L_x_2934:
        /* <DEDUP_REMOVED lines=16> */
.L_x_2926:
        /* <DEDUP_REMOVED lines=21> */
[----:B------:R-:W-:Y:S01]  /*26b0*/  @!P0 STG.E.64 desc[UR8][R56.64], R24 ;  /* 0x0000001838008986 */ /* 0x000fe2000c101b08 */
[----:B------:R-:W-:Y:S06]  /*26c0*/  BAR.SYNC.DEFER_BLOCKING 0x0 ;  /* 0x0000000000007b1d */ /* 0x000fec0000010000 */
[----:B------:R1:W2:Y:S04]  /*26d0*/  LDG.E.64 R18, desc[UR8][R26.64] ;  /* 0x000000081a127981 */ /* 0x0002a8000c1e1b00 */
[----:B------:R-:W2:Y:S01]  /*26e0*/  LDG.E.64 R20, desc[UR8][R20.64] ;  /* 0x0000000814147981 */ /* 0x000ea2000c1e1b00 */
[----:B0-----:R-:W-:Y:S01]  /*26f0*/  HFMA2.MMA R16, -RZ, RZ, 1.875, 0 ;  /* 0x3f800000ff107435 */ /* 0x001fe200000001ff */
[----:B------:R-:W-:-:S02]  /*2700*/  ISETP.NE.AND P6, PT, RZ, UR10, PT ;  /* 0x0000000aff007c0c */ /* 0x000fc4000bfc5270 */
[----:B------:R-:W0:Y:S02]  /*2710*/  LDS.64 R22, [UR5+0x98] ;  /* 0x00009805ff167984 */ /* 0x000e240008000a00 */
[----:B0-----:R-:W-:-:S04]  /*2720*/  FMUL.FTZ R22, R22, UR6 ;  /* 0x0000000616167c20 */ /* 0x001fc80008410000 */
[C---:B------:R-:W-:Y:S01]  /*2730*/  FMUL.FTZ R58, R22.reuse, R22 ;  /* 0x00000016163a7220 */ /* 0x040fe20000410000 */
[C---:B------:R-:W-:Y:S01]  /*2740*/  FADD.FTZ R17, -R22.reuse, R12 ;  /* 0x0000000c16117221 */ /* 0x040fe20000010100 */
[C---:B------:R-:W-:Y:S01]  /*2750*/  FADD.FTZ R25, -R22.reuse, R13 ;  /* 0x0000000d16197221 */ /* 0x040fe20000010100 */
[C---:B-1----:R-:W-:Y:S01]  /*2760*/  FADD.FTZ R27, -R22.reuse, R14 ;  /* 0x0000000e161b7221 */ /* 0x042fe20000010100 */
[----:B------:R-:W-:Y:S01]  /*2770*/  FFMA.FTZ R23, R23, UR6, -R58 ;  /* 0x0000000617177c23 */ /* 0x000fe2000801083a */
[----:B------:R-:W-:-:S04]  /*2780*/  FADD.FTZ R15, -R22, R15 ;  /* 0x0000000f160f7221 */ /* 0x000fc80000010100 */
[----:B------:R-:W-:-:S13]  /*2790*/  FSETP.GTU.FTZ.AND P0, PT, R23, RZ, PT ;  /* 0x000000ff1700720b */ /* 0x000fda0003f1c000 */
[----:B------:R-:W0:Y:S02]  /*27a0*/  @P0 LDC R58, c[0x0][0x238] ;  /* 0x00008e00ff3a0b82 */ /* 0x000e240000000800 */
[----:B0-----:R-:W-:-:S04]  /*27b0*/  @P0 FADD.FTZ R23, R23, R58 ;  /* 0x0000003a17170221 */ /* 0x001fc80000010000 */
[----:B------:R-:W0:Y:S02]  /*27c0*/  @P0 MUFU.RSQ R16, R23 ;  /* 0x0000001700100308 */ /* 0x000e240000001400 */
[-C--:B0-----:R-:W-:Y:S01]  /*27d0*/  FMUL.FTZ R13, R17, R16.reuse ;  /* 0x00000010110d7220 */ /* 0x081fe20000410000 */
[-C--:B------:R-:W-:Y:S01]  /*27e0*/  FMUL.FTZ R14, R25, R16.reuse ;  /* 0x00000010190e7220 */ /* 0x080fe20000410000 */
[-C--:B------:R-:W-:Y:S01]  /*27f0*/  FMUL.FTZ R17, R27, R16.reuse ;  /* 0x000000101b117220 */ /* 0x080fe20000410000 */
[----:B------:R-:W-:Y:S01]  /*2800*/  FMUL.FTZ R26, R15, R16 ;  /* 0x000000100f1a7220 */ /* 0x000fe20000410000 */
        /* <DEDUP_REMOVED lines=13> */
.L_x_2936:
        /* <DEDUP_REMOVED lines=13> */
.L_x_2938:
[----:B------:R-:W-:Y:S05]  /*29b0*/  BSYNC B0 ;  /* 0x0000000000007941 */ /* 0x000fea0003800000 */
.L_x_2937:
[----:B------:R-:W-:Y:S01]  /*29c0*/  ULDC.64 UR14, c[0x0][0x278] ;  /* 0x00009e00000e7ab9 */ /* 0x000fe20000000a00 */
[----:B------:R-:W-:Y:S01]  /*29d0*/  FADD.FTZ R23, -R22, R28 ;  /* 0x0000001c16177221 */ /* 0x000fe20000010100 */
        /* <DEDUP_REMOVED lines=13> */
.L_x_2939:
        /* <DEDUP_REMOVED lines=13> */
.L_x_2941:
[----:B------:R-:W-:Y:S05]  /*2b80*/  BSYNC B0 ;  /* 0x0000000000007941 */ /* 0x000fea0003800000 */
.L_x_2940:
[C---:B------:R-:W-:Y:S01]  /*2b90*/  FADD.FTZ R29, -R22.reuse, R29 ;  /* 0x0000001d161d7221 */ /* 0x040fe20000010100 */
[C---:B------:R-:W-:Y:S01]  /*2ba0*/  FADD.FTZ R17, -R22.reuse, R30 ;  /* 0x0000001e16117221 */ /* 0x040fe20000010100 */
[----:B------:R-:W-:Y:S01]  /*2bb0*/  FADD.FTZ R31, -R22, R31 ;  /* 0x0000001f161f7221 */ /* 0x000fe20000010100 */
[-C--:B------:R-:W-:Y:S01]  /*2bc0*/  FMUL.FTZ R23, R23, R16.reuse ;  /* 0x0000001017177220 */ /* 0x080fe20000410000 */
[-C--:B------:R-:W-:Y:S01]  /*2bd0*/  FMUL.FTZ R14, R29, R16.reuse ;  /* 0x000000101d0e7220 */ /* 0x080fe20000410000 */
[----:B------:R-:W-:Y:S01]  /*2be0*/  ISETP.GE.U32.AND P0, PT, R46, UR14, PT ;  /* 0x0000000e2e007c0c */ /* 0x000fe2000bf06070 */
[-C--:B------:R-:W-:Y:S01]  /*2bf0*/  FMUL.FTZ R17, R17, R16.reuse ;  /* 0x0000001011117220 */ /* 0x080fe20000410000 */
[----:B------:R-:W-:Y:S01]  /*2c00*/  FMUL.FTZ R26, R31, R16 ;  /* 0x000000101f1a7220 */ /* 0x000fe20000410000 */
[----:B0-----:R-:W-:Y:S01]  /*2c10*/  FFMA.FTZ R12, R18, R23, R20 ;  /* 0x00000017120c7223 */ /* 0x001fe20000010014 */
        /* <DEDUP_REMOVED lines=12> */
.L_x_2942:
        /* <DEDUP_REMOVED lines=13> */
.L_x_2944:
[----:B------:R-:W-:Y:S05]  /*2db0*/  BSYNC B0 ;  /* 0x0000000000007941 */ /* 0x000fea0003800000 */
.L_x_2943:
        /* <DEDUP_REMOVED lines=13> */
.L_x_2945:
        /* <DEDUP_REMOVED lines=13> */
.L_x_2947:
[----:B------:R-:W-:Y:S05]  /*2f60*/  BSYNC B0 ;  /* 0x0000000000007941 */ /* 0x000fea0003800000 */
.L_x_2946:
[C---:B0-----:R-:W-:Y:S01]  /*2f70*/  FADD.FTZ R13, -R22.reuse, R10 ;  /* 0x0000000a160d7221 */ /* 0x041fe20000010100 */
[----:B------:R-:W-:Y:S01]  /*2f80*/  FADD.FTZ R11, -R22, R11 ;  /* 0x0000000b160b7221 */ /* 0x000fe20000010100 */
[----:B------:R-:W-:Y:S01]  /*2f90*/  ISETP.GE.U32.AND P5, PT, R44, UR14, PT ;  /* 0x0000000e2c007c0c */ /* 0x000fe2000bfa6070 */
[----:B------:R-:W-:Y:S01]  /*2fa0*/  FADD.FTZ R17, -R22, R32 ;  /* 0x0000002016117221 */ /* 0x000fe20000010100 */
[----:B------:R-:W-:Y:S01]  /*2fb0*/  ISETP.GE.AND.EX P0, PT, R9, UR15, PT, P0 ;  /* 0x0000000f09007c0c */ /* 0x000fe2000bf06300 */
[-C--:B------:R-:W-:Y:S01]  /*2fc0*/  FMUL.FTZ R13, R13, R16.reuse ;  /* 0x000000100d0d7220 */ /* 0x080fe20000410000 */
[----:B------:R-:W-:Y:S01]  /*2fd0*/  FMUL.FTZ R12, R11, R16 ;  /* 0x000000100b0c7220 */ /* 0x000fe20000410000 */
[----:B------:R-:W-:Y:S02]  /*2fe0*/  ISETP.GE.AND.EX P5, PT, R7, UR15, PT, P5 ;  /* 0x0000000f07007c0c */ /* 0x000fe4000bfa6350 */
[----:B------:R-:W-:Y:S01]  /*2ff0*/  ISETP.LT.U32.AND P0, PT, R38, 0x200, !P0 ;  /* 0x000002002600780c */ /* 0x000fe20004701070 */
[----:B------:R-:W-:Y:S01]  /*3000*/  FFMA.FTZ R10, R18, R13, R20 ;  /* 0x0000000d120a7223 */ /* 0x000fe20000010014 */
        /* <DEDUP_REMOVED lines=12> */
.L_x_2948:
        /* <DEDUP_REMOVED lines=13> */
.L_x_2950:
[----:B------:R-:W-:Y:S05]  /*31a0*/  BSYNC B0 ;  /* 0x0000000000007941 */ /* 0x000fea0003800000 */
.L_x_2949:
[----:B------:R-:W-:Y:S01]  /*31b0*/  FADD.FTZ R33, -R22, R33 ;  /* 0x0000002116217221 */ /* 0x000fe20000010100 */
[-C--:B------:R-:W-:Y:S01]  /*31c0*/  FMUL.FTZ R17, R17, R16.reuse ;  /* 0x0000001011117220 */ /* 0x080fe20000410000 */
[----:B------:R-:W-:Y:S02]  /*31d0*/  ISETP.GE.U32.AND P0, PT, R42, UR14, PT ;  /* 0x0000000e2a007c0c */ /* 0x000fe4000bf06070 */
[----:B------:R-:W-:Y:S01]  /*31e0*/  FMUL.FTZ R12, R33, R16 ;  /* 0x00000010210c7220 */ /* 0x000fe20000410000 */
[----:B------:R-:W-:Y:S01]  /*31f0*/  ISETP.LT.U32.AND P5, PT, R38, 0x200, !P5 ;  /* 0x000002002600780c */ /* 0x000fe20006fa1070 */
[----:B0-----:R-:W-:Y:S02]  /*3200*/  FFMA.FTZ R10, R18, R17, R20 ;  /* 0x00000011120a7223 */ /* 0x001fe40000010014 */
        /* <DEDUP_REMOVED lines=12> */
.L_x_2951:
        /* <DEDUP_REMOVED lines=13> */
.L_x_2953:
[----:B------:R-:W-:Y:S05]  /*33a0*/  BSYNC B0 ;  /* 0x0000000000007941 */ /* 0x000fea0003800000 */
.L_x_2952:
[C---:B0-----:R-:W-:Y:S01]  /*33b0*/  FADD.FTZ R11, -R22.reuse, R34 ;  /* 0x00000022160b7221 */ /* 0x041fe20000010100 */
[C---:B------:R-:W-:Y:S01]  /*33c0*/  FADD.FTZ R13, -R22.reuse, R36 ;  /* 0x00000024160d7221 */ /* 0x040fe20000010100 */
[----:B------:R-:W-:Y:S01]  /*33d0*/  FADD.FTZ R37, -R22, R37 ;  /* 0x0000002516257221 */ /* 0x000fe20000010100 */
[----:B------:R-:W-:Y:S01]  /*33e0*/  ISETP.GE.U32.AND P5, PT, R2, UR14, PT ;  /* 0x0000000e02007c0c */ /* 0x000fe2000bfa6070 */
[----:B------:R-:W-:Y:S01]  /*33f0*/  FADD.FTZ R35, -R22, R35 ;  /* 0x0000002316237221 */ /* 0x000fe20000010100 */
[-C--:B------:R-:W-:Y:S01]  /*3400*/  FMUL.FTZ R11, R11, R16.reuse ;  /* 0x000000100b0b7220 */ /* 0x080fe20000410000 */
[-C--:B------:R-:W-:Y:S01]  /*3410*/  FMUL.FTZ R13, R13, R16.reuse ;  /* 0x000000100d0d7220 */ /* 0x080fe20000410000 */
[-C--:B------:R-:W-:Y:S01]  /*3420*/  FMUL.FTZ R14, R37, R16.reuse ;  /* 0x00000010250e7220 */ /* 0x080fe20000410000 */
[----:B------:R-:W-:Y:S01]  /*3430*/  ISETP.GE.AND.EX P0, PT, R5, UR15, PT, P0 ;  /* 0x0000000f05007c0c */ /* 0x000fe2000bf06300 */
[----:B------:R-:W-:Y:S01]  /*3440*/  FMUL.FTZ R16, R35, R16 ;  /* 0x0000001023107220 */ /* 0x000fe20000410000 */
[----:B------:R-:W-:Y:S01]  /*3450*/  ISETP.GE.AND.EX P5, PT, R3, UR15, PT, P5 ;  /* 0x0000000f03007c0c */ /* 0x000fe2000bfa6350 */
[C-C-:B------:R-:W-:Y:S01]  /*3460*/  FFMA.FTZ R12, R18.reuse, R11, R20.reuse ;  /* 0x0000000b120c7223 */ /* 0x140fe20000010014 */
[----:B------:R-:W-:Y:S01]  /*3470*/  FFMA.FTZ R10, R18, R13, R20 ;  /* 0x0000000d120a7223 */ /* 0x000fe20000010014 */
[C---:B------:R-:W-:Y:S01]  /*3480*/  ISETP.LT.U32.AND P0, PT, R38.reuse, 0x200, !P0 ;  /* 0x000002002600780c */ /* 0x040fe20004701070 */
[C-C-:B------:R-:W-:Y:S01]  /*3490*/  FFMA.FTZ R11, R19.reuse, R14, R21.reuse ;  /* 0x0000000e130b7223 */ /* 0x140fe20000010015 */
        /* <DEDUP_REMOVED lines=13> */
.L_x_2954:
        /* <DEDUP_REMOVED lines=13> */
.L_x_2956:
[----:B------:R-:W-:Y:S05]  /*3640*/  BSYNC B0 ;  /* 0x0000000000007941 */ /* 0x000fea0003800000 */
.L_x_2955:
        /* <DEDUP_REMOVED lines=11> */
.L_x_2957:
[----:B------:R-:W-:Y:S04]  /*3700*/  BSSY B0, `(.L_x_2958) ;  /* 0x000000c000007945 */ /* 0x000fe80003800000 */
[----:B------:R-:W-:Y:S05]  /*3710*/  @!P5 BRA `(.L_x_2959) ;  /* 0x000000000028d947 */ /* 0x000fea0003800000 */
[----:B------:R-:W-:Y:S01]  /*3720*/  ULDC.64 UR12, c[0x0][0x270] ;  /* 0x00009c00000c7ab9 */ /* 0x000fe20000000a00 */
[----:B------:R-:W-:Y:S01]  /*3730*/  MOV R53, R55 ;  /* 0x0000003700357202 */ /* 0x000fe20000000f00 */
[----:B0-----:R-:W-:Y:S02]  /*3740*/  IMAD R13, R3, UR12, RZ ;  /* 0x0000000c030d7c24 */ /* 0x001fe4000f8e02ff */
[----:B------:R-:W-:-:S04]  /*3750*/  IMAD.WIDE.U32 R52, R2, UR12, R52 ;  /* 0x0000000c02347c25 */ /* 0x000fc8000f8e0034 */
[----:B------:R-:W-:Y:S01]  /*3760*/  IMAD R13, R2, UR13, R13 ;  /* 0x0000000d020d7c24 */ /* 0x000fe2000f8e020d */
[----:B------:R-:W-:Y:S02]  /*3770*/  ULDC.64 UR12, c[0x0][0x210] ;  /* 0x00008400000c7ab9 */ /* 0x000fe40000000a00 */
[----:B------:R-:W-:Y:S02]  /*3780*/  LEA R12, P0, R52, UR12, 0x2 ;  /* 0x0000000c340c7c11 */ /* 0x000fe4000f8010ff */
[----:B------:R-:W-:-:S04]  /*3790*/  IADD3 R13, R53, R13, RZ ;  /* 0x0000000d350d7210 */ /* 0x000fc80007ffe0ff */
[----:B------:R-:W-:-:S05]  /*37a0*/  LEA.HI.X R13, R52, UR13, R13, 0x2, P0 ;  /* 0x0000000d340d7c11 */ /* 0x000fca00080f140d */
[----:B------:R1:W-:Y:S02]  /*37b0*/  STG.E.64 desc[UR8][R12.64], R10 ;  /* 0x0000000a0c007986 */ /* 0x0003e4000c101b08 */
.L_x_2959:
[----:B------:R-:W-:Y:S05]  /*37c0*/  BSYNC B0 ;  /* 0x0000000000007941 */ /* 0x000fea0003800000 */
.L_x_2958:
[----:B------:R-:W-:Y:S02]  /*37d0*/  IADD3 R4, R47, R4, RZ ;  /* 0x000000042f047210 */ /* 0x000fe40007ffe0ff */
[----:B------:R-:W-:Y:S02]  /*37e0*/  IADD3 R6, R6, 0x1, RZ ;  /* 0x0000000106067810 */ /* 0x000fe40007ffe0ff */
[----:B------:R-:W-:-:S13]  /*37f0*/  ISETP.GE.AND P0, PT, R4, UR4, PT ;  /* 0x0000000404007c0c */ /* 0x000fda000bf06270 */
[----:B------:R-:W-:Y:S05]  /*3800*/  @!P0 BRA `(.L_x_2960) ;  /* 0xffffffc800c88947 */ /* 0x000fea000383ffff */
[----:B------:R-:W-:Y:S05]  /*3810*/  EXIT ;  /* 0x000000000000794d */ /* 0x000fea0003800000 */
.L_x_2961:
        /* <DEDUP_REMOVED lines=14> */
.L_x_3358:


//--------------------- .text._Z35group_norm_nhwc_fwd_one_pass_kernelI11Fp32IOFp32WLi512ELi32ELi512EEv26Group_norm_nhwc_fwd_params --------------------------
	.section	.text._Z35group_norm_nhwc_fwd_one_pass_kernelI11Fp32IOFp32WLi512ELi32ELi512EEv26Group_norm_nhwc_fwd_params,"ax",@progbits
	.align	128
        .global         _Z35group_norm_nhwc_fwd_one_pass_kernelI11Fp32IOFp32WLi512ELi32ELi512EEv26Group_norm_nhwc_fwd_params
        .type           _Z35group_norm_nhwc_fwd_one_pass_kernelI11Fp32IOFp32WLi512ELi32ELi512EEv26Group_norm_nhwc_fwd_params,@function
        .size           _Z35group_norm_nhwc_fwd_one_pass_kernelI11Fp32IOFp32WLi512ELi32ELi512EEv26Group_norm_nhwc_fwd_params,(.L_x_3359 - _Z35group_norm_nhwc_fwd_one_pass_kernelI11Fp32IOFp32WLi512ELi32ELi512EEv26Group_norm_nhwc_fwd_params)
        .other          _Z35group_norm_nhwc_fwd_one_pass_kernelI11Fp32IOFp32WLi512ELi32ELi512EEv26Group_norm_nhwc_fwd_params,@"STO_CUDA_ENTRY STV_DEFAULT"
_Z35group_norm_nhwc_fwd_one_pass_kernelI11Fp32IOFp32WLi512ELi32ELi512EEv26Group_norm_nhwc_fwd_params:
.text._Z35group_norm_nhwc_fwd_one_pass_kernelI11Fp32IOFp32WLi512ELi32ELi512EEv26Group_norm_nhwc_fwd_params:
        /* <DEDUP_REMOVED lines=19> */
.L_x_3019:
[----:B--2---:R-:W0:Y:S01]  /*0130*/  LDC R15, c[0x0][0x288] ;  /* 0x0000a200ff0f7b82 */ /* 0x004e220000000800 */
[----:B------:R-:W-:Y:S01]  /*0140*/  SHF.R.U32.HI R84, RZ, 0x4, R80 ;  /* 0x00000004ff547819 */ /* 0x000fe20000011650 */
[----:B------:R-:W-:Y:S01]  /*0150*/  ULDC.64 UR12, c[0x0][0x278] ;  /* 0x00009e00000c7ab9 */ /* 0x000fe20000000a00 */
[----:B------:R-:W-:Y:S01]  /*0160*/  ISETP.GT.U32.AND P6, PT, R80, 0x1ff, PT ;  /* 0x000001ff5000780c */ /* 0x000fe20003fc4070 */
[----:B------:R-:W-:Y:S01]  /*0170*/  ULDC.64 UR6, c[0x0][0x280] ;  /* 0x0000a00000067ab9 */ /* 0x000fe20000000a00 */
[----:B------:R-:W-:-:S03]  /*0180*/  LOP3.LUT R90, R90, 0xfffffffe, RZ, 0xc0, !PT ;  /* 0xfffffffe5a5a7812 */ /* 0x000fc600078ec0ff */
[----:B-1----:R-:W1:Y:S01]  /*0190*/  S2UR UR5, SR_CTAID.X ;  /* 0x00000000000579c3 */ /* 0x002e620000002500 */
[----:B0--34-:R-:W-:-:S04]  /*01a0*/  IABS R5, R15 ;  /* 0x0000000f00057213 */ /* 0x019fc80000000000 */
        /* <DEDUP_REMOVED lines=8> */
[----:B------:R-:W-:Y:S02]  /*0230*/  IMAD.HI.U32 R3, R3, R7, R2 ;  /* 0x0000000703037227 */ /* 0x000fe400078e0002 */
[----:B------:R-:W1:Y:S04]  /*0240*/  LDC R7, c[0x0][0x294] ;  /* 0x0000a500ff077b82 */ /* 0x000e680000000800 */
[----:B------:R-:W-:-:S05]  /*0250*/  IMAD.HI.U32 R3, R3, R4, RZ ;  /* 0x0000000403037227 */ /* 0x000fca00078e00ff */
[----:B------:R-:W-:-:S05]  /*0260*/  IADD3 R0, -R3, RZ, RZ ;  /* 0x000000ff03007210 */ /* 0x000fca0007ffe1ff */
[----:B------:R-:W-:-:S05]  /*0270*/  IMAD R0, R5, R0, R4 ;  /* 0x0000000005007224 */ /* 0x000fca00078e0204 */
[----:B------:R-:W-:Y:S01]  /*0280*/  ISETP.GT.U32.AND P1, PT, R5, R0, PT ;  /* 0x000000000500720c */ /* 0x000fe20003f24070 */
[----:B-1----:R-:W-:-:S05]  /*0290*/  IMAD R84, R7, UR5, R84 ;  /* 0x0000000507547c24 */ /* 0x002fca000f8e0254 */
[----:B------:R-:W-:Y:S02]  /*02a0*/  IADD3 R9, R84, 0x1c0, RZ ;  /* 0x000001c054097810 */ /* 0x000fe40007ffe0ff */
[----:B------:R-:W-:-:S05]  /*02b0*/  SHF.R.S32.HI R85, RZ, 0x1f, R84 ;  /* 0x0000001fff557819 */ /* 0x000fca0000011454 */
[-C--:B------:R-:W-:Y:S02]  /*02c0*/  @!P1 IADD3 R0, R0, -R5.reuse, RZ ;  /* 0x8000000500009210 */ /* 0x080fe40007ffe0ff */
[----:B------:R-:W-:Y:S02]  /*02d0*/  @!P1 IADD3 R3, R3, 0x1, RZ ;  /* 0x0000000103039810 */ /* 0x000fe40007ffe0ff */
[----:B------:R-:W-:Y:S02]  /*02e0*/  ISETP.GE.U32.AND P0, PT, R0, R5, PT ;  /* 0x000000050000720c */ /* 0x000fe40003f06070 */
[----:B------:R-:W-:Y:S02]  /*02f0*/  IADD3 R5, R84, 0x1a0, RZ ;  /* 0x000001a054057810 */ /* 0x000fe40007ffe0ff */
[----:B------:R-:W-:Y:S02]  /*0300*/  LOP3.LUT R0, R82, R15, RZ, 0x3c, !PT ;  /* 0x0000000f52007212 */ /* 0x000fe400078e3cff */
[----:B------:R-:W-:-:S02]  /*0310*/  SHF.R.S32.HI R7, RZ, 0x1f, R5 ;  /* 0x0000001fff077819 */ /* 0x000fc40000011405 */
[----:B------:R-:W-:Y:S02]  /*0320*/  ISETP.GE.AND P2, PT, R0, RZ, PT ;  /* 0x000000ff0000720c */ /* 0x000fe40003f46270 */
[----:B------:R-:W-:Y:S02]  /*0330*/  ISETP.NE.AND P1, PT, R15, RZ, PT ;  /* 0x000000ff0f00720c */ /* 0x000fe40003f25270 */
[----:B------:R-:W-:Y:S02]  /*0340*/  ISETP.GE.U32.AND P5, PT, R9, UR12, PT ;  /* 0x0000000c09007c0c */ /* 0x000fe4000bfa6070 */
[----:B------:R-:W-:Y:S02]  /*0350*/  @P0 IADD3 R3, R3, 0x1, RZ ;  /* 0x0000000103030810 */ /* 0x000fe40007ffe0ff */
[----:B------:R-:W-:Y:S02]  /*0360*/  ISETP.GE.U32.AND P0, PT, R5, UR12, PT ;  /* 0x0000000c05007c0c */ /* 0x000fe4000bf06070 */
[----:B------:R-:W-:-:S02]  /*0370*/  SHF.R.S32.HI R11, RZ, 0x1f, R9 ;  /* 0x0000001fff0b7819 */ /* 0x000fc40000011409 */
[----:B------:R-:W-:Y:S02]  /*0380*/  ISETP.GE.AND.EX P0, PT, R7, UR13, PT, P0 ;  /* 0x0000000d07007c0c */ /* 0x000fe4000bf06300 */
[----:B------:R-:W-:Y:S02]  /*0390*/  @!P2 IADD3 R3, -R3, RZ, RZ ;  /* 0x000000ff0303a210 */ /* 0x000fe40007ffe1ff */
[----:B------:R-:W-:Y:S02]  /*03a0*/  ISETP.GT.U32.OR P3, PT, R80, 0x1ff, P0 ;  /* 0x000001ff5000780c */ /* 0x000fe40000764470 */
[C---:B------:R-:W-:Y:S02]  /*03b0*/  ISETP.GE.U32.AND P0, PT, R84.reuse, UR12, PT ;  /* 0x0000000c54007c0c */ /* 0x040fe4000bf06070 */
[----:B------:R-:W-:Y:S02]  /*03c0*/  IADD3 R86, R84, 0x20, RZ ;  /* 0x0000002054567810 */ /* 0x000fe40007ffe0ff */
[----:B------:R-:W-:-:S02]  /*03d0*/  ISETP.GE.OR.EX P2, PT, R85, UR13, P6, P0 ;  /* 0x0000000d55007c0c */ /* 0x000fc4000b746700 */
[----:B------:R-:W-:Y:S02]  /*03e0*/  ISETP.GE.AND.EX P5, PT, R11, UR13, PT, P5 ;  /* 0x0000000d0b007c0c */ /* 0x000fe4000bfa6350 */
[----:B------:R-:W-:Y:S02]  /*03f0*/  ISETP.GE.U32.AND P0, PT, R86, UR12, PT ;  /* 0x0000000c56007c0c */ /* 0x000fe4000bf06070 */
[----:B------:R-:W-:Y:S01]  /*0400*/  SHF.R.S32.HI R89, RZ, 0x1f, R86 ;  /* 0x0000001fff597819 */ /* 0x000fe20000011456 */
[----:B------:R-:W0:Y:S01]  /*0410*/  @!P3 LDC.64 R16, c[0x0][0x270] ;  /* 0x00009c00ff10bb82 */ /* 0x000e220000000a00 */
[----:B------:R-:W-:Y:S02]  /*0420*/  @P3 LOP3.LUT R90, R90, 0x1, RZ, 0xfc, !PT ;  /* 0x000000015a5a3812 */ /* 0x000fe400078efcff */
[----:B------:R-:W-:Y:S02]  /*0430*/  @!P1 LOP3.LUT R3, RZ, R15, RZ, 0x33, !PT ;  /* 0x0000000fff039212 */ /* 0x000fe400078e33ff */
[----:B------:R-:W-:-:S02]  /*0440*/  ISETP.GT.U32.OR P5, PT, R80, 0x1ff, P5 ;  /* 0x000001ff5000780c */ /* 0x000fc40002fa4470 */
[----:B------:R-:W-:Y:S01]  /*0450*/  ISETP.GE.OR.EX P4, PT, R89, UR13, P6, P0 ;  /* 0x0000000d59007c0c */ /* 0x000fe2000b786700 */
[----:B------:R-:W1:Y:S01]  /*0460*/  @!P3 LDC.64 R42, c[0x0][0x220] ;  /* 0x00008800ff2abb82 */ /* 0x000e620000000a00 */
[----:B------:R-:W-:Y:S02]  /*0470*/  LOP3.LUT R90, R90, 0xfffffffb, RZ, 0xc0, !PT ;  /* 0xfffffffb5a5a7812 */ /* 0x000fe400078ec0ff */
[----:B------:R-:W-:Y:S02]  /*0480*/  IADD3 R13, -R3, RZ, RZ ;  /* 0x000000ff030d7210 */ /* 0x000fe40007ffe1ff */
[----:B------:R-:W-:Y:S02]  /*0490*/  SHF.L.U32 R0, R80, 0x1, RZ ;  /* 0x0000000150007819 */ /* 0x000fe400000006ff */
[----:B------:R-:W-:Y:S01]  /*04a0*/  @P2 LOP3.LUT R90, R90, 0x4, RZ, 0xfc, !PT ;  /* 0x000000045a5a2812 */ /* 0x000fe200078efcff */
[----:B------:R-:W-:Y:S01]  /*04b0*/  IMAD R30, R15, R13, R82 ;  /* 0x0000000d0f1e7224 */ /* 0x000fe200078e0252 */
[----:B------:R-:W-:Y:S01]  /*04c0*/  IADD3 R87, R84, 0x40, RZ ;  /* 0x0000004054577810 */ /* 0x000fe20007ffe0ff */
[----:B------:R-:W2:Y:S01]  /*04d0*/  @!P5 LDC.64 R18, c[0x0][0x270] ;  /* 0x00009c00ff12db82 */ /* 0x000ea20000000a00 */
[----:B------:R-:W-:-:S02]  /*04e0*/  LOP3.LUT R31, R0, 0x1e, RZ, 0xc0, !PT ;  /* 0x0000001e001f7812 */ /* 0x000fc400078ec0ff */
[----:B------:R-:W-:Y:S02]  /*04f0*/  LOP3.LUT R90, R90, 0xfffffff7, RZ, 0xc0, !PT ;  /* 0xfffffff75a5a7812 */ /* 0x000fe400078ec0ff */
[----:B------:R-:W-:Y:S02]  /*0500*/  ISETP.GE.U32.AND P1, PT, R87, UR12, PT ;  /* 0x0000000c57007c0c */ /* 0x000fe4000bf26070 */
[----:B------:R-:W-:Y:S01]  /*0510*/  SHF.R.S32.HI R91, RZ, 0x1f, R87 ;  /* 0x0000001fff5b7819 */ /* 0x000fe20000011457 */
[----:B------:R-:W3:Y:S01]  /*0520*/  @!P2 LDC.64 R14, c[0x0][0x270] ;  /* 0x00009c00ff0eab82 */ /* 0x000ee20000000a00 */
[----:B------:R-:W-:Y:S02]  /*0530*/  LEA R30, R30, R31, 0x5 ;  /* 0x0000001f1e1e7211 */ /* 0x000fe400078e28ff */
[----:B------:R-:W-:Y:S02]  /*0540*/  SHF.R.S32.HI R0, RZ, 0x1f, R3 ;  /* 0x0000001fff007819 */ /* 0x000fe40000011403 */
[----:B------:R-:W-:-:S02]  /*0550*/  @P4 LOP3.LUT R90, R90, 0x8, RZ, 0xfc, !PT ;  /* 0x000000085a5a4812 */ /* 0x000fc400078efcff */
[----:B------:R-:W-:Y:S01]  /*0560*/  ISETP.GE.OR.EX P3, PT, R91, UR13, P6, P1 ;  /* 0x0000000d5b007c0c */ /* 0x000fe2000b766710 */
[----:B------:R-:W-:Y:S01]  /*0570*/  IMAD R0, R0, UR6, RZ ;  /* 0x0000000600007c24 */ /* 0x000fe2000f8e02ff */
[----:B------:R-:W-:Y:S01]  /*0580*/  SHF.R.S32.HI R31, RZ, 0x1f, R30 ;  /* 0x0000001fff1f7819 */ /* 0x000fe2000001141e */
[----:B------:R-:W4:Y:S01]  /*0590*/  @!P5 LDC.64 R44, c[0x0][0x220] ;  /* 0x00008800ff2cdb82 */ /* 0x000f220000000a00 */
[----:B------:R-:W-:Y:S01]  /*05a0*/  LOP3.LUT P1, RZ, R90, 0x1, RZ, 0xc0, !PT ;  /* 0x000000015aff7812 */ /* 0x000fe2000782c0ff */
[C---:B------:R-:W-:Y:S01]  /*05b0*/  IMAD R13, R3.reuse, UR7, R0 ;  /* 0x00000007030d7c24 */ /* 0x040fe2000f8e0200 */
[----:B------:R-:W-:Y:S01]  /*05c0*/  IADD3 R88, R84, 0x60, RZ ;  /* 0x0000006054587810 */ /* 0x000fe20007ffe0ff */
[----:B------:R-:W-:Y:S01]  /*05d0*/  IMAD.WIDE.U32 R28, R3, UR6, R30 ;  /* 0x00000006031c7c25 */ /* 0x000fe2000f8e001e */
[----:B------:R-:W-:Y:S02]  /*05e0*/  LOP3.LUT R90, R90, 0xffffffef, RZ, 0xc0, !PT ;  /* 0xffffffef5a5a7812 */ /* 0x000fe400078ec0ff */
[----:B------:R-:W-:Y:S01]  /*05f0*/  SHF.R.S32.HI R93, RZ, 0x1f, R88 ;  /* 0x0000001fff5d7819 */ /* 0x000fe20000011458 */
[----:B------:R-:W5:Y:S01]  /*0600*/  @!P2 LDC.64 R26, c[0x0][0x220] ;  /* 0x00008800ff1aab82 */ /* 0x000f620000000a00 */
[----:B------:R-:W-:Y:S01]  /*0610*/  IADD3 R3, R29, R13, RZ ;  /* 0x0000000d1d037210 */ /* 0x000fe20007ffe0ff */
[----:B--2---:R-:W-:Y:S01]  /*0620*/  @!P5 IMAD R6, R11, R18, RZ ;  /* 0x000000120b06d224 */ /* 0x004fe200078e02ff */
[----:B------:R-:W-:-:S02]  /*0630*/  @P3 LOP3.LUT R90, R90, 0x10, RZ, 0xfc, !PT ;  /* 0x000000105a5a3812 */ /* 0x000fc400078efcff */
[----:B------:R-:W-:Y:S01]  /*0640*/  IADD3 R78, R84, 0x80, RZ ;  /* 0x00000080544e7810 */ /* 0x000fe20007ffe0ff */
[----:B0-----:R-:W-:Y:S01]  /*0650*/  @!P1 IMAD R0, R7, R16, RZ ;  /* 0x0000001007009224 */ /* 0x001fe200078e02ff */
[-C--:B------:R-:W-:Y:S01]  /*0660*/  @!P1 MOV R2, R28.reuse ;  /* 0x0000001c00029202 */ /* 0x080fe20000000f00 */
[----:B------:R-:W0:Y:S01]  /*0670*/  @!P4 LDC.64 R12, c[0x0][0x270] ;  /* 0x00009c00ff0ccb82 */ /* 0x000e220000000a00 */
[----:B------:R-:W-:Y:S01]  /*0680*/  @!P5 IMAD R11, R9, R19, R6 ;  /* 0x00000013090bd224 */ /* 0x000fe200078e0206 */
[----:B------:R-:W-:Y:S01]  /*0690*/  @!P5 MOV R6, R28 ;  /* 0x0000001c0006d202 */ /* 0x000fe20000000f00 */
[C---:B------:R-:W-:Y:S01]  /*06a0*/  @!P1 IMAD R7, R5.reuse, R17, R0 ;  /* 0x0000001105079224 */ /* 0x040fe200078e0200 */
[----:B------:R-:W-:Y:S01]  /*06b0*/  LOP3.LUT R90, R90, 0xffffffdf, RZ, 0xc0, !PT ;  /* 0xffffffdf5a5a7812 */ /* 0x000fe200078ec0ff */
[----:B------:R-:W-:Y:S01]  /*06c0*/  @!P1 IMAD.WIDE.U32 R4, R5, R16, R2 ;  /* 0x0000001005049225 */ /* 0x000fe200078e0002 */
[----:B------:R-:W-:Y:S02]  /*06d0*/  SHF.R.S32.HI R81, RZ, 0x1f, R78 ;  /* 0x0000001fff517819 */ /* 0x000fe4000001144e */
[----:B------:R-:W2:Y:S01]  /*06e0*/  @!P3 LDC.64 R16, c[0x0][0x270] ;  /* 0x00009c00ff10bb82 */ /* 0x000ea20000000a00 */
[----:B------:R-:W-:-:S02]  /*06f0*/  IADD3 R76, R84, 0xa0, RZ ;  /* 0x000000a0544c7810 */ /* 0x000fc40007ffe0ff */
[----:B------:R-:W-:Y:S02]  /*0700*/  @!P1 IADD3 R0, R5, R7, RZ ;  /* 0x0000000705009210 */ /* 0x000fe40007ffe0ff */
[C---:B-1----:R-:W-:Y:S02]  /*0710*/  @!P1 LEA R42, P0, R4.reuse, R42, 0x2 ;  /* 0x0000002a042a9211 */ /* 0x042fe400078010ff */
[----:B------:R-:W-:Y:S01]  /*0720*/  @!P5 MOV R7, R3 ;  /* 0x000000030007d202 */ /* 0x000fe20000000f00 */
[----:B------:R-:W1:Y:S01]  /*0730*/  @!P4 LDC.64 R50, c[0x0][0x220] ;  /* 0x00008800ff32cb82 */ /* 0x000e620000000a00 */
[----:B------:R-:W-:Y:S01]  /*0740*/  @!P1 LEA.HI.X R43, R4, R43, R0, 0x2, P0 ;  /* 0x0000002b042b9211 */ /* 0x000fe200000f1400 */
[----:B---3--:R-:W-:Y:S01]  /*0750*/  @!P2 IMAD R0, R85, R14, RZ ;  /* 0x0000000e5500a224 */ /* 0x008fe200078e02ff */
[----:B------:R-:W-:Y:S01]  /*0760*/  @!P2 MOV R4, R28 ;  /* 0x0000001c0004a202 */ /* 0x000fe20000000f00 */
[----:B------:R-:W-:Y:S01]  /*0770*/  @!P5 IMAD.WIDE.U32 R6, R9, R18, R6 ;  /* 0x000000120906d225 */ /* 0x000fe200078e0006 */
[----:B------:R-:W-:-:S02]  /*0780*/  @!P2 MOV R5, R3 ;  /* 0x000000030005a202 */ /* 0x000fc40000000f00 */
[----:B------:R-:W-:Y:S01]  /*0790*/  SHF.R.S32.HI R79, RZ, 0x1f, R76 ;  /* 0x0000001fff4f7819 */ /* 0x000fe2000001144c */
[----:B------:R-:W3:Y:S01]  /*07a0*/  @!P3 LDC.64 R24, c[0x0][0x220] ;  /* 0x00008800ff18bb82 */ /* 0x000ee20000000a00 */
[C---:B------:R-:W-:Y:S01]  /*07b0*/  @!P2 IMAD R9, R84.reuse, R15, R0 ;  /* 0x0000000f5409a224 */ /* 0x040fe200078e0200 */
[----:B------:R-:W-:Y:S01]  /*07c0*/  @!P5 IADD3 R0, R7, R11, RZ ;  /* 0x0000000b0700d210 */ /* 0x000fe20007ffe0ff */
[----:B------:R-:W-:Y:S01]  /*07d0*/  @!P2 IMAD.WIDE.U32 R4, R84, R14, R4 ;  /* 0x0000000e5404a225 */ /* 0x000fe200078e0004 */
[----:B----4-:R-:W-:Y:S02]  /*07e0*/  @!P5 LEA R44, P0, R6, R44, 0x2 ;  /* 0x0000002c062cd211 */ /* 0x010fe400078010ff */
[----:B------:R-:W-:Y:S01]  /*07f0*/  IADD3 R74, R84, 0xc0, RZ ;  /* 0x000000c0544a7810 */ /* 0x000fe20007ffe0ff */
[----:B0-----:R-:W-:Y:S01]  /*0800*/  @!P4 IMAD R7, R89, R12, RZ ;  /* 0x0000000c5907c224 */ /* 0x001fe200078e02ff */
[----:B------:R-:W-:Y:S01]  /*0810*/  @!P5 LEA.HI.X R45, R6, R45, R0, 0x2, P0 ;  /* 0x0000002d062dd211 */ /* 0x000fe200000f1400 */
[----:B--2---:R-:W-:Y:S01]  /*0820*/  @!P3 IMAD R8, R91, R16, RZ ;  /* 0x000000105b08b224 */ /* 0x004fe200078e02ff */
[----:B------:R-:W-:Y:S01]  /*0830*/  @!P2 IADD3 R0, R5, R9, RZ ;  /* 0x000000090500a210 */ /* 0x000fe20007ffe0ff */
[----:B------:R-:W-:Y:S01]  /*0840*/  @!P4 IMAD R11, R86, R13, R7 ;  /* 0x0000000d560bc224 */ /* 0x000fe200078e0207 */
[----:B-----5:R-:W-:Y:S01]  /*0850*/  @!P2 LEA R26, P0, R4, R26, 0x2 ;  /* 0x0000001a041aa211 */ /* 0x020fe200078010ff */
[----:B------:R-:W-:Y:S01]  /*0860*/  @!P3 IMAD R9, R87, R17, R8 ;  /* 0x000000115709b224 */ /* 0x000fe200078e0208 */
[----:B------:R-:W-:-:S02]  /*0870*/  @!P4 MOV R6, R28 ;  /* 0x0000001c0006c202 */ /* 0x000fc40000000f00 */
[----:B------:R-:W-:Y:S02]  /*0880*/  @!P4 MOV R7, R3 ;  /* 0x000000030007c202 */ /* 0x000fe40000000f00 */
[----:B------:R-:W-:Y:S02]  /*0890*/  @!P2 LEA.HI.X R27, R4, R27, R0, 0x2, P0 ;  /* 0x0000001b041ba211 */ /* 0x000fe400000f1400 */
[----:B------:R-:W-:Y:S01]  /*08a0*/  @!P3 MOV R4, R28 ;  /* 0x0000001c0004b202 */ /* 0x000fe20000000f00 */
[----:B------:R-:W-:Y:S01]  /*08b0*/  @!P4 IMAD.WIDE.U32 R6, R86, R12, R6 ;  /* 0x0000000c5606c225 */ /* 0x000fe200078e0006 */
[----:B------:R-:W-:Y:S02]  /*08c0*/  @!P3 MOV R5, R3 ;  /* 0x000000030005b202 */ /* 0x000fe40000000f00 */
[----:B------:R-:W-:Y:S02]  /*08d0*/  SHF.R.S32.HI R77, RZ, 0x1f, R74 ;  /* 0x0000001fff4d7819 */ /* 0x000fe4000001144a */
[----:B------:R-:W-:Y:S01]  /*08e0*/  @!P4 IADD3 R0, R7, R11, RZ ;  /* 0x0000000b0700c210 */ /* 0x000fe20007ffe0ff */
[----:B------:R-:W-:Y:S01]  /*08f0*/  @!P3 IMAD.WIDE.U32 R4, R87, R16, R4 ;  /* 0x000000105704b225 */ /* 0x000fe200078e0004 */
[----:B-1----:R-:W-:-:S02]  /*0900*/  @!P4 LEA R50, P0, R6, R50, 0x2 ;  /* 0x000000320632c211 */ /* 0x002fc400078010ff */
[----:B------:R-:W-:Y:S02]  /*0910*/  IADD3 R72, R84, 0xe0, RZ ;  /* 0x000000e054487810 */ /* 0x000fe40007ffe0ff */
[----:B------:R-:W-:Y:S02]  /*0920*/  @!P4 LEA.HI.X R51, R6, R51, R0, 0x2, P0 ;  /* 0x000000330633c211 */ /* 0x000fe400000f1400 */
[----:B------:R-:W-:Y:S02]  /*0930*/  @!P3 IADD3 R0, R5, R9, RZ ;  /* 0x000000090500b210 */ /* 0x000fe40007ffe0ff */
[C---:B---3--:R-:W-:Y:S02]  /*0940*/  @!P3 LEA R24, P0, R4.reuse, R24, 0x2 ;  /* 0x000000180418b211 */ /* 0x048fe400078010ff */
[----:B------:R-:W-:Y:S02]  /*0950*/  SHF.R.S32.HI R75, RZ, 0x1f, R72 ;  /* 0x0000001fff4b7819 */ /* 0x000fe40000011448 */
[----:B------:R-:W-:-:S02]  /*0960*/  @!P3 LEA.HI.X R25, R4, R25, R0, 0x2, P0 ;  /* 0x000000190419b211 */ /* 0x000fc400000f1400 */
[----:B------:R-:W-:Y:S02]  /*0970*/  ISETP.GE.U32.AND P0, PT, R88, UR12, PT ;  /* 0x0000000c58007c0c */ /* 0x000fe4000bf06070 */
[----:B------:R-:W-:Y:S02]  /*0980*/  IADD3 R70, R84, 0x100, RZ ;  /* 0x0000010054467810 */ /* 0x000fe40007ffe0ff */
[----:B------:R-:W-:Y:S02]  /*0990*/  ISETP.GE.OR.EX P1, PT, R93, UR13, P6, P0 ;  /* 0x0000000d5d007c0c */ /* 0x000fe4000b726700 */
[----:B------:R-:W-:Y:S02]  /*09a0*/  SHF.R.S32.HI R73, RZ, 0x1f, R70 ;  /* 0x0000001fff497819 */ /* 0x000fe40000011446 */
[----:B------:R-:W-:Y:S02]  /*09b0*/  ISETP.GE.U32.AND P4, PT, R70, UR12, PT ;  /* 0x0000000c46007c0c */ /* 0x000fe4000bf86070 */
[----:B------:R-:W-:-:S02]  /*09c0*/  IADD3 R68, R84, 0x120, RZ ;  /* 0x0000012054447810 */ /* 0x000fc40007ffe0ff */
[----:B------:R-:W-:Y:S02]  /*09d0*/  ISETP.GE.OR.EX P4, PT, R73, UR13, P6, P4 ;  /* 0x0000000d49007c0c */ /* 0x000fe4000b786740 */
[----:B------:R-:W-:Y:S02]  /*09e0*/  SHF.R.S32.HI R71, RZ, 0x1f, R68 ;  /* 0x0000001fff477819 */ /* 0x000fe40000011444 */
[----:B------:R-:W-:Y:S01]  /*09f0*/  ISETP.GE.U32.AND P3, PT, R68, UR12, PT ;  /* 0x0000000c44007c0c */ /* 0x000fe2000bf66070 */
[----:B------:R-:W0:Y:S01]  /*0a00*/  @!P1 LDC.64 R6, c[0x0][0x270] ;  /* 0x00009c00ff069b82 */ /* 0x000e220000000a00 */
[----:B------:R-:W-:Y:S02]  /*0a10*/  @!P1 MOV R4, R28 ;  /* 0x0000001c00049202 */ /* 0x000fe40000000f00 */
[----:B------:R-:W-:Y:S02]  /*0a20*/  @!P1 MOV R5, R3 ;  /* 0x0000000300059202 */ /* 0x000fe40000000f00 */
[----:B------:R-:W-:-:S02]  /*0a30*/  @P1 LOP3.LUT R90, R90, 0x20, RZ, 0xfc, !PT ;  /* 0x000000205a5a1812 */ /* 0x000fc400078efcff */
[----:B------:R-:W-:Y:S01]  /*0a40*/  ISETP.GE.OR.EX P3, PT, R71, UR13, P6, P3 ;  /* 0x0000000d47007c0c */ /* 0x000fe2000b766730 */
[----:B------:R-:W1:Y:S01]  /*0a50*/  @!P1 LDC.64 R22, c[0x0][0x220] ;  /* 0x00008800ff169b82 */ /* 0x000e620000000a00 */
[----:B------:R-:W-:Y:S02]  /*0a60*/  LOP3.LUT R90, R90, 0xffffffbf, RZ, 0xc0, !PT ;  /* 0xffffffbf5a5a7812 */ /* 0x000fe400078ec0ff */
[C---:B------:R-:W-:Y:S02]  /*0a70*/  IADD3 R66, R84.reuse, 0x140, RZ ;  /* 0x0000014054427810 */ /* 0x040fe40007ffe0ff */
[----:B------:R-:W-:Y:S02]  /*0a80*/  IADD3 R64, R84, 0x160, RZ ;  /* 0x0000016054407810 */ /* 0x000fe40007ffe0ff */
[----:B------:R-:W-:Y:S01]  /*0a90*/  SHF.R.S32.HI R69, RZ, 0x1f, R66 ;  /* 0x0000001fff457819 */ /* 0x000fe20000011442 */
[----:B------:R-:W2:Y:S01]  /*0aa0*/  @!P4 LDC.64 R12, c[0x0][0x220] ;  /* 0x00008800ff0ccb82 */ /* 0x000ea20000000a00 */
[----:B------:R-:W-:-:S02]  /*0ab0*/  ISETP.GE.U32.AND P2, PT, R66, UR12, PT ;  /* 0x0000000c42007c0c */ /* 0x000fc4000bf46070 */
[----:B------:R-:W-:Y:S02]  /*0ac0*/  SHF.R.S32.HI R67, RZ, 0x1f, R64 ;  /* 0x0000001fff437819 */ /* 0x000fe40000011440 */
[----:B------:R-:W-:Y:S02]  /*0ad0*/  ISETP.GE.OR.EX P2, PT, R69, UR13, P6, P2 ;  /* 0x0000000d45007c0c */ /* 0x000fe4000b746720 */
[----:B------:R-:W-:Y:S01]  /*0ae0*/  IADD3 R39, R84, 0x1e0, RZ ;  /* 0x000001e054277810 */ /* 0x000fe20007ffe0ff */
[-C--:B0-----:R-:W-:Y:S01]  /*0af0*/  @!P1 IMAD R0, R93, R6.reuse, RZ ;  /* 0x000000065d009224 */ /* 0x081fe200078e02ff */
[----:B------:R-:W0:Y:S01]  /*0b00*/  @!P3 LDC.64 R8, c[0x0][0x220] ;  /* 0x00008800ff08bb82 */ /* 0x000e220000000a00 */
[C---:B------:R-:W-:Y:S01]  /*0b10*/  @!P1 IMAD.WIDE.U32 R4, R88.reuse, R6, R4 ;  /* 0x0000000658049225 */ /* 0x040fe200078e0004 */
[----:B------:R-:W-:Y:S02]  /*0b20*/  SHF.R.S32.HI R37, RZ, 0x1f, R39 ;  /* 0x0000001fff257819 */ /* 0x000fe40000011427 */
[----:B------:R-:W-:Y:S01]  /*0b30*/  P2R R52, PR, RZ, 0x10 ;  /* 0x00000010ff347803 */ /* 0x000fe20000000000 */
[----:B------:R-:W-:Y:S01]  /*0b40*/  @!P1 IMAD R7, R88, R7, R0 ;  /* 0x0000000758079224 */ /* 0x000fe200078e0200 */
[----:B------:R-:W-:-:S02]  /*0b50*/  P2R R38, PR, RZ, 0x20 ;  /* 0x00000020ff267803 */ /* 0x000fc40000000000 */
[----:B-1----:R-:W-:Y:S01]  /*0b60*/  @!P1 LEA R22, P0, R4, R22, 0x2 ;  /* 0x0000001604169211 */ /* 0x002fe200078010ff */
[----:B------:R-:W1:Y:S01]  /*0b70*/  @!P2 LDC.64 R10, c[0x0][0x220] ;  /* 0x00008800ff0aab82 */ /* 0x000e620000000a00 */
[----:B------:R-:W-:-:S04]  /*0b80*/  @!P1 IADD3 R0, R5, R7, RZ ;  /* 0x0000000705009210 */ /* 0x000fc80007ffe0ff */
[----:B------:R-:W-:Y:S02]  /*0b90*/  @!P1 LEA.HI.X R23, R4, R23, R0, 0x2, P0 ;  /* 0x0000001704179211 */ /* 0x000fe400000f1400 */
[----:B------:R-:W-:-:S04]  /*0ba0*/  ISETP.GE.U32.AND P0, PT, R78, UR12, PT ;  /* 0x0000000c4e007c0c */ /* 0x000fc8000bf06070 */
[----:B------:R-:W-:-:S13]  /*0bb0*/  ISETP.GE.OR.EX P1, PT, R81, UR13, P6, P0 ;  /* 0x0000000d51007c0c */ /* 0x000fda000b726700 */
[----:B------:R-:W3:Y:S01]  /*0bc0*/  @!P1 LDC.64 R6, c[0x0][0x270] ;  /* 0x00009c00ff069b82 */ /* 0x000ee20000000a00 */
[----:B------:R-:W-:Y:S02]  /*0bd0*/  @!P1 MOV R4, R28 ;  /* 0x0000001c00049202 */ /* 0x000fe40000000f00 */
[----:B------:R-:W-:Y:S02]  /*0be0*/  @!P1 MOV R5, R3 ;  /* 0x0000000300059202 */ /* 0x000fe40000000f00 */
[----:B------:R-:W-:-:S03]  /*0bf0*/  @P1 LOP3.LUT R90, R90, 0x40, RZ, 0xfc, !PT ;  /* 0x000000405a5a1812 */ /* 0x000fc600078efcff */
[----:B------:R-:W4:Y:S01]  /*0c00*/  @!P1 LDC.64 R20, c[0x0][0x220] ;  /* 0x00008800ff149b82 */ /* 0x000f220000000a00 */
[----:B------:R-:W-:Y:S01]  /*0c10*/  LOP3.LUT R90, R90, 0xffffff7f, RZ, 0xc0, !PT ;  /* 0xffffff7f5a5a7812 */ /* 0x000fe200078ec0ff */
[-C--:B---3--:R-:W-:Y:S02]  /*0c20*/  @!P1 IMAD R0, R81, R6.reuse, RZ ;  /* 0x0000000651009224 */ /* 0x088fe400078e02ff */
[----:B------:R-:W-:-:S04]  /*0c30*/  @!P1 IMAD.WIDE.U32 R4, R78, R6, R4 ;  /* 0x000000064e049225 */ /* 0x000fc800078e0004 */
[----:B------:R-:W-:Y:S01]  /*0c40*/  @!P1 IMAD R7, R78, R7, R0 ;  /* 0x000000074e079224 */ /* 0x000fe200078e0200 */
[----:B----4-:R-:W-:-:S04]  /*0c50*/  @!P1 LEA R20, P0, R4, R20, 0x2 ;  /* 0x0000001404149211 */ /* 0x010fc800078010ff */
        /* <DEDUP_REMOVED lines=37> */
[----:B------:R-:W-:-:S04]  /*0eb0*/  LOP3.LUT P5, RZ, R90, 0x1, RZ, 0xc0, !PT ;  /* 0x000000015aff7812 */ /* 0x000fc800078ac0ff */
[----:B------:R-:W-:Y:S01]  /*0ec0*/  P2R R40, PR, RZ, 0x20 ;  /* 0x00000020ff287803 */ /* 0x000fe20000000000 */
[-C--:B---3--:R-:W-:Y:S02]  /*0ed0*/  @!P1 IMAD R0, R75, R6.reuse, RZ ;  /* 0x000000064b009224 */ /* 0x088fe400078e02ff */
[----:B------:R-:W-:-:S04]  /*0ee0*/  @!P1 IMAD.WIDE.U32 R4, R72, R6, R4 ;  /* 0x0000000648049225 */ /* 0x000fc800078e0004 */
[----:B------:R-:W-:Y:S01]  /*0ef0*/  @!P1 IMAD R7, R72, R7, R0 ;  /* 0x0000000748079224 */ /* 0x000fe200078e0200 */
[----:B----4-:R-:W-:-:S04]  /*0f00*/  @!P1 LEA R14, P0, R4, R14, 0x2 ;  /* 0x0000000e040e9211 */ /* 0x010fc800078010ff */
[----:B------:R-:W-:Y:S02]  /*0f10*/  @!P1 IADD3 R0, R5, R7, RZ ;  /* 0x0000000705009210 */ /* 0x000fe40007ffe0ff */
[----:B------:R-:W3:Y:S01]  /*0f20*/  @!P4 LDC.64 R6, c[0x0][0x270] ;  /* 0x00009c00ff06cb82 */ /* 0x000ee20000000a00 */
[----:B------:R-:W-:Y:S02]  /*0f30*/  @!P4 MOV R5, R3 ;  /* 0x000000030005c202 */ /* 0x000fe40000000f00 */
[----:B------:R-:W-:Y:S02]  /*0f40*/  @!P1 LEA.HI.X R15, R4, R15, R0, 0x2, P0 ;  /* 0x0000000f040f9211 */ /* 0x000fe400000f1400 */
[----:B------:R-:W-:Y:S02]  /*0f50*/  @!P4 MOV R4, R28 ;  /* 0x0000001c0004c202 */ /* 0x000fe40000000f00 */
[----:B------:R-:W-:-:S04]  /*0f60*/  ISETP.GE.U32.AND P1, PT, R64, UR12, PT ;  /* 0x0000000c40007c0c */ /* 0x000fc8000bf26070 */
[----:B------:R-:W-:Y:S01]  /*0f70*/  ISETP.GE.OR.EX P1, PT, R67, UR13, P6, P1 ;  /* 0x0000000d43007c0c */ /* 0x000fe2000b726710 */
[----:B---3--:R-:W-:-:S12]  /*0f80*/  @!P4 IMAD R0, R73, R6, RZ ;  /* 0x000000064900c224 */ /* 0x008fd800078e02ff */
[----:B------:R-:W3:Y:S01]  /*0f90*/  @!P1 LDC.64 R32, c[0x0][0x270] ;  /* 0x00009c00ff209b82 */ /* 0x000ee20000000a00 */
[----:B------:R-:W-:-:S04]  /*0fa0*/  @!P4 IMAD.WIDE.U32 R4, R70, R6, R4 ;  /* 0x000000064604c225 */ /* 0x000fc800078e0004 */
[----:B------:R-:W-:Y:S01]  /*0fb0*/  @!P4 IMAD R7, R70, R7, R0 ;  /* 0x000000074607c224 */ /* 0x000fe200078e0200 */
[----:B--2---:R-:W-:-:S04]  /*0fc0*/  @!P4 LEA R12, P0, R4, R12, 0x2 ;  /* 0x0000000c040cc211 */ /* 0x004fc800078010ff */
[----:B------:R-:W-:Y:S02]  /*0fd0*/  @!P4 IADD3 R0, R5, R7, RZ ;  /* 0x000000070500c210 */ /* 0x000fe40007ffe0ff */
[----:B------:R-:W2:Y:S01]  /*0fe0*/  @!P3 LDC.64 R6, c[0x0][0x270] ;  /* 0x00009c00ff06bb82 */ /* 0x000ea20000000a00 */
[----:B------:R-:W-:Y:S02]  /*0ff0*/  @!P3 MOV R5, R3 ;  /* 0x000000030005b202 */ /* 0x000fe40000000f00 */
[----:B------:R-:W-:Y:S02]  /*1000*/  @!P4 LEA.HI.X R13, R4, R13, R0, 0x2, P0 ;  /* 0x0000000d040dc211 */ /* 0x000fe400000f1400 */
[----:B------:R-:W-:Y:S02]  /*1010*/  @!P3 MOV R4, R28 ;  /* 0x0000001c0004b202 */ /* 0x000fe40000000f00 */
[----:B------:R-:W-:-:S04]  /*1020*/  LOP3.LUT P4, RZ, R90, 0x80, RZ, 0xc0, !PT ;  /* 0x000000805aff7812 */ /* 0x000fc8000788c0ff */
[----:B------:R-:W-:Y:S02]  /*1030*/  P2R R48, PR, RZ, 0x10 ;  /* 0x00000010ff307803 */ /* 0x000fe40000000000 */
[----:B------:R-:W-:-:S04]  /*1040*/  LOP3.LUT P4, RZ, R90, 0x40, RZ, 0xc0, !PT ;  /* 0x000000405aff7812 */ /* 0x000fc8000788c0ff */
[----:B------:R-:W-:Y:S02]  /*1050*/  P2R R49, PR, RZ, 0x10 ;  /* 0x00000010ff317803 */ /* 0x000fe40000000000 */
[----:B------:R-:W-:-:S04]  /*1060*/  LOP3.LUT P4, RZ, R90, 0x20, RZ, 0xc0, !PT ;  /* 0x000000205aff7812 */ /* 0x000fc8000788c0ff */
[----:B------:R-:W-:Y:S01]  /*1070*/  P2R R53, PR, RZ, 0x10 ;  /* 0x00000010ff357803 */ /* 0x000fe20000000000 */
[-C--:B--2---:R-:W-:Y:S01]  /*1080*/  @!P3 IMAD R0, R71, R6.reuse, RZ ;  /* 0x000000064700b224 */ /* 0x084fe200078e02ff */
[----:B------:R-:W-:Y:S01]  /*1090*/  LOP3.LUT P4, RZ, R90, 0x10, RZ, 0xc0, !PT ;  /* 0x000000105aff7812 */ /* 0x000fe2000788c0ff */
[----:B------:R-:W-:-:S03]  /*10a0*/  @!P3 IMAD.WIDE.U32 R4, R68, R6, R4 ;  /* 0x000000064404b225 */ /* 0x000fc600078e0004 */
[----:B------:R-:W-:Y:S01]  /*10b0*/  P2R R54, PR, RZ, 0x10 ;  /* 0x00000010ff367803 */ /* 0x000fe20000000000 */
[----:B------:R-:W-:Y:S01]  /*10c0*/  @!P3 IMAD R7, R68, R7, R0 ;  /* 0x000000074407b224 */ /* 0x000fe200078e0200 */
[----:B0-----:R-:W-:Y:S02]  /*10d0*/  @!P3 LEA R8, P0, R4, R8, 0x2 ;  /* 0x000000080408b211 */ /* 0x001fe400078010ff */
[----:B------:R-:W-:Y:S02]  /*10e0*/  LOP3.LUT P4, RZ, R90, 0x8, RZ, 0xc0, !PT ;  /* 0x000000085aff7812 */ /* 0x000fe4000788c0ff */
[----:B------:R-:W-:Y:S02]  /*10f0*/  @!P3 IADD3 R0, R5, R7, RZ ;  /* 0x000000070500b210 */ /* 0x000fe40007ffe0ff */
[----:B------:R-:W0:Y:S01]  /*1100*/  @!P2 LDC.64 R6, c[0x0][0x270] ;  /* 0x00009c00ff06ab82 */ /* 0x000e220000000a00 */
[----:B------:R-:W-:Y:S02]  /*1110*/  @!P2 MOV R5, R3 ;  /* 0x000000030005a202 */ /* 0x000fe40000000f00 */
[----:B------:R-:W-:-:S02]  /*1120*/  @!P3 LEA.HI.X R9, R4, R9, R0, 0x2, P0 ;  /* 0x000000090409b211 */ /* 0x000fc400000f1400 */
[----:B------:R-:W-:Y:S02]  /*1130*/  @!P2 MOV R4, R28 ;  /* 0x0000001c0004a202 */ /* 0x000fe40000000f00 */
[----:B------:R-:W-:Y:S02]  /*1140*/  P2R R55, PR, RZ, 0x10 ;  /* 0x00000010ff377803 */ /* 0x000fe40000000000 */
[----:B------:R-:W-:Y:S01]  /*1150*/  LOP3.LUT P4, RZ, R90, 0x4, RZ, 0xc0, !PT ;  /* 0x000000045aff7812 */ /* 0x000fe2000788c0ff */
[-C--:B0-----:R-:W-:Y:S02]  /*1160*/  @!P2 IMAD R0, R69, R6.reuse, RZ ;  /* 0x000000064500a224 */ /* 0x081fe400078e02ff */
[----:B------:R-:W-:-:S04]  /*1170*/  @!P2 IMAD.WIDE.U32 R4, R66, R6, R4 ;  /* 0x000000064204a225 */ /* 0x000fc800078e0004 */
[----:B------:R-:W-:Y:S01]  /*1180*/  @!P2 IMAD R7, R66, R7, R0 ;  /* 0x000000074207a224 */ /* 0x000fe200078e0200 */
[----:B-1----:R-:W-:-:S04]  /*1190*/  @!P2 LEA R10, P0, R4, R10, 0x2 ;  /* 0x0000000a040aa211 */ /* 0x002fc800078010ff */
[----:B------:R-:W-:Y:S02]  /*11a0*/  @!P2 IADD3 R0, R5, R7, RZ ;  /* 0x000000070500a210 */ /* 0x000fe40007ffe0ff */
[----:B------:R-:W0:Y:S01]  /*11b0*/  @!P1 LDC.64 R6, c[0x0][0x220] ;  /* 0x00008800ff069b82 */ /* 0x000e220000000a00 */
[----:B------:R-:W-:Y:S02]  /*11c0*/  @!P1 MOV R5, R3 ;  /* 0x0000000300059202 */ /* 0x000fe40000000f00 */
[----:B------:R-:W-:Y:S01]  /*11d0*/  @!P2 LEA.HI.X R11, R4, R11, R0, 0x2, P0 ;  /* 0x0000000b040ba211 */ /* 0x000fe200000f1400 */
[----:B---3--:R-:W-:Y:S01]  /*11e0*/  @!P1 IMAD R4, R67, R32, RZ ;  /* 0x0000002043049224 */ /* 0x008fe200078e02ff */
[----:B------:R-:W-:-:S03]  /*11f0*/  IADD3 R0, R84, 0x180, RZ ;  /* 0x0000018054007810 */ /* 0x000fc60007ffe0ff */
[----:B------:R-:W-:Y:S01]  /*1200*/  @!P1 IMAD R33, R64, R33, R4 ;  /* 0x0000002140219224 */ /* 0x000fe200078e0204 */
[----:B------:R-:W-:Y:S02]  /*1210*/  SHF.R.S32.HI R65, RZ, 0x1f, R0 ;  /* 0x0000001fff417819 */ /* 0x000fe40000011400 */
[----:B------:R-:W-:Y:S02]  /*1220*/  ISETP.GE.U32.AND P0, PT, R0, UR12, PT ;  /* 0x0000000c00007c0c */ /* 0x000fe4000bf06070 */
[----:B------:R-:W-:Y:S02]  /*1230*/  @!P1 MOV R4, R28 ;  /* 0x0000001c00049202 */ /* 0x000fe40000000f00 */
[----:B------:R-:W-:-:S03]  /*1240*/  ISETP.GE.OR.EX P0, PT, R65, UR13, P6, P0 ;  /* 0x0000000d41007c0c */ /* 0x000fc6000b706700 */
[----:B------:R-:W-:-:S05]  /*1250*/  @!P1 IMAD.WIDE.U32 R4, R64, R32, R4 ;  /* 0x0000002040049225 */ /* 0x000fca00078e0004 */
[----:B------:R-:W-:Y:S02]  /*1260*/  @!P1 IADD3 R5, R5, R33, RZ ;  /* 0x0000002105059210 */ /* 0x000fe40007ffe0ff */
[----:B0-----:R-:W-:-:S03]  /*1270*/  @!P1 LEA R6, P6, R4, R6, 0x2 ;  /* 0x0000000604069211 */ /* 0x001fc600078c10ff */
[----:B------:R-:W0:Y:S01]  /*1280*/  @!P0 LDC.64 R34, c[0x0][0x270] ;  /* 0x00009c00ff228b82 */ /* 0x000e220000000a00 */
[----:B------:R-:W-:Y:S02]  /*1290*/  @!P1 LEA.HI.X R7, R4, R7, R5, 0x2, P6 ;  /* 0x0000000704079211 */ /* 0x000fe400030f1405 */
[----:B------:R-:W-:-:S05]  /*12a0*/  @!P0 MOV R33, R3 ;  /* 0x0000000300218202 */ /* 0x000fca0000000f00 */
[----:B------:R-:W1:Y:S01]  /*12b0*/  @!P0 LDC.64 R4, c[0x0][0x220] ;  /* 0x00008800ff048b82 */ /* 0x000e620000000a00 */
[----:B0-----:R-:W-:-:S04]  /*12c0*/  @!P0 IMAD R32, R65, R34, RZ ;  /* 0x0000002241208224 */ /* 0x001fc800078e02ff */
[----:B------:R-:W-:Y:S01]  /*12d0*/  @!P0 IMAD R35, R0, R35, R32 ;  /* 0x0000002300238224 */ /* 0x000fe200078e0220 */
[----:B------:R-:W-:-:S05]  /*12e0*/  @!P0 MOV R32, R28 ;  /* 0x0000001c00208202 */ /* 0x000fca0000000f00 */
[----:B------:R-:W-:-:S05]  /*12f0*/  @!P0 IMAD.WIDE.U32 R32, R0, R34, R32 ;  /* 0x0000002200208225 */ /* 0x000fca00078e0020 */
[----:B------:R-:W-:Y:S02]  /*1300*/  @!P0 IADD3 R33, R33, R35, RZ ;  /* 0x0000002321218210 */ /* 0x000fe40007ffe0ff */
[----:B-1----:R-:W-:-:S04]  /*1310*/  @!P0 LEA R4, P6, R32, R4, 0x2 ;  /* 0x0000000420048211 */ /* 0x002fc800078c10ff */
[----:B------:R-:W-:Y:S02]  /*1320*/  @!P0 LEA.HI.X R5, R32, R5, R33, 0x2, P6 ;  /* 0x0000000520058211 */ /* 0x000fe400030f1421 */
[----:B------:R-:W-:-:S04]  /*1330*/  ISETP.GE.U32.AND P6, PT, R39, UR12, PT ;  /* 0x0000000c27007c0c */ /* 0x000fc8000bfc6070 */
[----:B------:R-:W-:-:S04]  /*1340*/  ISETP.GE.AND.EX P6, PT, R37, UR13, PT, P6 ;  /* 0x0000000d25007c0c */ /* 0x000fc8000bfc6360 */
[----:B------:R-:W-:-:S13]  /*1350*/  ISETP.GT.U32.OR P6, PT, R80, 0x1ff, P6 ;  /* 0x000001ff5000780c */ /* 0x000fda00037c4470 */
        /* <DEDUP_REMOVED lines=8> */
[----:B-1----:R-:W-:-:S04]  /*13e0*/  @!P6 LEA R46, P5, R36, R32, 0x2 ;  /* 0x00000020242ee211 */ /* 0x002fc800078a10ff */
[----:B------:R-:W-:Y:S02]  /*13f0*/  @!P6 LEA.HI.X R47, R36, R33, R34, 0x2, P5 ;  /* 0x00000021242fe211 */ /* 0x000fe400028f1422 */
[----:B------:R-:W-:Y:S02]  /*1400*/  CS2R R32, SRZ ;  /* 0x0000000000207805 */ /* 0x000fe4000001ff00 */
[----:B------:R-:W-:-:S13]  /*1410*/  ISETP.NE.AND P5, PT, R40, RZ, PT ;  /* 0x000000ff2800720c */ /* 0x000fda0003fa5270 */
[----:B------:R0:W2:Y:S01]  /*1420*/  @!P5 LDG.E.64 R32, desc[UR8][R42.64] ;  /* 0x000000082a20d981 */ /* 0x0000a2000c1e1b00 */
[----:B------:R-:W-:Y:S02]  /*1430*/  ISETP.NE.AND P5, PT, R38, RZ, PT ;  /* 0x000000ff2600720c */ /* 0x000fe40003fa5270 */
[----:B------:R-:W-:Y:S02]  /*1440*/  CS2R R38, SRZ ;  /* 0x0000000000267805 */ /* 0x000fe4000001ff00 */
[----:B------:R-:W-:-:S04]  /*1450*/  CS2R R34, SRZ ;  /* 0x0000000000227805 */ /* 0x000fc8000001ff00 */
[----:B------:R-:W3:Y:S01]  /*1460*/  @!P4 LDG.E.64 R38, desc[UR8][R26.64] ;  /* 0x000000081a26c981 */ /* 0x000ee2000c1e1b00 */
[----:B------:R-:W-:Y:S02]  /*1470*/  ISETP.NE.AND P4, PT, R55, RZ, PT ;  /* 0x000000ff3700720c */ /* 0x000fe40003f85270 */
[----:B------:R-:W-:Y:S02]  /*1480*/  CS2R R40, SRZ ;  /* 0x0000000000287805 */ /* 0x000fe4000001ff00 */
[----:B0-----:R-:W-:Y:S01]  /*1490*/  CS2R R42, SRZ ;  /* 0x00000000002a7805 */ /* 0x001fe2000001ff00 */
[----:B------:R0:W4:Y:S01]  /*14a0*/  @!P5 LDG.E.64 R34, desc[UR8][R44.64] ;  /* 0x000000082c22d981 */ /* 0x000122000c1e1b00 */
[----:B------:R-:W-:Y:S02]  /*14b0*/  CS2R R36, SRZ ;  /* 0x0000000000247805 */ /* 0x000fe4000001ff00 */
[----:B------:R-:W-:-:S04]  /*14c0*/  LOP3.LUT P5, RZ, R90, 0x2, RZ, 0xc0, !PT ;  /* 0x000000025aff7812 */ /* 0x000fc800078ac0ff */
[----:B------:R1:W5:Y:S01]  /*14d0*/  @!P6 LDG.E.64 R36, desc[UR8][R46.64] ;  /* 0x000000082e24e981 */ /* 0x000362000c1e1b00 */
[----:B------:R-:W-:-:S03]  /*14e0*/  LOP3.LUT P6, RZ, R90, 0x100, RZ, 0xc0, !PT ;  /* 0x000001005aff7812 */ /* 0x000fc600078cc0ff */
[----:B------:R1:W2:Y:S01]  /*14f0*/  @!P4 LDG.E.64 R40, desc[UR8][R50.64] ;  /* 0x000000083228c981 */ /* 0x0002a2000c1e1b00 */
[----:B------:R-:W-:Y:S02]  /*1500*/  ISETP.NE.AND P4, PT, R54, RZ, PT ;  /* 0x000000ff3600720c */ /* 0x000fe40003f85270 */
[----:B0-----:R-:W-:-:S11]  /*1510*/  CS2R R44, SRZ ;  /* 0x00000000002c7805 */ /* 0x001fd6000001ff00 */
[----:B------:R-:W4:Y:S01]  /*1520*/  @!P4 LDG.E.64 R42, desc[UR8][R24.64] ;  /* 0x00000008182ac981 */ /* 0x000f22000c1e1b00 */
[----:B------:R-:W-:Y:S02]  /*1530*/  ISETP.NE.AND P4, PT, R53, RZ, PT ;  /* 0x000000ff3500720c */ /* 0x000fe40003f85270 */
[----:B-1----:R-:W-:-:S11]  /*1540*/  CS2R R46, SRZ ;  /* 0x00000000002e7805 */ /* 0x002fd6000001ff00 */
[----:B------:R-:W5:Y:S01]  /*1550*/  @!P4 LDG.E.64 R44, desc[UR8][R22.64] ;  /* 0x00000008162cc981 */ /* 0x000f62000c1e1b00 */
[----:B------:R-:W-:-:S13]  /*1560*/  ISETP.NE.AND P4, PT, R49, RZ, PT ;  /* 0x000000ff3100720c */ /* 0x000fda0003f85270 */
[----:B------:R-:W5:Y:S01]  /*1570*/  @!P4 LDG.E.64 R46, desc[UR8][R20.64] ;  /* 0x00000008142ec981 */ /* 0x000f62000c1e1b00 */
[----:B------:R-:W-:Y:S02]  /*1580*/  ISETP.NE.AND P4, PT, R48, RZ, PT ;  /* 0x000000ff3000720c */ /* 0x000fe40003f85270 */
[----:B------:R-:W-:Y:S02]  /*1590*/  CS2R R48, SRZ ;  /* 0x0000000000307805 */ /* 0x000fe4000001ff00 */
[----:B------:R-:W-:Y:S02]  /*15a0*/  CS2R R50, SRZ ;  /* 0x0000000000327805 */ /* 0x000fe4000001ff00 */
[----:B------:R-:W-:-:S04]  /*15b0*/  CS2R R54, SRZ ;  /* 0x0000000000367805 */ /* 0x000fc8000001ff00 */
[----:B------:R-:W5:Y:S04]  /*15c0*/  @!P6 LDG.E.64 R50, desc[UR8][R16.64] ;  /* 0x000000081032e981 */ /* 0x000f68000c1e1b00 */
[----:B------:R-:W5:Y:S01]  /*15d0*/  @!P4 LDG.E.64 R48, desc[UR8][R18.64] ;  /* 0x000000081230c981 */ /* 0x000f62000c1e1b00 */
[----:B------:R-:W-:Y:S02]  /*15e0*/  ISETP.NE.AND P4, PT, R52, RZ, PT ;  /* 0x000000ff3400720c */ /* 0x000fe40003f85270 */
[----:B------:R-:W-:Y:S02]  /*15f0*/  CS2R R52, SRZ ;  /* 0x0000000000347805 */ /* 0x000fe4000001ff00 */
[----:B------:R-:W-:-:S04]  /*1600*/  CS2R R56, SRZ ;  /* 0x0000000000387805 */ /* 0x000fc8000001ff00 */
[----:B------:R-:W5:Y:S01]  /*1610*/  @!P5 LDG.E.64 R52, desc[UR8][R14.64] ;  /* 0x000000080e34d981 */ /* 0x000f62000c1e1b00 */
[----:B------:R-:W-:-:S03]  /*1620*/  CS2R R58, SRZ ;  /* 0x00000000003a7805 */ /* 0x000fc6000001ff00 */
[----:B------:R-:W5:Y:S04]  /*1630*/  @!P3 LDG.E.64 R56, desc[UR8][R8.64] ;  /* 0x000000080838b981 */ /* 0x000f68000c1e1b00 */
[----:B------:R3:W5:Y:S01]  /*1640*/  @!P4 LDG.E.64 R54, desc[UR8][R12.64] ;  /* 0x000000080c36c981 */ /* 0x000762000c1e1b00 */
[----:B------:R-:W-:-:S03]  /*1650*/  CS2R R60, SRZ ;  /* 0x00000000003c7805 */ /* 0x000fc6000001ff00 */
[----:B------:R-:W5:Y:S01]  /*1660*/  @!P2 LDG.E.64 R58, desc[UR8][R10.64] ;  /* 0x000000080a3aa981 */ /* 0x000f62000c1e1b00 */
[----:B------:R-:W-:-:S03]  /*1670*/  CS2R R62, SRZ ;  /* 0x00000000003e7805 */ /* 0x000fc6000001ff00 */
[----:B------:R-:W5:Y:S04]  /*1680*/  @!P1 LDG.E.64 R60, desc[UR8][R6.64] ;  /* 0x00000008063c9981 */ /* 0x000f68000c1e1b00 */
[----:B------:R4:W5:Y:S01]  /*1690*/  @!P0 LDG.E.64 R62, desc[UR8][R4.64] ;  /* 0x00000008043e8981 */ /* 0x000962000c1e1b00 */
[----:B------:R-:W-:Y:S01]  /*16a0*/  ISETP.GT.AND P5, PT, R92, 0x1e, PT ;  /* 0x0000001e5c00780c */ /* 0x000fe20003fa4270 */
[----:B---3--:R-:W-:Y:S01]  /*16b0*/  FADD.FTZ R12, R38, R39 ;  /* 0x00000027260c7221 */ /* 0x008fe20000010000 */
[----:B------:R-:W-:-:S03]  /*16c0*/  FMUL.FTZ R13, R39, R39 ;  /* 0x00000027270d7220 */ /* 0x000fc60000410000 */
[----:B------:R-:W-:Y:S01]  /*16d0*/  FADD.FTZ R12, RZ, R12 ;  /* 0x0000000cff0c7221 */ /* 0x000fe20000010000 */
[----:B------:R-:W-:-:S04]  /*16e0*/  FFMA.FTZ R13, R38, R38, R13 ;  /* 0x00000026260d7223 */ /* 0x000fc8000001000d */
[----:B------:R-:W-:Y:S01]  /*16f0*/  FADD.FTZ R13, RZ, R13 ;  /* 0x0000000dff0d7221 */ /* 0x000fe20000010000 */
[----:B--2---:R-:W-:Y:S01]  /*1700*/  FADD.FTZ R9, R40, R41 ;  /* 0x0000002928097221 */ /* 0x004fe20000010000 */
[----:B------:R-:W-:-:S03]  /*1710*/  FMUL.FTZ R15, R41, R41 ;  /* 0x00000029290f7220 */ /* 0x000fc60000410000 */
[----:B------:R-:W-:Y:S01]  /*1720*/  FADD.FTZ R9, R12, R9 ;  /* 0x000000090c097221 */ /* 0x000fe20000010000 */
[----:B------:R-:W-:Y:S01]  /*1730*/  FFMA.FTZ R8, R40, R40, R15 ;  /* 0x0000002828087223 */ /* 0x000fe2000001000f */
[C---:B----4-:R-:W-:Y:S01]  /*1740*/  FADD.FTZ R4, R42.reuse, R43 ;  /* 0x0000002b2a047221 */ /* 0x050fe20000010000 */
[----:B------:R-:W-:Y:S02]  /*1750*/  FMUL.FTZ R7, R43, R43 ;  /* 0x0000002b2b077220 */ /* 0x000fe40000410000 */
[----:B------:R-:W-:Y:S01]  /*1760*/  FADD.FTZ R8, R13, R8 ;  /* 0x000000080d087221 */ /* 0x000fe20000010000 */
[----:B------:R-:W-:Y:S01]  /*1770*/  FADD.FTZ R4, R9, R4 ;  /* 0x0000000409047221 */ /* 0x000fe20000010000 */
[----:B------:R-:W-:Y:S01]  /*1780*/  FFMA.FTZ R7, R42, R42, R7 ;  /* 0x0000002a2a077223 */ /* 0x000fe20000010007 */
[----:B-----5:R-:W-:Y:S01]  /*1790*/  FADD.FTZ R5, R44, R45 ;  /* 0x0000002d2c057221 */ /* 0x020fe20000010000 */
[----:B------:R-:W-:Y:S02]  /*17a0*/  FMUL.FTZ R11, R45, R45 ;  /* 0x0000002d2d0b7220 */ /* 0x000fe40000410000 */
[----:B------:R-:W-:Y:S01]  /*17b0*/  FADD.FTZ R7, R8, R7 ;  /* 0x0000000708077221 */ /* 0x000fe20000010000 */
[----:B------:R-:W-:Y:S01]  /*17c0*/  FADD.FTZ R4, R4, R5 ;  /* 0x0000000504047221 */ /* 0x000fe20000010000 */
[----:B------:R-:W-:-:S04]  /*17d0*/  FFMA.FTZ R6, R44, R44, R11 ;  /* 0x0000002c2c067223 */ /* 0x000fc8000001000b */
[----:B------:R-:W-:Y:S01]  /*17e0*/  FADD.FTZ R6, R7, R6 ;  /* 0x0000000607067221 */ /* 0x000fe20000010000 */
[----:B------:R-:W-:Y:S01]  /*17f0*/  FADD.FTZ R5, R46, R47 ;  /* 0x0000002f2e057221 */ /* 0x000fe20000010000 */
[----:B------:R-:W-:-:S03]  /*1800*/  FMUL.FTZ R9, R47, R47 ;  /* 0x0000002f2f097220 */ /* 0x000fc60000410000 */
[----:B------:R-:W-:Y:S01]  /*1810*/  FADD.FTZ R4, R4, R5 ;  /* 0x0000000504047221 */ /* 0x000fe20000010000 */
[----:B------:R-:W-:-:S04]  /*1820*/  FFMA.FTZ R9, R46, R46, R9 ;  /* 0x0000002e2e097223 */ /* 0x000fc80000010009 */
[----:B------:R-:W-:Y:S01]  /*1830*/  FADD.FTZ R6, R6, R9 ;  /* 0x0000000906067221 */ /* 0x000fe20000010000 */
[----:B------:R-:W-:Y:S01]  /*1840*/  FADD.FTZ R5, R48, R49 ;  /* 0x0000003130057221 */ /* 0x000fe20000010000 */
[----:B------:R-:W-:Y:S01]  /*1850*/  FMUL.FTZ R7, R49, R49 ;  /* 0x0000003131077220 */ /* 0x000fe20000410000 */
[----:B------:R-:W-:Y:S02]  /*1860*/  FMUL.FTZ R9, R51, R51 ;  /* 0x0000003333097220 */ /* 0x000fe40000410000 */
[----:B------:R-:W-:Y:S01]  /*1870*/  FADD.FTZ R4, R4, R5 ;  /* 0x0000000504047221 */ /* 0x000fe20000010000 */
[----:B------:R-:W-:Y:S01]  /*1880*/  FFMA.FTZ R7, R48, R48, R7 ;  /* 0x0000003030077223 */ /* 0x000fe20000010007 */
[C---:B------:R-:W-:Y:S01]  /*1890*/  FADD.FTZ R5, R50.reuse, R51 ;  /* 0x0000003332057221 */ /* 0x040fe20000010000 */
[----:B------:R-:W-:Y:S02]  /*18a0*/  FFMA.FTZ R9, R50, R50, R9 ;  /* 0x0000003232097223 */ /* 0x000fe40000010009 */
[----:B------:R-:W-:Y:S01]  /*18b0*/  FADD.FTZ R6, R6, R7 ;  /* 0x0000000706067221 */ /* 0x000fe20000010000 */
[----:B------:R-:W-:Y:S01]  /*18c0*/  FADD.FTZ R4, R4, R5 ;  /* 0x0000000504047221 */ /* 0x000fe20000010000 */
[----:B------:R-:W-:Y:S01]  /*18d0*/  FMUL.FTZ R7, R53, R53 ;  /* 0x0000003535077220 */ /* 0x000fe20000410000 */
[----:B------:R-:W-:Y:S01]  /*18e0*/  FADD.FTZ R5, R52, R53 ;  /* 0x0000003534057221 */ /* 0x000fe20000010000 */
[----:B------:R-:W-:-:S02]  /*18f0*/  FADD.FTZ R6, R6, R9 ;  /* 0x0000000906067221 */ /* 0x000fc40000010000 */
[----:B------:R-:W-:Y:S01]  /*1900*/  FFMA.FTZ R7, R52, R52, R7 ;  /* 0x0000003434077223 */ /* 0x000fe20000010007 */
[----:B------:R-:W-:Y:S01]  /*1910*/  FADD.FTZ R4, R4, R5 ;  /* 0x0000000504047221 */ /* 0x000fe20000010000 */
[----:B------:R-:W-:Y:S01]  /*1920*/  FMUL.FTZ R9, R55, R55 ;  /* 0x0000003737097220 */ /* 0x000fe20000410000 */
[----:B------:R-:W-:Y:S01]  /*1930*/  FADD.FTZ R5, R54, R55 ;  /* 0x0000003736057221 */ /* 0x000fe20000010000 */
[----:B------:R-:W-:Y:S01]  /*1940*/  FADD.FTZ R6, R6, R7 ;  /* 0x0000000706067221 */ /* 0x000fe20000010000 */
[----:B------:R-:W-:Y:S01]  /*1950*/  FMUL.FTZ R7, R57, R57 ;  /* 0x0000003939077220 */ /* 0x000fe20000410000 */
[----:B------:R-:W-:Y:S01]  /*1960*/  FFMA.FTZ R9, R54, R54, R9 ;  /* 0x0000003636097223 */ /* 0x000fe20000010009 */
[----:B------:R-:W-:Y:S01]  /*1970*/  FADD.FTZ R4, R4, R5 ;  /* 0x0000000504047221 */ /* 0x000fe20000010000 */
[C---:B------:R-:W-:Y:S01]  /*1980*/  FADD.FTZ R5, R56.reuse, R57 ;  /* 0x0000003938057221 */ /* 0x040fe20000010000 */
[----:B------:R-:W-:Y:S01]  /*1990*/  FFMA.FTZ R7, R56, R56, R7 ;  /* 0x0000003838077223 */ /* 0x000fe20000010007 */
[----:B------:R-:W-:Y:S01]  /*19a0*/  FADD.FTZ R6, R6, R9 ;  /* 0x0000000906067221 */ /* 0x000fe20000010000 */
[----:B------:R-:W-:Y:S01]  /*19b0*/  FMUL.FTZ R9, R59, R59 ;  /* 0x0000003b3b097220 */ /* 0x000fe20000410000 */
[----:B------:R-:W-:Y:S01]  /*19c0*/  FADD.FTZ R4, R4, R5 ;  /* 0x0000000504047221 */ /* 0x000fe20000010000 */
[----:B------:R-:W-:Y:S01]  /*19d0*/  FADD.FTZ R5, R58, R59 ;  /* 0x0000003b3a057221 */ /* 0x000fe20000010000 */
[----:B------:R-:W-:Y:S01]  /*19e0*/  FADD.FTZ R6, R6, R7 ;  /* 0x0000000706067221 */ /* 0x000fe20000010000 */
[----:B------:R-:W-:Y:S01]  /*19f0*/  FFMA.FTZ R9, R58, R58, R9 ;  /* 0x0000003a3a097223 */ /* 0x000fe20000010009 */
        /* <DEDUP_REMOVED lines=49> */
[----:B------:R-:W2:-:S12]  /*1d10*/  LDC R95, c[0x0][0xc] ;  /* 0x00000300ff5f7b82 */ /* 0x000e980000000800 */
[----:B0-----:R-:W-:Y:S01]  /*1d20*/  @!P5 FADD.FTZ R4, R4, R5 ;  /* 0x000000050404d221 */ /* 0x001fe20000010000 */
[----:B-1----:R-:W-:Y:S01]  /*1d30*/  @!P5 FADD.FTZ R6, R6, R7 ;  /* 0x000000070606d221 */ /* 0x002fe20000010000 */
[----:B------:R-:W-:-:S03]  /*1d40*/  ISETP.NE.AND P5, PT, R92, RZ, PT ;  /* 0x000000ff5c00720c */ /* 0x000fc60003fa5270 */
[----:B------:R-:W-:Y:S02]  /*1d50*/  MOV R24, R4 ;  /* 0x0000000400187202 */ /* 0x000fe40000000f00 */
[----:B------:R-:W-:-:S08]  /*1d60*/  MOV R25, R6 ;  /* 0x0000000600197202 */ /* 0x000fd00000000f00 */
[----:B------:R0:W-:Y:S01]  /*1d70*/  @!P5 STS.64 [R83+0x10], R24 ;  /* 0x000010185300d388 */ /* 0x0001e20000000a00 */
[----:B------:R-:W-:Y:S01]  /*1d80*/  BAR.SYNC.DEFER_BLOCKING 0x0 ;  /* 0x0000000000007b1d */ /* 0x000fe20000010000 */
[----:B------:R-:W-:-:S05]  /*1d90*/  ISETP.NE.AND P5, PT, R80, RZ, PT ;  /* 0x000000ff5000720c */ /* 0x000fca0003fa5270 */
[----:B------:R-:W-:Y:S08]  /*1da0*/  BSSY B0, `(.L_x_2962) ;  /* 0x000002b000007945 */ /* 0x000ff00003800000 */
[----:B0-2---:R-:W-:Y:S05]  /*1db0*/  @P5 BRA `(.L_x_2963) ;  /* 0x0000000000a45947 */ /* 0x005fea0003800000 */
[----:B------:R-:W0:Y:S01]  /*1dc0*/  S2UR UR7, SR_CgaCtaId ;  /* 0x00000000000779c3 */ /* 0x000e220000008800 */
[----:B------:R-:W-:Y:S02]  /*1dd0*/  UMOV UR6, 0x400 ;  /* 0x0000040000067882 */ /* 0x000fe40000000000 */
[----:B0-----:R-:W-:-:S09]  /*1de0*/  ULEA UR6, UR7, UR6, 0x18 ;  /* 0x0000000607067291 */ /* 0x001fd2000f8ec03f */
[----:B------:R-:W0:Y:S04]  /*1df0*/  LDS.64 R26, [UR6+0x18] ;  /* 0x00001806ff1a7984 */ /* 0x000e280008000a00 */
[----:B------:R-:W1:Y:S04]  /*1e00*/  LDS.128 R20, [UR6+0x20] ;  /* 0x00002006ff147984 */ /* 0x000e680008000c00 */
[----:B------:R-:W2:Y:S04]  /*1e10*/  LDS.128 R4, [UR6+0x30] ;  /* 0x00003006ff047984 */ /* 0x000ea80008000c00 */
[----:B------:R-:W3:Y:S04]  /*1e20*/  LDS.128 R8, [UR6+0x40] ;  /* 0x00004006ff087984 */ /* 0x000ee80008000c00 */
[----:B------:R-:W4:Y:S04]  /*1e30*/  LDS.128 R12, [UR6+0x50] ;  /* 0x00005006ff0c7984 */ /* 0x000f280008000c00 */
[----:B------:R-:W5:Y:S01]  /*1e40*/  LDS.128 R16, [UR6+0x60] ;  /* 0x00006006ff107984 */ /* 0x000f620008000c00 */
[----:B0-----:R-:W-:Y:S01]  /*1e50*/  FADD.FTZ R97, R24, R26 ;  /* 0x0000001a18617221 */ /* 0x001fe20000010000 */
[----:B------:R-:W-:-:S02]  /*1e60*/  FADD.FTZ R96, R25, R27 ;  /* 0x0000001b19607221 */ /* 0x000fc40000010000 */
        /* <DEDUP_REMOVED lines=30> */
.L_x_2963:
[----:B------:R-:W-:Y:S05]  /*2050*/  BSYNC B0 ;  /* 0x0000000000007941 */ /* 0x000fea0003800000 */
.L_x_2962:
[----:B------:R-:W-:-:S13]  /*2060*/  ISETP.GE.U32.AND P6, PT, R95, 0x2, PT ;  /* 0x000000025f00780c */ /* 0x000fda0003fc6070 */
[----:B------:R-:W-:Y:S05]  /*2070*/  @!P6 BRA `(.L_x_2964) ;  /* 0x000000080078e947 */ /* 0x000fea0003800000 */
[----:B------:R-:W-:Y:S05]  /*2080*/  @P5 BRA `(.L_x_2965) ;  /* 0x0000000000745947 */ /* 0x000fea0003800000 */
[----:B------:R-:W0:Y:S01]  /*2090*/  LDC R11, c[0x0][0x10] ;  /* 0x00000400ff0b7b82 */ /* 0x000e220000000800 */
[----:B------:R-:W1:Y:S01]  /*20a0*/  S2R R10, SR_CTAID.Y ;  /* 0x00000000000a7919 */ /* 0x000e620000002600 */
[C---:B------:R-:W-:Y:S02]  /*20b0*/  LOP3.LUT R8, R94.reuse, 0x1, RZ, 0xc0, !PT ;  /* 0x000000015e087812 */ /* 0x040fe400078ec0ff */
[----:B------:R-:W-:Y:S02]  /*20c0*/  LOP3.LUT P6, RZ, R94, 0x2, RZ, 0xc0, !PT ;  /* 0x000000025eff7812 */ /* 0x000fe400078cc0ff */
[----:B------:R-:W-:Y:S02]  /*20d0*/  MOV R13, 0xffffffff ;  /* 0xffffffff000d7802 */ /* 0x000fe40000000f00 */
[----:B------:R-:W2:Y:S01]  /*20e0*/  LDC.64 R6, c[0x0][0x248] ;  /* 0x00009200ff067b82 */ /* 0x000ea20000000a00 */
[----:B------:R-:W-:Y:S02]  /*20f0*/  SEL R15, R95, RZ, !P6 ;  /* 0x000000ff5f0f7207 */ /* 0x000fe40007000000 */
[----:B------:R-:W-:-:S05]  /*2100*/  SEL R13, R13, 0x1, P6 ;  /* 0x000000010d0d7807 */ /* 0x000fca0003000000 */
[----:B------:R-:W3:Y:S01]  /*2110*/  LDC.64 R4, c[0x0][0x240] ;  /* 0x00009000ff047b82 */ /* 0x000ee20000000a00 */
[----:B0-----:R-:W-:-:S04]  /*2120*/  IMAD R8, R8, R11, RZ ;  /* 0x0000000b08087224 */ /* 0x001fc800078e02ff */
[----:B------:R-:W-:-:S05]  /*2130*/  IMAD R9, R8, R95, RZ ;  /* 0x0000005f08097224 */ /* 0x000fca00078e02ff */
[----:B------:R-:W-:Y:S01]  /*2140*/  SHF.L.U32 R9, R9, 0x1, RZ ;  /* 0x0000000109097819 */ /* 0x000fe200000006ff */
[----:B-1----:R-:W-:Y:S01]  /*2150*/  IMAD R11, R11, UR5, R10 ;  /* 0x000000050b0b7c24 */ /* 0x002fe2000f8e020a */
[----:B------:R-:W-:-:S03]  /*2160*/  ISETP.NE.AND P6, PT, R15, -0x1, PT ;  /* 0xffffffff0f00780c */ /* 0x000fc60003fc5270 */
[----:B--2---:R-:W-:Y:S01]  /*2170*/  IMAD.WIDE R6, R9, 0x4, R6 ;  /* 0x0000000409067825 */ /* 0x004fe200078e0206 */
[----:B------:R-:W-:-:S03]  /*2180*/  IADD3 R9, R8, R10, RZ ;  /* 0x0000000a08097210 */ /* 0x000fc60007ffe0ff */
[----:B------:R-:W-:-:S04]  /*2190*/  IMAD.WIDE.U32 R6, R11, 0x8, R6 ;  /* 0x000000080b067825 */ /* 0x000fc800078e0006 */
[----:B---3--:R-:W-:Y:S01]  /*21a0*/  IMAD.WIDE.U32 R4, R9, 0x4, R4 ;  /* 0x0000000409047825 */ /* 0x008fe200078e0004 */
[----:B------:R0:W-:Y:S01]  /*21b0*/  STG.E.64 desc[UR8][R6.64], R24 ;  /* 0x0000001806007986 */ /* 0x0001e2000c101b08 */
[----:B------:R-:W-:Y:S06]  /*21c0*/  MEMBAR.ALL.GPU ;  /* 0x0000000000007992 */ /* 0x000fec000000a000 */
[----:B------:R-:W-:-:S00]  /*21d0*/  ERRBAR ;  /* 0x00000000000079ab */ /* 0x000fc00000000000 */
[----:B------:R-:W-:Y:S06]  /*21e0*/  CGAERRBAR ;  /* 0x00000000000075ab */ /* 0x000fec0000000000 */
[----:B------:R0:W-:Y:S01]  /*21f0*/  REDG.E.ADD.S32.STRONG.GPU desc[UR8][R4.64], R13 ;  /* 0x0000000d0400798e */ /* 0x0001e2000c10e388 */
[----:B------:R-:W-:Y:S05]  /*2200*/  @!P6 BRA `(.L_x_2965) ;  /* 0x000000000014e947 */ /* 0x000fea0003800000 */
.L_x_2966:
[----:B0-----:R-:W2:Y:S04]  /*2210*/  LDG.E.STRONG.GPU R6, desc[UR8][R4.64] ;  /* 0x0000000804067981 */ /* 0x001ea8000c1ef900 */
[----:B--2---:R-:W-:Y:S01]  /*2220*/  CCTL.IVALL ;  /* 0x00000000ff00798f */ /* 0x004fe20002000000 */
[----:B------:R-:W-:Y:S05]  /*2230*/  YIELD ;  /* 0x0000000000007946 */ /* 0x000fea0003800000 */
[----:B------:R-:W-:-:S13]  /*2240*/  ISETP.NE.AND P6, PT, R6, R15, PT ;  /* 0x0000000f0600720c */ /* 0x000fda0003fc5270 */
[----:B------:R-:W-:Y:S05]  /*2250*/  @P6 BRA `(.L_x_2966) ;  /* 0xfffffffc00ec6947 */ /* 0x000fea000383ffff */
.L_x_2965:
        /* <DEDUP_REMOVED lines=8> */
[----:B------:R-:W0:Y:S01]  /*22e0*/  S2UR UR6, SR_CTAID.X ;  /* 0x00000000000679c3 */ /* 0x000e220000002500 */
[----:B------:R-:W-:Y:S02]  /*22f0*/  LOP3.LUT R6, R95, 0x3, RZ, 0xc0, !PT ;  /* 0x000000035f067812 */ /* 0x000fe400078ec0ff */
[----:B------:R-:W-:Y:S02]  /*2300*/  MOV R4, RZ ;  /* 0x000000ff00047202 */ /* 0x000fe40000000f00 */
[----:B------:R-:W-:-:S07]  /*2310*/  IADD3 R5, -R6, R95, RZ ;  /* 0x0000005f06057210 */ /* 0x000fce0007ffe1ff */
.L_x_2968:
[----:B------:R-:W-:-:S13]  /*2320*/  ISETP.EQ.OR P6, PT, R4, UR5, P5 ;  /* 0x0000000504007c0c */ /* 0x000fda000afc2670 */
[----:B------:R-:W1:Y:S01]  /*2330*/  @!P6 LDC R11, c[0x0][0x10] ;  /* 0x00000400ff0beb82 */ /* 0x000e620000000800 */
[----:B------:R-:W2:Y:S01]  /*2340*/  @!P6 S2R R10, SR_CTAID.Y ;  /* 0x00000000000ae919 */ /* 0x000ea20000002600 */
[----:B------:R-:W-:-:S06]  /*2350*/  @!P6 LOP3.LUT R8, R94, 0x1, RZ, 0xc0, !PT ;  /* 0x000000015e08e812 */ /* 0x000fcc00078ec0ff */
[----:B------:R-:W3:Y:S01]  /*2360*/  @!P6 LDC.64 R6, c[0x0][0x248] ;  /* 0x00009200ff06eb82 */ /* 0x000ee20000000a00 */
[----:B-1----:R-:W-:-:S04]  /*2370*/  @!P6 IMAD R8, R8, R11, RZ ;  /* 0x0000000b0808e224 */ /* 0x002fc800078e02ff */
[----:B------:R-:W-:-:S05]  /*2380*/  @!P6 IMAD R8, R8, R95, RZ ;  /* 0x0000005f0808e224 */ /* 0x000fca00078e02ff */
[----:B------:R-:W-:-:S05]  /*2390*/  @!P6 SHF.L.U32 R9, R8, 0x1, RZ ;  /* 0x000000010809e819 */ /* 0x000fca00000006ff */
[----:B---3--:R-:W-:-:S04]  /*23a0*/  @!P6 IMAD.WIDE R6, R9, 0x4, R6 ;  /* 0x000000040906e825 */ /* 0x008fc800078e0206 */
[----:B--2---:R-:W-:-:S04]  /*23b0*/  @!P6 IMAD R9, R11, R4, R10 ;  /* 0x000000040b09e224 */ /* 0x004fc800078e020a */
[----:B------:R-:W-:-:S06]  /*23c0*/  @!P6 IMAD.WIDE.U32 R8, R9, 0x8, R6 ;  /* 0x000000080908e825 */ /* 0x000fcc00078e0006 */
[----:B------:R-:W2:Y:S01]  /*23d0*/  @!P6 LDG.E.64 R8, desc[UR8][R8.64] ;  /* 0x000000080808e981 */ /* 0x000ea2000c1e1b00 */
[----:B------:R-:W-:Y:S01]  /*23e0*/  IADD3 R12, R4, 0x1, RZ ;  /* 0x00000001040c7810 */ /* 0x000fe20007ffe0ff */
[----:B0-----:R-:W-:Y:S01]  /*23f0*/  UMOV UR5, UR6 ;  /* 0x0000000600057c82 */ /* 0x001fe20008000000 */
[----:B--2---:R-:W-:Y:S01]  /*2400*/  @!P6 FADD.FTZ R24, R24, R8 ;  /* 0x000000081818e221 */ /* 0x004fe20000010000 */
[----:B------:R-:W-:Y:S01]  /*2410*/  @!P6 FADD.FTZ R25, R25, R9 ;  /* 0x000000091919e221 */ /* 0x000fe20000010000 */
[----:B------:R-:W-:-:S13]  /*2420*/  ISETP.EQ.OR P6, PT, R12, UR5, P5 ;  /* 0x000000050c007c0c */ /* 0x000fda000afc2670 */
[----:B------:R-:W0:Y:S01]  /*2430*/  @!P6 LDC R11, c[0x0][0x10] ;  /* 0x00000400ff0beb82 */ /* 0x000e220000000800 */
[----:B------:R-:W1:Y:S01]  /*2440*/  @!P6 S2R R13, SR_CTAID.Y ;  /* 0x00000000000de919 */ /* 0x000e620000002600 */
[----:B------:R-:W-:-:S06]  /*2450*/  @!P6 LOP3.LUT R10, R94, 0x1, RZ, 0xc0, !PT ;  /* 0x000000015e0ae812 */ /* 0x000fcc00078ec0ff */
[----:B------:R-:W2:Y:S01]  /*2460*/  @!P6 LDC.64 R6, c[0x0][0x248] ;  /* 0x00009200ff06eb82 */ /* 0x000ea20000000a00 */
[----:B0-----:R-:W-:-:S04]  /*2470*/  @!P6 IMAD R10, R10, R11, RZ ;  /* 0x0000000b0a0ae224 */ /* 0x001fc800078e02ff */
[----:B------:R-:W-:-:S05]  /*2480*/  @!P6 IMAD R10, R10, R95, RZ ;  /* 0x0000005f0a0ae224 */ /* 0x000fca00078e02ff */
[----:B------:R-:W-:-:S05]  /*2490*/  @!P6 SHF.L.U32 R9, R10, 0x1, RZ ;  /* 0x000000010a09e819 */ /* 0x000fca00000006ff */
[----:B--2---:R-:W-:-:S04]  /*24a0*/  @!P6 IMAD.WIDE R6, R9, 0x4, R6 ;  /* 0x000000040906e825 */ /* 0x004fc800078e0206 */
[----:B-1----:R-:W-:-:S04]  /*24b0*/  @!P6 IMAD R9, R12, R11, R13 ;  /* 0x0000000b0c09e224 */ /* 0x002fc800078e020d */
[----:B------:R-:W-:-:S06]  /*24c0*/  @!P6 IMAD.WIDE.U32 R8, R9, 0x8, R6 ;  /* 0x000000080908e825 */ /* 0x000fcc00078e0006 */
[----:B------:R-:W2:Y:S01]  /*24d0*/  @!P6 LDG.E.64 R8, desc[UR8][R8.64] ;  /* 0x000000080808e981 */ /* 0x000ea2000c1e1b00 */
[----:B------:R-:W-:Y:S01]  /*24e0*/  IADD3 R12, R4, 0x2, RZ ;  /* 0x00000002040c7810 */ /* 0x000fe20007ffe0ff */
[----:B--2---:R-:W-:Y:S01]  /*24f0*/  @!P6 FADD.FTZ R24, R24, R8 ;  /* 0x000000081818e221 */ /* 0x004fe20000010000 */
[----:B------:R-:W-:Y:S02]  /*2500*/  @!P6 FADD.FTZ R25, R25, R9 ;  /* 0x000000091919e221 */ /* 0x000fe40000010000 */
        /* <DEDUP_REMOVED lines=33> */
.L_x_2967:
[----:B------:R-:W-:-:S13]  /*2720*/  LOP3.LUT P6, R12, R95, 0x3, RZ, 0xc0, !PT ;  /* 0x000000035f0c7812 */ /* 0x000fda00078cc0ff */
[----:B------:R-:W-:Y:S05]  /*2730*/  @!P6 BRA `(.L_x_2964) ;  /* 0x0000000000c8e947 */ /* 0x000fea0003800000 */
[----:B------:R-:W-:Y:S01]  /*2740*/  ISETP.EQ.OR P6, PT, R4, UR5, P5 ;  /* 0x0000000504007c0c */ /* 0x000fe2000afc2670 */
[----:B------:R-:W-:-:S12]  /*2750*/  BSSY B0, `(.L_x_2969) ;  /* 0x000000f000007945 */ /* 0x000fd80003800000 */
[----:B------:R-:W-:Y:S05]  /*2760*/  @P6 BRA `(.L_x_2970) ;  /* 0x0000000000346947 */ /* 0x000fea0003800000 */
[----:B------:R-:W0:Y:S01]  /*2770*/  S2R R9, SR_CTAID.Y ;  /* 0x0000000000097919 */ /* 0x000e220000002600 */
[----:B------:R-:W1:Y:S01]  /*2780*/  LDC.64 R6, c[0x0][0x248] ;  /* 0x00009200ff067b82 */ /* 0x000e620000000a00 */
[----:B------:R-:W-:Y:S01]  /*2790*/  LOP3.LUT R8, R94, 0x1, RZ, 0xc0, !PT ;  /* 0x000000015e087812 */ /* 0x000fe200078ec0ff */
[----:B------:R-:W-:-:S04]  /*27a0*/  ULDC UR6, c[0x0][0x10] ;  /* 0x0000040000067ab9 */ /* 0x000fc80000000800 */
[----:B------:R-:W-:-:S04]  /*27b0*/  IMAD R8, R8, UR6, RZ ;  /* 0x0000000608087c24 */ /* 0x000fc8000f8e02ff */
[----:B------:R-:W-:-:S05]  /*27c0*/  IMAD R8, R8, R95, RZ ;  /* 0x0000005f08087224 */ /* 0x000fca00078e02ff */
[----:B------:R-:W-:-:S05]  /*27d0*/  SHF.L.U32 R5, R8, 0x1, RZ ;  /* 0x0000000108057819 */ /* 0x000fca00000006ff */
[----:B-1----:R-:W-:-:S04]  /*27e0*/  IMAD.WIDE R6, R5, 0x4, R6 ;  /* 0x0000000405067825 */ /* 0x002fc800078e0206 */
[----:B0-----:R-:W-:-:S04]  /*27f0*/  IMAD R5, R4, UR6, R9 ;  /* 0x0000000604057c24 */ /* 0x001fc8000f8e0209 */
[----:B------:R-:W-:-:S06]  /*2800*/  IMAD.WIDE.U32 R6, R5, 0x8, R6 ;  /* 0x0000000805067825 */ /* 0x000fcc00078e0006 */
[----:B------:R-:W2:Y:S02]  /*2810*/  LDG.E.64 R6, desc[UR8][R6.64] ;  /* 0x0000000806067981 */ /* 0x000ea4000c1e1b00 */
[----:B--2---:R-:W-:Y:S01]  /*2820*/  FADD.FTZ R24, R24, R6 ;  /* 0x0000000618187221 */ /* 0x004fe20000010000 */
[----:B------:R-:W-:-:S07]  /*2830*/  FADD.FTZ R25, R25, R7 ;  /* 0x0000000719197221 */ /* 0x000fce0000010000 */
.L_x_2970:
[----:B------:R-:W-:Y:S05]  /*2840*/  BSYNC B0 ;  /* 0x0000000000007941 */ /* 0x000fea0003800000 */
.L_x_2969:
[----:B------:R-:W-:-:S13]  /*2850*/  ISETP.NE.AND P6, PT, R12, 0x1, PT ;  /* 0x000000010c00780c */ /* 0x000fda0003fc5270 */
[----:B------:R-:W-:Y:S05]  /*2860*/  @!P6 BRA `(.L_x_2964) ;  /* 0x00000000007ce947 */ /* 0x000fea0003800000 */
[----:B------:R-:W-:-:S04]  /*2870*/  IADD3 R10, R4, 0x1, RZ ;  /* 0x00000001040a7810 */ /* 0x000fc80007ffe0ff */
        /* <DEDUP_REMOVED lines=15> */
[----:B------:R-:W-:-:S04]  /*2970*/  ISETP.EQ.OR P6, PT, R10, UR5, P5 ;  /* 0x000000050a007c0c */ /* 0x000fc8000afc2670 */
[----:B------:R-:W-:-:S13]  /*2980*/  ISETP.EQ.OR P6, PT, R12, 0x2, P6 ;  /* 0x000000020c00780c */ /* 0x000fda00037c2670 */
        /* <DEDUP_REMOVED lines=10> */
[----:B------:R-:W2:Y:S02]  /*2a30*/  @!P6 LDG.E.64 R4, desc[UR8][R4.64] ;  /* 0x000000080404e981 */ /* 0x000ea4000c1e1b00 */
[----:B--2---:R-:W-:Y:S01]  /*2a40*/  @!P6 FADD.FTZ R24, R24, R4 ;  /* 0x000000041818e221 */ /* 0x004fe20000010000 */
[----:B------:R-:W-:-:S07]  /*2a50*/  @!P6 FADD.FTZ R25, R25, R5 ;  /* 0x000000051919e221 */ /* 0x000fce0000010000 */
.L_x_2964:
        /* <DEDUP_REMOVED lines=20> */
[----:B------:R-:W-:Y:S01]  /*2ba0*/  @!P5 STS.64 [UR6+0x98], R24 ;  /* 0x00009818ff00d988 */ /* 0x000fe20008000a06 */
[----:B------:R-:W-:-:S03]  /*2bb0*/  IADD3 R14, P5, R14, UR12, RZ ;  /* 0x0000000c0e0e7c10 */ /* 0x000fc6000ffbe0ff */
[----:B------:R0:W-:Y:S01]  /*2bc0*/  @!P6 STG.E.64 desc[UR8][R4.64], R10 ;  /* 0x0000000a0400e986 */ /* 0x0001e2000c101b08 */
[----:B------:R-:W-:Y:S01]  /*2bd0*/  IADD3.X R15, R30, UR13, RZ, P5, !PT ;  /* 0x0000000d1e0f7c10 */ /* 0x000fe2000affe4ff */
[----:B------:R-:W-:Y:S08]  /*2be0*/  BAR.SYNC.DEFER_BLOCKING 0x0 ;  /* 0x0000000000007b1d */ /* 0x000ff00000010000 */
[----:B0-----:R-:W0:Y:S01]  /*2bf0*/  LDC R10, c[0x0][0x294] ;  /* 0x0000a500ff0a7b82 */ /* 0x001e220000000800 */
[----:B------:R-:W2:Y:S04]  /*2c00*/  LDG.E.64 R6, desc[UR8][R6.64] ;  /* 0x0000000806067981 */ /* 0x000ea8000c1e1b00 */
[----:B------:R-:W2:Y:S04]  /*2c10*/  LDG.E.64 R4, desc[UR8][R14.64] ;  /* 0x000000080e047981 */ /* 0x000ea8000c1e1b00 */
[----:B------:R-:W1:Y:S02]  /*2c20*/  LDS.64 R8, [UR6+0x98] ;  /* 0x00009806ff087984 */ /* 0x000e640008000a00 */
[----:B-1----:R-:W-:-:S04]  /*2c30*/  FMUL.FTZ R8, R8, UR7 ;  /* 0x0000000708087c20 */ /* 0x002fc80008410000 */
[----:B------:R-:W-:-:S04]  /*2c40*/  FMUL.FTZ R12, R8, R8 ;  /* 0x00000008080c7220 */ /* 0x000fc80000410000 */
[----:B------:R-:W-:-:S05]  /*2c50*/  FFMA.FTZ R9, R9, UR7, -R12 ;  /* 0x0000000709097c23 */ /* 0x000fca000801080c */
[----:B------:R-:W-:-:S13]  /*2c60*/  FSETP.GTU.FTZ.AND P5, PT, R9, RZ, PT ;  /* 0x000000ff0900720b */ /* 0x000fda0003fbc000 */
[----:B------:R-:W1:Y:S01]  /*2c70*/  @P5 LDC R12, c[0x0][0x238] ;  /* 0x00008e00ff0c5b82 */ /* 0x000e620000000800 */
[----:B------:R-:W-:Y:S01]  /*2c80*/  ISETP.NE.AND P6, PT, RZ, UR10, PT ;  /* 0x0000000aff007c0c */ /* 0x000fe2000bfc5270 */
[----:B-1----:R-:W-:Y:S01]  /*2c90*/  @P5 FADD.FTZ R11, R9, R12 ;  /* 0x0000000c090b5221 */ /* 0x002fe20000010000 */
[----:B------:R-:W-:-:S10]  /*2ca0*/  HFMA2.MMA R9, -RZ, RZ, 1.875, 0 ;  /* 0x3f800000ff097435 */ /* 0x000fd400000001ff */
[----:B------:R-:W1:Y:S01]  /*2cb0*/  @P5 MUFU.RSQ R9, R11 ;  /* 0x0000000b00095308 */ /* 0x000e620000001400 */
[C---:B------:R-:W-:Y:S01]  /*2cc0*/  FADD.FTZ R38, -R8.reuse, R38 ;  /* 0x0000002608267221 */ /* 0x040fe20000010100 */
[C---:B------:R-:W-:Y:S01]  /*2cd0*/  FADD.FTZ R12, -R8.reuse, R39 ;  /* 0x00000027080c7221 */ /* 0x040fe20000010100 */
[C---:B------:R-:W-:Y:S01]  /*2ce0*/  FADD.FTZ R40, -R8.reuse, R40 ;  /* 0x0000002808287221 */ /* 0x040fe20000010100 */
[----:B------:R-:W-:Y:S01]  /*2cf0*/  FADD.FTZ R20, -R8, R41 ;  /* 0x0000002908147221 */ /* 0x000fe20000010100 */
[-C--:B-1----:R-:W-:Y:S01]  /*2d00*/  FMUL.FTZ R13, R38, R9.reuse ;  /* 0x00000009260d7220 */ /* 0x082fe20000410000 */
[----:B------:R-:W-:-:S03]  /*2d10*/  FMUL.FTZ R16, R12, R9 ;  /* 0x000000090c107220 */ /* 0x000fc60000410000 */
        /* <DEDUP_REMOVED lines=13> */
.L_x_2971:
[----:B------:R-:W-:Y:S01]  /*2df0*/  LOP3.LUT P5, RZ, R90, 0x4, RZ, 0xc0, !PT ;  /* 0x000000045aff7812 */ /* 0x000fe200078ac0ff */
[----:B------:R-:W-:-:S12]  /*2e00*/  BSSY B0, `(.L_x_2972) ;  /* 0x000000d000007945 */ /* 0x000fd80003800000 */
[----:B------:R-:W-:Y:S05]  /*2e10*/  @P5 BRA `(.L_x_2973) ;  /* 0x00000000002c5947 */ /* 0x000fea0003800000 */
[----:B------:R-:W-:Y:S01]  /*2e20*/  ULDC.64 UR6, c[0x0][0x270] ;  /* 0x00009c0000067ab9 */ /* 0x000fe20000000a00 */
[----:B------:R-:W-:Y:S01]  /*2e30*/  MOV R14, R28 ;  /* 0x0000001c000e7202 */ /* 0x000fe20000000f00 */
        /* <DEDUP_REMOVED lines=8> */
[----:B------:R0:W-:Y:S04]  /*2ec0*/  STG.E.64 desc[UR8][R14.64], R12 ;  /* 0x0000000c0e007986 */ /* 0x0001e8000c101b08 */
.L_x_2973:
[----:B------:R-:W-:Y:S05]  /*2ed0*/  BSYNC B0 ;  /* 0x0000000000007941 */ /* 0x000fea0003800000 */
.L_x_2972:
[-C--:B------:R-:W-:Y:S01]  /*2ee0*/  FMUL.FTZ R11, R40, R9.reuse ;  /* 0x00000009280b7220 */ /* 0x080fe20000410000 */
[----:B------:R-:W-:Y:S01]  /*2ef0*/  FMUL.FTZ R20, R20, R9 ;  /* 0x0000000914147220 */ /* 0x000fe20000410000 */
[C---:B------:R-:W-:Y:S01]  /*2f00*/  FADD.FTZ R42, -R8.reuse, R42 ;  /* 0x0000002a082a7221 */ /* 0x040fe20000010100 */
        /* <DEDUP_REMOVED lines=14> */
.L_x_2974:
        /* <DEDUP_REMOVED lines=14> */
.L_x_2976:
[----:B------:R-:W-:Y:S05]  /*30d0*/  BSYNC B0 ;  /* 0x0000000000007941 */ /* 0x000fea0003800000 */
.L_x_2975:
        /* <DEDUP_REMOVED lines=17> */
.L_x_2977:
[----:B------:R-:W-:Y:S01]  /*31f0*/  LOP3.LUT P5, RZ, R90, 0x10, RZ, 0xc0, !PT ;  /* 0x000000105aff7812 */ /* 0x000fe200078ac0ff */
[----:B------:R-:W-:-:S12]  /*3200*/  BSSY B0, `(.L_x_2978) ;  /* 0x000000d000007945 */ /* 0x000fd80003800000 */
        /* <DEDUP_REMOVED lines=12> */
.L_x_2979:
[----:B------:R-:W-:Y:S05]  /*32d0*/  BSYNC B0 ;  /* 0x0000000000007941 */ /* 0x000fea0003800000 */
.L_x_2978:
[-C--:B------:R-:W-:Y:S01]  /*32e0*/  FMUL.FTZ R11, R44, R9.reuse ;  /* 0x000000092c0b7220 */ /* 0x080fe20000410000 */
[----:B------:R-:W-:Y:S01]  /*32f0*/  FMUL.FTZ R20, R20, R9 ;  /* 0x0000000914147220 */ /* 0x000fe20000410000 */
[C---:B------:R-:W-:Y:S01]  /*3300*/  FADD.FTZ R46, -R8.reuse, R46 ;  /* 0x0000002e082e7221 */ /* 0x040fe20000010100 */
[----:B------:R-:W-:Y:S01]  /*3310*/  FADD.FTZ R22, -R8, R47 ;  /* 0x0000002f08167221 */ /* 0x000fe20000010100 */
        /* <DEDUP_REMOVED lines=13> */
.L_x_2980:
[----:B------:R-:W-:Y:S01]  /*33f0*/  LOP3.LUT P5, RZ, R90, 0x20, RZ, 0xc0, !PT ;  /* 0x000000205aff7812 */ /* 0x000fe200078ac0ff */
[----:B------:R-:W-:-:S12]  /*3400*/  BSSY B0, `(.L_x_2981) ;  /* 0x000000d000007945 */ /* 0x000fd80003800000 */
[----:B------:R-:W-:Y:S05]  /*3410*/  @P5 BRA `(.L_x_2982) ;  /* 0x00000000002c5947 */ /* 0x000fea0003800000 */
[----:B------:R-:W-:Y:S01]  /*3420*/  ULDC.64 UR6, c[0x0][0x270] ;  /* 0x00009c0000067ab9 */ /* 0x000fe20000000a00 */
[----:B0-----:R-:W-:Y:S01]  /*3430*/  MOV R12, R28 ;  /* 0x0000001c000c7202 */ /* 0x001fe20000000f00 */
        /* <DEDUP_REMOVED lines=9> */
.L_x_2982:
[----:B------:R-:W-:Y:S05]  /*34d0*/  BSYNC B0 ;  /* 0x0000000000007941 */ /* 0x000fea0003800000 */
.L_x_2981:
[-C--:B------:R-:W-:Y:S01]  /*34e0*/  FMUL.FTZ R11, R46, R9.reuse ;  /* 0x000000092e0b7220 */ /* 0x080fe20000410000 */
[----:B------:R-:W-:Y:S01]  /*34f0*/  FMUL.FTZ R22, R22, R9 ;  /* 0x0000000916167220 */ /* 0x000fe20000410000 */
[C---:B------:R-:W-:Y:S01]  /*3500*/  FADD.FTZ R48, -R8.reuse, R48 ;  /* 0x0000003008307221 */ /* 0x040fe20000010100 */
[----:B------:R-:W-:Y:S01]  /*3510*/  FADD.FTZ R20, -R8, R49 ;  /* 0x0000003108147221 */ /* 0x000fe20000010100 */
[----:B-1----:R-:W-:Y:S01]  /*3520*/  FFMA.FTZ R16, R6, R11, R4 ;  /* 0x0000000b06107223 */ /* 0x002fe20000010004 */
        /* <DEDUP_REMOVED lines=12> */
.L_x_2983:
        /* <DEDUP_REMOVED lines=14> */
.L_x_2985:
[----:B------:R-:W-:Y:S05]  /*36d0*/  BSYNC B0 ;  /* 0x0000000000007941 */ /* 0x000fea0003800000 */
.L_x_2984:
        /* <DEDUP_REMOVED lines=17> */
.L_x_2986:
        /* <DEDUP_REMOVED lines=14> */
.L_x_2988:
[----:B------:R-:W-:Y:S05]  /*38d0*/  BSYNC B0 ;  /* 0x0000000000007941 */ /* 0x000fea0003800000 */
.L_x_2987:
        /* <DEDUP_REMOVED lines=17> */
.L_x_2989:
        /* <DEDUP_REMOVED lines=14> */
.L_x_2991:
[----:B------:R-:W-:Y:S05]  /*3ad0*/  BSYNC B0 ;  /* 0x0000000000007941 */ /* 0x000fea0003800000 */
.L_x_2990:
        /* <DEDUP_REMOVED lines=17> */
.L_x_2992:
        /* <DEDUP_REMOVED lines=14> */
.L_x_2994:
[----:B------:R-:W-:Y:S05]  /*3cd0*/  BSYNC B0 ;  /* 0x0000000000007941 */ /* 0x000fea0003800000 */
.L_x_2993:
[-C--:B------:R-:W-:Y:S01]  /*3ce0*/  FMUL.FTZ R11, R54, R9.reuse ;  /* 0x00000009360b7220 */ /* 0x080fe20000410000 */
[----:B------:R-:W-:Y:S01]  /*3cf0*/  FMUL.FTZ R22, R22, R9 ;  /* 0x0000000916167220 */ /* 0x000fe20000410000 */
[C---:B------:R-:W-:Y:S01]  /*3d00*/  FADD.FTZ R56, -R8.reuse, R56 ;  /* 0x0000003808387221 */ /* 0x040fe20000010100 */
[----:B------:R-:W-:Y:S01]  /*3d10*/  FADD.FTZ R20, -R8, R57 ;  /* 0x0000003908147221 */ /* 0x000fe20000010100 */
[----:B------:R-:W-:Y:S01]  /*3d20*/  SHF.R.U32.HI R19, RZ, 0x4, R80 ;  /* 0x00000004ff137819 */ /* 0x000fe20000011650 */
        /* <DEDUP_REMOVED lines=13> */
.L_x_2995:
[----:B------:R-:W-:Y:S04]  /*3e00*/  BSSY B0, `(.L_x_2996) ;  /* 0x000000d000007945 */ /* 0x000fe80003800000 */
        /* <DEDUP_REMOVED lines=12> */
.L_x_2997:
[----:B------:R-:W-:Y:S05]  /*3ed0*/  BSYNC B0 ;  /* 0x0000000000007941 */ /* 0x000fea0003800000 */
.L_x_2996:
[-C--:B------:R-:W-:Y:S01]  /*3ee0*/  FMUL.FTZ R11, R56, R9.reuse ;  /* 0x00000009380b7220 */ /* 0x080fe20000410000 */
[----:B------:R-:W-:Y:S01]  /*3ef0*/  FMUL.FTZ R20, R20, R9 ;  /* 0x0000000914147220 */ /* 0x000fe20000410000 */
[----:B------:R-:W-:Y:S02]  /*3f00*/  IMAD R19, R10, UR5, R19 ;  /* 0x000000050a137c24 */ /* 0x000fe4000f8e0213 */
[----:B------:R-:W-:Y:S01]  /*3f10*/  FADD.FTZ R58, -R8, R58 ;  /* 0x0000003a083a7221 */ /* 0x000fe20000010100 */
[----:B0-----:R-:W-:Y:S01]  /*3f20*/  FFMA.FTZ R14, R6, R11, R4 ;  /* 0x0000000b060e7223 */ /* 0x001fe20000010004 */
        /* <DEDUP_REMOVED lines=12> */
.L_x_2998:
[----:B------:R-:W-:Y:S04]  /*3ff0*/  BSSY B0, `(.L_x_2999) ;  /* 0x000000d000007945 */ /* 0x000fe80003800000 */
[----:B------:R-:W-:Y:S05]  /*4000*/  @P3 BRA `(.L_x_3000) ;  /* 0x00000000002c3947 */ /* 0x000fea0003800000 */
[----:B------:R-:W-:Y:S01]  /*4010*/  ULDC.64 UR6, c[0x0][0x270] ;  /* 0x00009c0000067ab9 */ /* 0x000fe20000000a00 */
[----:B------:R-:W-:Y:S01]  /*4020*/  MOV R10, R28 ;  /* 0x0000001c000a7202 */ /* 0x000fe20000000f00 */
[----:B------:R-:W-:Y:S01]  /*4030*/  IMAD R71, R71, UR6, RZ ;  /* 0x0000000647477c24 */ /* 0x000fe2000f8e02ff */
[----:B------:R-:W-:-:S03]  /*4040*/  MOV R11, R3 ;  /* 0x00000003000b7202 */ /* 0x000fc60000000f00 */
[C---:B------:R-:W-:Y:S02]  /*4050*/  IMAD R71, R68.reuse, UR7, R71 ;  /* 0x0000000744477c24 */ /* 0x040fe4000f8e0247 */
[----:B-1----:R-:W-:Y:S01]  /*4060*/  IMAD.WIDE.U32 R12, R68, UR6, R10 ;  /* 0x00000006440c7c25 */ /* 0x002fe2000f8e000a */
[----:B------:R-:W-:Y:S02]  /*4070*/  ULDC.64 UR6, c[0x0][0x210] ;  /* 0x0000840000067ab9 */ /* 0x000fe40000000a00 */
[----:B------:R-:W-:Y:S02]  /*4080*/  LEA R10, P3, R12, UR6, 0x2 ;  /* 0x000000060c0a7c11 */ /* 0x000fe4000f8610ff */
[----:B------:R-:W-:-:S04]  /*4090*/  IADD3 R71, R13, R71, RZ ;  /* 0x000000470d477210 */ /* 0x000fc80007ffe0ff */
[----:B------:R-:W-:-:S05]  /*40a0*/  LEA.HI.X R11, R12, UR7, R71, 0x2, P3 ;  /* 0x000000070c0b7c11 */ /* 0x000fca00098f1447 */
[----:B------:R0:W-:Y:S02]  /*40b0*/  STG.E.64 desc[UR8][R10.64], R14 ;  /* 0x0000000e0a007986 */ /* 0x0001e4000c101b08 */
.L_x_3000:
[----:B------:R-:W-:Y:S05]  /*40c0*/  BSYNC B0 ;  /* 0x0000000000007941 */ /* 0x000fea0003800000 */
.L_x_2999:
[C---:B------:R-:W-:Y:S01]  /*40d0*/  IADD3 R22, R19.reuse, 0x1a0, RZ ;  /* 0x000001a013167810 */ /* 0x040fe20007ffe0ff */
[----:B------:R-:W-:Y:S01]  /*40e0*/  ULDC.64 UR6, c[0x0][0x278] ;  /* 0x00009e0000067ab9 */ /* 0x000fe20000000a00 */
[C---:B-1----:R-:W-:Y:S01]  /*40f0*/  IADD3 R17, R19.reuse, 0x1c0, RZ ;  /* 0x000001c013117810 */ /* 0x042fe20007ffe0ff */
[C---:B0-----:R-:W-:Y:S01]  /*4100*/  FADD.FTZ R10, -R8.reuse, R59 ;  /* 0x0000003b080a7221 */ /* 0x041fe20000010100 */
[----:B------:R-:W-:Y:S01]  /*4110*/  IADD3 R16, R19, 0x1e0, RZ ;  /* 0x000001e013107810 */ /* 0x000fe20007ffe0ff */
        /* <DEDUP_REMOVED lines=21> */
[----:B------:R-:W-:Y:S01]  /*4270*/  ISETP.GE.AND.EX P5, PT, R31, UR7, PT, P5 ;  /* 0x000000071f007c0c */ /* 0x000fe2000bfa6350 */
[-C--:B------:R-:W-:Y:S01]  /*4280*/  FMUL.FTZ R24, R10, R9.reuse ;  /* 0x000000090a187220 */ /* 0x080fe20000410000 */
[----:B------:R-:W-:Y:S01]  /*4290*/  ISETP.GE.AND.EX P3, PT, R19, UR7, PT, P3 ;  /* 0x0000000713007c0c */ /* 0x000fe2000bf66330 */
[-C--:B------:R-:W-:Y:S01]  /*42a0*/  FMUL.FTZ R30, R12, R9.reuse ;  /* 0x000000090c1e7220 */ /* 0x080fe20000410000 */
[----:B------:R-:W-:Y:S01]  /*42b0*/  ISETP.GE.AND.EX P4, PT, R18, UR7, PT, P4 ;  /* 0x0000000712007c0c */ /* 0x000fe2000bf86340 */
[-C--:B------:R-:W-:Y:S01]  /*42c0*/  FMUL.FTZ R32, R14, R9.reuse ;  /* 0x000000090e207220 */ /* 0x080fe20000410000 */
[-C--:B------:R-:W-:Y:S01]  /*42d0*/  FMUL.FTZ R34, R26, R9.reuse ;  /* 0x000000091a227220 */ /* 0x080fe20000410000 */
[-C--:B------:R-:W-:Y:S01]  /*42e0*/  FMUL.FTZ R23, R38, R9.reuse ;  /* 0x0000000926177220 */ /* 0x080fe20000410000 */
[-C--:B------:R-:W-:Y:S01]  /*42f0*/  FMUL.FTZ R40, R40, R9.reuse ;  /* 0x0000000928287220 */ /* 0x080fe20000410000 */
[----:B------:R-:W-:Y:S01]  /*4300*/  FMUL.FTZ R36, R8, R9 ;  /* 0x0000000908247220 */ /* 0x000fe20000410000 */
[C-C-:B------:R-:W-:Y:S01]  /*4310*/  FFMA.FTZ R26, R6.reuse, R11, R4.reuse ;  /* 0x0000000b061a7223 */ /* 0x140fe20000010004 */
[C-C-:B------:R-:W-:Y:S01]  /*4320*/  FFMA.FTZ R20, R6.reuse, R13, R4.reuse ;  /* 0x0000000d06147223 */ /* 0x140fe20000010004 */
[C-C-:B------:R-:W-:Y:S01]  /*4330*/  FFMA.FTZ R14, R6.reuse, R15, R4.reuse ;  /* 0x0000000f060e7223 */ /* 0x140fe20000010004 */
[--C-:B------:R-:W-:Y:S01]  /*4340*/  FFMA.FTZ R12, R6, R21, R4.reuse ;  /* 0x00000015060c7223 */ /* 0x100fe20000010004 */
[----:B------:R-:W-:Y:S01]  /*4350*/  ISETP.GT.U32.OR P5, PT, R80, 0x1ff, P5 ;  /* 0x000001ff5000780c */ /* 0x000fe20002fa4470 */
[--C-:B------:R-:W-:Y:S01]  /*4360*/  FFMA.FTZ R10, R6, R23, R4.reuse ;  /* 0x00000017060a7223 */ /* 0x100fe20000010004 */
[----:B------:R-:W-:Y:S01]  /*4370*/  ISETP.GT.U32.OR P3, PT, R80, 0x1ff, P3 ;  /* 0x000001ff5000780c */ /* 0x000fe20001f64470 */
[----:B------:R-:W-:Y:S01]  /*4380*/  FFMA.FTZ R8, R6, R25, R4 ;  /* 0x0000001906087223 */ /* 0x000fe20000010004 */
[----:B------:R-:W-:Y:S01]  /*4390*/  ISETP.GT.U32.OR P4, PT, R80, 0x1ff, P4 ;  /* 0x000001ff5000780c */ /* 0x000fe20002784470 */
        /* <DEDUP_REMOVED lines=17> */
.L_x_3001:
        /* <DEDUP_REMOVED lines=13> */
.L_x_3003:
[----:B------:R-:W-:Y:S05]  /*4580*/  BSYNC B0 ;  /* 0x0000000000007941 */ /* 0x000fea0003800000 */
.L_x_3002:
        /* <DEDUP_REMOVED lines=11> */
.L_x_3004:
        /* <DEDUP_REMOVED lines=13> */
.L_x_3006:
[----:B------:R-:W-:Y:S05]  /*4710*/  BSYNC B0 ;  /* 0x0000000000007941 */ /* 0x000fea0003800000 */
.L_x_3005:
        /* <DEDUP_REMOVED lines=11> */
.L_x_3007:
[----:B------:R-:W-:Y:S04]  /*47d0*/  BSSY B0, `(.L_x_3008) ;  /* 0x000000d000007945 */ /* 0x000fe80003800000 */
[----:B------:R-:W-:Y:S05]  /*47e0*/  @P0 BRA `(.L_x_3009) ;  /* 0x00000000002c0947 */ /* 0x000fea0003800000 */
[----:B------:R-:W-:Y:S01]  /*47f0*/  ULDC.64 UR6, c[0x0][0x270] ;  /* 0x00009c0000067ab9 */ /* 0x000fe20000000a00 */
[----:B01----:R-:W-:Y:S01]  /*4800*/  MOV R4, R28 ;  /* 0x0000001c00047202 */ /* 0x003fe20000000f00 */
        /* <DEDUP_REMOVED lines=9> */
.L_x_3009:
[----:B------:R-:W-:Y:S05]  /*48a0*/  BSYNC B0 ;  /* 0x0000000000007941 */ /* 0x000fea0003800000 */
.L_x_3008:
[----:B------:R-:W-:Y:S05]  /*48b0*/  @!P6 BRA `(.L_x_3010) ;  /* 0x000000000028e947 */ /* 0x000fea0003800000 */
[----:B------:R-:W-:Y:S01]  /*48c0*/  FMUL.FTZ R0, R12, -1.4426950216293334961 ;  /* 0xbfb8aa3b0c007820 */ /* 0x000fe20000410000 */
[----:B------:R-:W-:-:S05]  /*48d0*/  FMUL.FTZ R6, R13, -1.4426950216293334961 ;  /* 0xbfb8aa3b0d067820 */ /* 0x000fca0000410000 */
[----:B------:R-:W0:Y:S08]  /*48e0*/  MUFU.EX2 R0, R0 ;  /* 0x0000000000007308 */ /* 0x000e300000000800 */
[----:B------:R-:W3:Y:S01]  /*48f0*/  MUFU.EX2 R6, R6 ;  /* 0x0000000600067308 */ /* 0x000ee20000000800 */
[----:B012---:R-:W-:-:S07]  /*4900*/  FADD.FTZ R4, R0, 1 ;  /* 0x3f80000000047421 */ /* 0x007fce0000010000 */
[----:B------:R-:W0:Y:S01]  /*4910*/  MUFU.RCP R5, R4 ;  /* 0x0000000400057308 */ /* 0x000e220000001000 */
[----:B---3--:R-:W-:-:S07]  /*4920*/  FADD.FTZ R7, R6, 1 ;  /* 0x3f80000006077421 */ /* 0x008fce0000010000 */
[----:B------:R-:W1:Y:S01]  /*4930*/  MUFU.RCP R14, R7 ;  /* 0x00000007000e7308 */ /* 0x000e620000001000 */
[----:B0-----:R-:W-:Y:S01]  /*4940*/  FMUL.FTZ R12, R12, R5 ;  /* 0x000000050c0c7220 */ /* 0x001fe20000410000 */
[----:B-1----:R-:W-:-:S07]  /*4950*/  FMUL.FTZ R13, R13, R14 ;  /* 0x0000000e0d0d7220 */ /* 0x002fce0000410000 */
.L_x_3010:
[----:B------:R-:W-:Y:S04]  /*4960*/  BSSY B0, `(.L_x_3011) ;  /* 0x000000d000007945 */ /* 0x000fe80003800000 */
[----:B------:R-:W-:Y:S05]  /*4970*/  @P5 BRA `(.L_x_3012) ;  /* 0x00000000002c5947 */ /* 0x000fea0003800000 */
[----:B------:R-:W-:Y:S01]  /*4980*/  ULDC.64 UR6, c[0x0][0x270] ;  /* 0x00009c0000067ab9 */ /* 0x000fe20000000a00 */
[----:B012---:R-:W-:Y:S01]  /*4990*/  MOV R4, R28 ;  /* 0x0000001c00047202 */ /* 0x007fe20000000f00 */
        /* <DEDUP_REMOVED lines=9> */
.L_x_3012:
[----:B------:R-:W-:Y:S05]  /*4a30*/  BSYNC B0 ;  /* 0x0000000000007941 */ /* 0x000fea0003800000 */
.L_x_3011:
[----:B------:R-:W-:Y:S05]  /*4a40*/  @!P6 BRA `(.L_x_3013) ;  /* 0x000000000028e947 */ /* 0x000fea0003800000 */
[----:B------:R-:W-:Y:S01]  /*4a50*/  FMUL.FTZ R0, R10, -1.4426950216293334961 ;  /* 0xbfb8aa3b0a007820 */ /* 0x000fe20000410000 */
[----:B------:R-:W-:-:S05]  /*4a60*/  FMUL.FTZ R6, R11, -1.4426950216293334961 ;  /* 0xbfb8aa3b0b067820 */ /* 0x000fca0000410000 */
[----:B------:R-:W0:Y:S08]  /*4a70*/  MUFU.EX2 R0, R0 ;  /* 0x0000000000007308 */ /* 0x000e300000000800 */
[----:B------:R-:W4:Y:S01]  /*4a80*/  MUFU.EX2 R6, R6 ;  /* 0x0000000600067308 */ /* 0x000f220000000800 */
[----:B0123--:R-:W-:-:S07]  /*4a90*/  FADD.FTZ R4, R0, 1 ;  /* 0x3f80000000047421 */ /* 0x00ffce0000010000 */
[----:B------:R-:W0:Y:S01]  /*4aa0*/  MUFU.RCP R5, R4 ;  /* 0x0000000400057308 */ /* 0x000e220000001000 */
[----:B----4-:R-:W-:-:S07]  /*4ab0*/  FADD.FTZ R7, R6, 1 ;  /* 0x3f80000006077421 */ /* 0x010fce0000010000 */
[----:B------:R-:W1:Y:S01]  /*4ac0*/  MUFU.RCP R12, R7 ;  /* 0x00000007000c7308 */ /* 0x000e620000001000 */
[----:B0-----:R-:W-:Y:S01]  /*4ad0*/  FMUL.FTZ R10, R10, R5 ;  /* 0x000000050a0a7220 */ /* 0x001fe20000410000 */
[----:B-1----:R-:W-:-:S07]  /*4ae0*/  FMUL.FTZ R11, R11, R12 ;  /* 0x0000000c0b0b7220 */ /* 0x002fce0000410000 */
.L_x_3013:
[----:B------:R-:W-:Y:S04]  /*4af0*/  BSSY B0, `(.L_x_3014) ;  /* 0x000000d000007945 */ /* 0x000fe80003800000 */
[----:B------:R-:W-:Y:S05]  /*4b00*/  @P3 BRA `(.L_x_3015) ;  /* 0x00000000002c3947 */ /* 0x000fea0003800000 */
[----:B------:R-:W-:Y:S01]  /*4b10*/  ULDC.64 UR6, c[0x0][0x270] ;  /* 0x00009c0000067ab9 */ /* 0x000fe20000000a00 */
[----:B0123--:R-:W-:Y:S01]  /*4b20*/  MOV R4, R28 ;  /* 0x0000001c00047202 */ /* 0x00ffe20000000f00 */
        /* <DEDUP_REMOVED lines=9> */
.L_x_3015:
[----:B------:R-:W-:Y:S05]  /*4bc0*/  BSYNC B0 ;  /* 0x0000000000007941 */ /* 0x000fea0003800000 */
.L_x_3014:
[----:B------:R-:W-:Y:S05]  /*4bd0*/  @!P6 BRA `(.L_x_3016) ;  /* 0x000000000028e947 */ /* 0x000fea0003800000 */
[----:B------:R-:W-:Y:S01]  /*4be0*/  FMUL.FTZ R0, R8, -1.4426950216293334961 ;  /* 0xbfb8aa3b08007820 */ /* 0x000fe20000410000 */
[----:B------:R-:W-:-:S05]  /*4bf0*/  FMUL.FTZ R6, R9, -1.4426950216293334961 ;  /* 0xbfb8aa3b09067820 */ /* 0x000fca0000410000 */
[----:B------:R-:W0:Y:S08]  /*4c00*/  MUFU.EX2 R0, R0 ;  /* 0x0000000000007308 */ /* 0x000e300000000800 */
[----:B------:R-:W5:Y:S01]  /*4c10*/  MUFU.EX2 R6, R6 ;  /* 0x0000000600067308 */ /* 0x000f620000000800 */
[----:B01234-:R-:W-:-:S07]  /*4c20*/  FADD.FTZ R4, R0, 1 ;  /* 0x3f80000000047421 */ /* 0x01ffce0000010000 */
[----:B------:R-:W0:Y:S01]  /*4c30*/  MUFU.RCP R5, R4 ;  /* 0x0000000400057308 */ /* 0x000e220000001000 */
[----:B-----5:R-:W-:-:S07]  /*4c40*/  FADD.FTZ R7, R6, 1 ;  /* 0x3f80000006077421 */ /* 0x020fce0000010000 */
[----:B------:R-:W1:Y:S01]  /*4c50*/  MUFU.RCP R10, R7 ;  /* 0x00000007000a7308 */ /* 0x000e620000001000 */
[----:B0-----:R-:W-:Y:S01]  /*4c60*/  FMUL.FTZ R8, R8, R5 ;  /* 0x0000000508087220 */ /* 0x001fe20000410000 */
[----:B-1----:R-:W-:-:S07]  /*4c70*/  FMUL.FTZ R9, R9, R10 ;  /* 0x0000000a09097220 */ /* 0x002fce0000410000 */
.L_x_3016:
[----:B------:R-:W-:Y:S04]  /*4c80*/  BSSY B0, `(.L_x_3017) ;  /* 0x000000c000007945 */ /* 0x000fe80003800000 */
[----:B------:R-:W-:Y:S05]  /*4c90*/  @P4 BRA `(.L_x_3018) ;  /* 0x0000000000284947 */ /* 0x000fea0003800000 */
[----:B------:R-:W-:Y:S01]  /*4ca0*/  ULDC.64 UR6, c[0x0][0x270] ;  /* 0x00009c0000067ab9 */ /* 0x000fe20000000a00 */
[----:B------:R-:W-:Y:S01]  /*4cb0*/  MOV R2, R28 ;  /* 0x0000001c00027202 */ /* 0x000fe20000000f00 */
[----:B------:R-:W-:-:S04]  /*4cc0*/  IMAD R7, R18, UR6, RZ ;  /* 0x0000000612077c24 */ /* 0x000fc8000f8e02ff */
[----:B01234-:R-:W-:-:S04]  /*4cd0*/  IMAD.WIDE.U32 R4, R16, UR6, R2 ;  /* 0x0000000610047c25 */ /* 0x01ffc8000f8e0002 */
[----:B------:R-:W-:Y:S01]  /*4ce0*/  IMAD R7, R16, UR7, R7 ;  /* 0x0000000710077c24 */ /* 0x000fe2000f8e0207 */
[----:B------:R-:W-:Y:S02]  /*4cf0*/  ULDC.64 UR6, c[0x0][0x210] ;  /* 0x0000840000067ab9 */ /* 0x000fe40000000a00 */
[----:B------:R-:W-:Y:S02]  /*4d00*/  LEA R2, P0, R4, UR6, 0x2 ;  /* 0x0000000604027c11 */ /* 0x000fe4000f8010ff */
[----:B------:R-:W-:-:S04]  /*4d10*/  IADD3 R7, R5, R7, RZ ;  /* 0x0000000705077210 */ /* 0x000fc80007ffe0ff */
[----:B------:R-:W-:-:S05]  /*4d20*/  LEA.HI.X R3, R4, UR7, R7, 0x2, P0 ;  /* 0x0000000704037c11 */ /* 0x000fca00080f1407 */
[----:B------:R0:W-:Y:S02]  /*4d30*/  STG.E.64 desc[UR8][R2.64], R8 ;  /* 0x0000000802007986 */ /* 0x0001e4000c101b08 */
.L_x_3018:
[----:B------:R-:W-:Y:S05]  /*4d40*/  BSYNC B0 ;  /* 0x0000000000007941 */ /* 0x000fea0003800000 */
.L_x_3017:
[----:B0-----:R-:W0:Y:S01]  /*4d50*/  LDC R3, c[0x0][0x10] ;  /* 0x00000400ff037b82 */ /* 0x001e220000000800 */
[----:B------:R-:W-:Y:S02]  /*4d60*/  IADD3 R94, R94, 0x1, RZ ;  /* 0x000000015e5e7810 */ /* 0x000fe40007ffe0ff */
[----:B0-----:R-:W-:-:S04]  /*4d70*/  IADD3 R82, R3, R82, RZ ;  /* 0x0000005203527210 */ /* 0x001fc80007ffe0ff */
[----:B------:R-:W-:-:S13]  /*4d80*/  ISETP.GE.AND P0, PT, R82, UR4, PT ;  /* 0x0000000452007c0c */ /* 0x000fda000bf06270 */
[----:B------:R-:W-:Y:S05]  /*4d90*/  @!P0 BRA `(.L_x_3019) ;  /* 0xffffffb000e48947 */ /* 0x000fea000383ffff */
[----:B------:R-:W-:Y:S05]  /*4da0*/  EXIT ;  /* 0x000000000000794d */ /* 0x000fea0003800000 */
.L_x_3020:
        /* <DEDUP_REMOVED lines=13> */
.L_x_3359:


//--------------------- .text._Z35group_norm_nhwc_fwd_one_pass_kernelI11Fp32IOBf16WLi64ELi32ELi512EEv26Group_norm_nhwc_fwd_params --------------------------
	.section	.text._Z35group_norm_nhwc_fwd_one_pass_kernelI11Fp32IOBf16WLi64ELi32ELi512EEv26Group_norm_nhwc_fwd_params,"ax",@progbits
	.align	128
        .global         _Z35group_norm_nhwc_fwd_one_pass_kernelI11Fp32IOBf16WLi64ELi32ELi512EEv26Group_norm_nhwc_fwd_params
        .type           _Z35group_norm_nhwc_fwd_one_pass_kernelI11Fp32IOBf16WLi64ELi32ELi512EEv26Group_norm_nhwc_fwd_params,@function
        .size           _Z35group_norm_nhwc_fwd_one_pass_kernelI11Fp32IOBf16WLi64ELi32ELi512EEv26Group_norm_nhwc_fwd_params,(.L_x_3360 - _Z35group_norm_nhwc_fwd_one_pass_kernelI11Fp32IOBf16WLi64ELi32ELi512EEv26Group_norm_nhwc_fwd_params)
        .other          _Z35group_norm_nhwc_fwd_one_pass_kernelI11Fp32IOBf16WLi64ELi32ELi512EEv26Group_norm_nhwc_fwd_params,@"STO_CUDA_ENTRY STV_DEFAULT"
_Z35group_norm_nhwc_fwd_one_pass_kernelI11Fp32IOBf16WLi64ELi32ELi512EEv26Group_norm_nhwc_fwd_params:
.text._Z35group_norm_nhwc_fwd_one_pass_kernelI11Fp32IOBf16WLi64ELi32ELi512EEv26Group_norm_nhwc_fwd_params:
        /* <DEDUP_REMOVED lines=19> */
.L_x_3036:
[----:B------:R-:W0:Y:S01]  /*0130*/  LDC R8, c[0x0][0x288] ;  /* 0x0000a200ff087b82 */ /* 0x000e220000000800 */
        /* <DEDUP_REMOVED lines=156> */
.L_x_3022:
[----:B------:R-:W-:Y:S05]  /*0b00*/  BSYNC B0 ;  /* 0x0000000000007941 */ /* 0x000fea0003800000 */
.L_x_3021:
        /* <DEDUP_REMOVED lines=28> */
.L_x_3025:
[----:B-1----:R-:W2:Y:S04]  /*0cd0*/  LDG.E.STRONG.GPU R10, desc[UR8][R8.64] ;  /* 0x00000008080a7981 */ /* 0x002ea8000c1ef900 */
[----:B--2---:R-:W-:Y:S01]  /*0ce0*/  CCTL.IVALL ;  /* 0x00000000ff00798f */ /* 0x004fe20002000000 */
[----:B------:R-:W-:Y:S05]  /*0cf0*/  YIELD ;  /* 0x0000000000007946 */ /* 0x000fea0003800000 */
[----:B------:R-:W-:-:S13]  /*0d00*/  ISETP.NE.AND P0, PT, R10, R15, PT ;  /* 0x0000000f0a00720c */ /* 0x000fda0003f05270 */
[----:B------:R-:W-:Y:S05]  /*0d10*/  @P0 BRA `(.L_x_3025) ;  /* 0xfffffffc00ec0947 */ /* 0x000fea000383ffff */
.L_x_3024:
        /* <DEDUP_REMOVED lines=12> */
.L_x_3027:
        /* <DEDUP_REMOVED lines=20> */
[----:B------:R-:W2:Y:S01]  /*0f20*/  @!P0 S2R R14, SR_CTAID.Y ;  /* 0x00000000000e8919 */ /* 0x000ea20000002600 */
[----:B-1----:R-:W-:-:S05]  /*0f30*/  @!P3 IMAD R19, R19, R10, R15 ;  /* 0x0000000a1313b224 */ /* 0x002fca00078e020f */
[----:B------:R-:W2:Y:S02]  /*0f40*/  @!P0 LDC R15, c[0x0][0x10] ;  /* 0x00000400ff0f8b82 */ /* 0x000ea40000000800 */
[----:B--2---:R-:W-:Y:S01]  /*0f50*/  @!P0 IMAD R29, R29, R15, R14 ;  /* 0x0000000f1d1d8224 */ /* 0x004fe200078e020e */
[----:B------:R-:W-:Y:S01]  /*0f60*/  IADD3 R14, R17, 0x3, RZ ;  /* 0x00000003110e7810 */ /* 0x000fe20007ffe0ff */
[----:B0-----:R-:W-:Y:S01]  /*0f70*/  @!P2 FADD.FTZ R12, R12, R8 ;  /* 0x000000080c0ca221 */ /* 0x001fe20000010000 */
[----:B------:R-:W-:Y:S02]  /*0f80*/  @!P3 IMAD R8, R11, R10, RZ ;  /* 0x0000000a0b08b224 */ /* 0x000fe400078e02ff */
[----:B------:R-:W-:Y:S01]  /*0f90*/  @!P2 FADD.FTZ R13, R13, R9 ;  /* 0x000000090d0da221 */ /* 0x000fe20000010000 */
[----:B------:R-:W0:Y:S01]  /*0fa0*/  @!P3 LDC.64 R10, c[0x0][0x248] ;  /* 0x00009200ff0abb82 */ /* 0x000e220000000a00 */
[----:B------:R-:W-:Y:S01]  /*0fb0*/  ISETP.EQ.OR P2, PT, R14, UR5, P1 ;  /* 0x000000050e007c0c */ /* 0x000fe20008f42670 */
[----:B------:R-:W-:-:S05]  /*0fc0*/  @!P3 IMAD R8, R8, R16, RZ ;  /* 0x000000100808b224 */ /* 0x000fca00078e02ff */
[----:B------:R-:W-:Y:S02]  /*0fd0*/  @!P3 SHF.L.U32 R9, R8, 0x1, RZ ;  /* 0x000000010809b819 */ /* 0x000fe400000006ff */
[----:B------:R-:W-:-:S05]  /*0fe0*/  @!P0 LOP3.LUT R8, R7, 0x1, RZ, 0xc0, !PT ;  /* 0x0000000107088812 */ /* 0x000fca00078ec0ff */
[----:B------:R-:W-:Y:S01]  /*0ff0*/  @!P0 IMAD R15, R8, R15, RZ ;  /* 0x0000000f080f8224 */ /* 0x000fe200078e02ff */
[----:B------:R-:W-:Y:S01]  /*1000*/  @!P2 LOP3.LUT R28, R7, 0x1, RZ, 0xc0, !PT ;  /* 0x00000001071ca812 */ /* 0x000fe200078ec0ff */
[----:B0-----:R-:W-:Y:S02]  /*1010*/  @!P3 IMAD.WIDE R8, R9, 0x4, R10 ;  /* 0x000000040908b825 */ /* 0x001fe400078e020a */
[----:B------:R-:W0:Y:S02]  /*1020*/  @!P0 LDC.64 R10, c[0x0][0x248] ;  /* 0x00009200ff0a8b82 */ /* 0x000e240000000a00 */
[----:B------:R-:W-:-:S04]  /*1030*/  @!P3 IMAD.WIDE.U32 R8, R19, 0x8, R8 ;  /* 0x000000081308b825 */ /* 0x000fc800078e0008 */
[----:B------:R-:W-:Y:S02]  /*1040*/  @!P0 IMAD R19, R15, R16, RZ ;  /* 0x000000100f138224 */ /* 0x000fe400078e02ff */
[----:B------:R-:W1:Y:S03]  /*1050*/  @!P2 S2R R15, SR_CTAID.Y ;  /* 0x00000000000fa919 */ /* 0x000e660000002600 */
[----:B------:R-:W-:Y:S01]  /*1060*/  @!P0 SHF.L.U32 R19, R19, 0x1, RZ ;  /* 0x0000000113138819 */ /* 0x000fe200000006ff */
[----:B------:R-:W2:Y:S04]  /*1070*/  @!P3 LDG.E.64 R8, desc[UR8][R8.64] ;  /* 0x000000080808b981 */ /* 0x000ea8000c1e1b00 */
        /* <DEDUP_REMOVED lines=22> */
.L_x_3026:
        /* <DEDUP_REMOVED lines=19> */
.L_x_3029:
[----:B------:R-:W-:Y:S05]  /*1310*/  BSYNC B0 ;  /* 0x0000000000007941 */ /* 0x000fea0003800000 */
.L_x_3028:
        /* <DEDUP_REMOVED lines=32> */
.L_x_3023:
        /* <DEDUP_REMOVED lines=20> */
[----:B------:R-:W-:Y:S01]  /*1660*/  @!P1 STS.64 [UR6+0x98], R12 ;  /* 0x0000980cff009988 */ /* 0x000fe20008000a06 */
[----:B--2---:R-:W-:-:S05]  /*1670*/  @!P0 IMAD.WIDE R28, R21, 0x8, R14 ;  /* 0x00000008151c8825 */ /* 0x004fca00078e020e */
[----:B------:R1:W-:Y:S01]  /*1680*/  @!P0 STG.E.64 desc[UR8][R28.64], R26 ;  /* 0x0000001a1c008986 */ /* 0x0003e2000c101b08 */
[----:B------:R-:W-:Y:S08]  /*1690*/  BAR.SYNC.DEFER_BLOCKING 0x0 ;  /* 0x0000000000007b1d */ /* 0x000ff00000010000 */
[----:B-1----:R-:W1:Y:S01]  /*16a0*/  LDC R26, c[0x0][0x294] ;  /* 0x0000a500ff1a7b82 */ /* 0x002e620000000800 */
[----:B------:R-:W2:Y:S04]  /*16b0*/  LDG.E.U16 R16, desc[UR8][R10.64] ;  /* 0x000000080a107981 */ /* 0x000ea8000c1e1500 */
[----:B------:R-:W3:Y:S04]  /*16c0*/  LDG.E.U16 R18, desc[UR8][R10.64+0x2] ;  /* 0x000002080a127981 */ /* 0x000ee8000c1e1500 */
[----:B------:R-:W4:Y:S04]  /*16d0*/  LDG.E.U16 R17, desc[UR8][R8.64] ;  /* 0x0000000808117981 */ /* 0x000f28000c1e1500 */
[----:B------:R5:W4:Y:S01]  /*16e0*/  LDG.E.U16 R19, desc[UR8][R8.64+0x2] ;  /* 0x0000020808137981 */ /* 0x000b22000c1e1500 */
[----:B0-----:R-:W-:-:S02]  /*16f0*/  SHF.R.U32.HI R13, RZ, 0x4, R6 ;  /* 0x00000004ff0d7819 */ /* 0x001fc40000011606 */
[----:B------:R-:W-:Y:S01]  /*1700*/  ISETP.NE.AND P2, PT, RZ, UR10, PT ;  /* 0x0000000aff007c0c */ /* 0x000fe2000bf45270 */
[----:B------:R-:W0:Y:S01]  /*1710*/  LDS.64 R14, [UR6+0x98] ;  /* 0x00009806ff0e7984 */ /* 0x000e220008000a00 */
[----:B------:R-:W-:Y:S01]  /*1720*/  ULDC.64 UR6, c[0x0][0x278] ;  /* 0x00009e0000067ab9 */ /* 0x000fe20000000a00 */
[----:B-1----:R-:W-:Y:S01]  /*1730*/  IMAD R13, R26, UR5, R13 ;  /* 0x000000051a0d7c24 */ /* 0x002fe2000f8e020d */
[----:B-----5:R-:W-:-:S04]  /*1740*/  HFMA2.MMA R9, -RZ, RZ, 1.875, 0 ;  /* 0x3f800000ff097435 */ /* 0x020fc800000001ff */
[----:B------:R-:W-:Y:S02]  /*1750*/  IADD3 R11, R13, 0x20, RZ ;  /* 0x000000200d0b7810 */ /* 0x000fe40007ffe0ff */
[----:B------:R-:W-:Y:S02]  /*1760*/  SHF.R.S32.HI R8, RZ, 0x1f, R13 ;  /* 0x0000001fff087819 */ /* 0x000fe4000001140d */
[----:B------:R-:W-:Y:S02]  /*1770*/  ISETP.GE.U32.AND P1, PT, R11, UR6, PT ;  /* 0x000000060b007c0c */ /* 0x000fe4000bf26070 */
[----:B------:R-:W-:-:S04]  /*1780*/  SHF.R.S32.HI R10, RZ, 0x1f, R11 ;  /* 0x0000001fff0a7819 */ /* 0x000fc8000001140b */
[----:B------:R-:W-:-:S04]  /*1790*/  ISETP.GE.AND.EX P1, PT, R10, UR7, PT, P1 ;  /* 0x000000070a007c0c */ /* 0x000fc8000bf26310 */
[----:B------:R-:W-:Y:S01]  /*17a0*/  ISETP.GT.U32.OR P1, PT, R6, 0x1ff, P1 ;  /* 0x000001ff0600780c */ /* 0x000fe20000f24470 */
[----:B0-----:R-:W-:-:S04]  /*17b0*/  FMUL.FTZ R14, R14, UR11 ;  /* 0x0000000b0e0e7c20 */ /* 0x001fc80008410000 */
[C---:B------:R-:W-:Y:S01]  /*17c0*/  FMUL.FTZ R12, R14.reuse, R14 ;  /* 0x0000000e0e0c7220 */ /* 0x040fe20000410000 */
[C---:B------:R-:W-:Y:S01]  /*17d0*/  FADD.FTZ R2, -R14.reuse, R2 ;  /* 0x000000020e027221 */ /* 0x040fe20000010100 */
[C---:B------:R-:W-:Y:S01]  /*17e0*/  FADD.FTZ R26, -R14.reuse, R3 ;  /* 0x000000030e1a7221 */ /* 0x040fe20000010100 */
[C---:B------:R-:W-:Y:S01]  /*17f0*/  FADD.FTZ R4, -R14.reuse, R4 ;  /* 0x000000040e047221 */ /* 0x040fe20000010100 */
[----:B------:R-:W-:Y:S01]  /*1800*/  FFMA.FTZ R15, R15, UR11, -R12 ;  /* 0x0000000b0f0f7c23 */ /* 0x000fe2000801080c */
[----:B------:R-:W-:-:S04]  /*1810*/  FADD.FTZ R28, -R14, R5 ;  /* 0x000000050e1c7221 */ /* 0x000fc80000010100 */
        /* <DEDUP_REMOVED lines=9> */
[----:B--2---:R-:W-:Y:S01]  /*18b0*/  SHF.L.U32 R14, R16, 0x10, RZ ;  /* 0x00000010100e7819 */ /* 0x004fe200000006ff */
[-C--:B------:R-:W-:Y:S01]  /*18c0*/  FMUL.FTZ R16, R28, R9.reuse ;  /* 0x000000091c107220 */ /* 0x080fe20000410000 */
[----:B---3--:R-:W-:Y:S01]  /*18d0*/  SHF.L.U32 R12, R18, 0x10, RZ ;  /* 0x00000010120c7819 */ /* 0x008fe200000006ff */
[----:B------:R-:W-:Y:S01]  /*18e0*/  FMUL.FTZ R18, R4, R9 ;  /* 0x0000000904127220 */ /* 0x000fe20000410000 */
[----:B----4-:R-:W-:Y:S02]  /*18f0*/  SHF.L.U32 R17, R17, 0x10, RZ ;  /* 0x0000001011117819 */ /* 0x010fe400000006ff */
        /* <DEDUP_REMOVED lines=14> */
.L_x_3030:
        /* <DEDUP_REMOVED lines=13> */
.L_x_3032:
[----:B------:R-:W-:Y:S05]  /*1ab0*/  BSYNC B0 ;  /* 0x0000000000007941 */ /* 0x000fea0003800000 */
.L_x_3031:
        /* <DEDUP_REMOVED lines=13> */
.L_x_3033:
        /* <DEDUP_REMOVED lines=12> */
.L_x_3035:
[----:B------:R-:W-:Y:S05]  /*1c50*/  BSYNC B0 ;  /* 0x0000000000007941 */ /* 0x000fea0003800000 */
.L_x_3034:
[----:B01----:R-:W0:Y:S01]  /*1c60*/  LDC R2, c[0x0][0x10] ;  /* 0x00000400ff027b82 */ /* 0x003e220000000800 */
[----:B------:R-:W-:Y:S02]  /*1c70*/  IADD3 R7, R7, 0x1, RZ ;  /* 0x0000000107077810 */ /* 0x000fe40007ffe0ff */
[----:B0-----:R-:W-:-:S04]  /*1c80*/  IADD3 R21, R2, R21, RZ ;  /* 0x0000001502157210 */ /* 0x001fc80007ffe0ff */
[----:B------:R-:W-:-:S13]  /*1c90*/  ISETP.GE.AND P0, PT, R21, UR4, PT ;  /* 0x0000000415007c0c */ /* 0x000fda000bf06270 */
[----:B------:R-:W-:Y:S05]  /*1ca0*/  @!P0 BRA `(.L_x_3036) ;  /* 0xffffffe400208947 */ /* 0x000fea000383ffff */
[----:B------:R-:W-:Y:S05]  /*1cb0*/  EXIT ;  /* 0x000000000000794d */ /* 0x000fea0003800000 */
.L_x_3037:
        /* <DEDUP_REMOVED lines=12> */
.L_x_3360:


//--------------------- .text._Z35group_norm_nhwc_fwd_one_pass_kernelI11Fp32IOBf16WLi128ELi32ELi512EEv26Group_norm_nhwc_fwd_params --------------------------
	.section	.text._Z35group_norm_nhwc_fwd_one_pass_kernelI11Fp32IOBf16WLi128ELi32ELi512EEv26Group_norm_nhwc_fwd_params,"ax",@progbits
	.align	128
        .global         _Z35group_norm_nhwc_fwd_one_pass_kernelI11Fp32IOBf16WLi128ELi32ELi512EEv26Group_norm_nhwc_fwd_params
        .type           _Z35group_norm_nhwc_fwd_one_pass_kernelI11Fp32IOBf16WLi128ELi32ELi512EEv26Group_norm_nhwc_fwd_params,@function
        .size           _Z35group_norm_nhwc_fwd_one_pass_kernelI11Fp32IOBf16WLi128ELi32ELi512EEv26Group_norm_nhwc_fwd_params,(.L_x_3361 - _Z35group_norm_nhwc_fwd_one_pass_kernelI11Fp32IOBf16WLi128ELi32ELi512EEv26Group_norm_nhwc_fwd_params)
        .other          _Z35group_norm_nhwc_fwd_one_pass_kernelI11Fp32IOBf16WLi128ELi32ELi512EEv26Group_norm_nhwc_fwd_params,@"STO_CUDA_ENTRY STV_DEFAULT"
_Z35group_norm_nhwc_fwd_one_pass_kernelI11Fp32IOBf16WLi128ELi32ELi512EEv26Group_norm_nhwc_fwd_params:
.text._Z35group_norm_nhwc_fwd_one_pass_kernelI11Fp32IOBf16WLi128ELi32ELi512EEv26Group_norm_nhwc_fwd_params:
        /* <DEDUP_REMOVED lines=10> */
.L_x_3059:
[----:B------:R-:W1:Y:S01]  /*00a0*/  LDC R8, c[0x0][0x288] ;  /* 0x0000a200ff087b82 */ /* 0x000e620000000800 */
[----:B0-----:R-:W-:Y:S01]  /*00b0*/  SHF.R.U32.HI R13, RZ, 0x4, R0 ;  /* 0x00000004ff0d7819 */ /* 0x001fe20000011600 */
[----:B------:R-:W-:Y:S01]  /*00c0*/  ULDC.64 UR10, c[0x0][0x278] ;  /* 0x00009e00000a7ab9 */ /* 0x000fe20000000a00 */
[----:B------:R-:W-:-:S05]  /*00d0*/  ULDC.64 UR6, c[0x0][0x280] ;  /* 0x0000a00000067ab9 */ /* 0x000fca0000000a00 */
[----:B------:R-:W0:Y:S01]  /*00e0*/  S2UR UR5, SR_CTAID.X ;  /* 0x00000000000579c3 */ /* 0x000e220000002500 */
[----:B-1----:R-:W-:-:S04]  /*00f0*/  IABS R5, R8 ;  /* 0x0000000800057213 */ /* 0x002fc80000000000 */
        /* <DEDUP_REMOVED lines=202> */
.L_x_3039:
[----:B------:R-:W-:Y:S05]  /*0da0*/  BSYNC B0 ;  /* 0x0000000000007941 */ /* 0x000fea0003800000 */
.L_x_3038:
        /* <DEDUP_REMOVED lines=28> */
.L_x_3042:
[----:B-1----:R-:W2:Y:S04]  /*0f70*/  LDG.E.STRONG.GPU R11, desc[UR8][R12.64] ;  /* 0x000000080c0b7981 */ /* 0x002ea8000c1ef900 */
[----:B--2---:R-:W-:Y:S01]  /*0f80*/  CCTL.IVALL ;  /* 0x00000000ff00798f */ /* 0x004fe20002000000 */
[----:B------:R-:W-:Y:S05]  /*0f90*/  YIELD ;  /* 0x0000000000007946 */ /* 0x000fea0003800000 */
[----:B------:R-:W-:-:S13]  /*0fa0*/  ISETP.NE.AND P0, PT, R11, R16, PT ;  /* 0x000000100b00720c */ /* 0x000fda0003f05270 */
[----:B------:R-:W-:Y:S05]  /*0fb0*/  @P0 BRA `(.L_x_3042) ;  /* 0xfffffffc00ec0947 */ /* 0x000fea000383ffff */
.L_x_3041:
        /* <DEDUP_REMOVED lines=13> */
.L_x_3044:
        /* <DEDUP_REMOVED lines=64> */
.L_x_3043:
        /* <DEDUP_REMOVED lines=19> */
.L_x_3046:
[----:B------:R-:W-:Y:S05]  /*15c0*/  BSYNC B0 ;  /* 0x0000000000007941 */ /* 0x000fea0003800000 */
.L_x_3045:
        /* <DEDUP_REMOVED lines=32> */
.L_x_3040:
        /* <DEDUP_REMOVED lines=20> */
[----:B------:R-:W-:Y:S01]  /*1910*/  @!P2 STS.64 [UR6+0x98], R8 ;  /* 0x00009808ff00a988 */ /* 0x000fe20008000a06 */
[----:B-1----:R-:W-:-:S05]  /*1920*/  @!P0 IMAD.WIDE R18, R23, 0x8, R10 ;  /* 0x0000000817128825 */ /* 0x002fca00078e020a */
[----:B------:R0:W-:Y:S01]  /*1930*/  @!P0 STG.E.64 desc[UR8][R18.64], R16 ;  /* 0x0000001012008986 */ /* 0x0001e2000c101b08 */
[----:B------:R-:W-:Y:S08]  /*1940*/  BAR.SYNC.DEFER_BLOCKING 0x0 ;  /* 0x0000000000007b1d */ /* 0x000ff00000010000 */
[----:B0-----:R-:W0:Y:S01]  /*1950*/  LDC R17, c[0x0][0x294] ;  /* 0x0000a500ff117b82 */ /* 0x001e220000000800 */
[----:B------:R-:W2:Y:S04]  /*1960*/  LDG.E.U16 R18, desc[UR8][R14.64] ;  /* 0x000000080e127981 */ /* 0x000ea8000c1e1500 */
[----:B------:R-:W3:Y:S04]  /*1970*/  LDG.E.U16 R28, desc[UR8][R14.64+0x2] ;  /* 0x000002080e1c7981 */ /* 0x000ee8000c1e1500 */
[----:B------:R-:W4:Y:S04]  /*1980*/  LDG.E.U16 R19, desc[UR8][R12.64] ;  /* 0x000000080c137981 */ /* 0x000f28000c1e1500 */
[----:B------:R1:W5:Y:S01]  /*1990*/  LDG.E.U16 R29, desc[UR8][R12.64+0x2] ;  /* 0x000002080c1d7981 */ /* 0x000362000c1e1500 */
[----:B------:R-:W-:Y:S01]  /*19a0*/  HFMA2.MMA R9, -RZ, RZ, 1.875, 0 ;  /* 0x3f800000ff097435 */ /* 0x000fe200000001ff */
[----:B------:R-:W-:-:S02]  /*19b0*/  SHF.R.U32.HI R16, RZ, 0x4, R0 ;  /* 0x00000004ff107819 */ /* 0x000fc40000011600 */
[----:B------:R-:W1:Y:S02]  /*19c0*/  LDS.64 R10, [UR6+0x98] ;  /* 0x00009806ff0a7984 */ /* 0x000e640008000a00 */
[----:B-1----:R-:W-:-:S04]  /*19d0*/  FMUL.FTZ R10, R10, UR10 ;  /* 0x0000000a0a0a7c20 */ /* 0x002fc80008410000 */
[C---:B------:R-:W-:Y:S01]  /*19e0*/  FMUL.FTZ R8, R10.reuse, R10 ;  /* 0x0000000a0a087220 */ /* 0x040fe20000410000 */
[----:B------:R-:W-:-:S03]  /*19f0*/  FADD.FTZ R12, -R10, R20 ;  /* 0x000000140a0c7221 */ /* 0x000fc60000010100 */
[----:B------:R-:W-:Y:S01]  /*1a00*/  FFMA.FTZ R11, R11, UR10, -R8 ;  /* 0x0000000a0b0b7c23 */ /* 0x000fe20008010808 */
[----:B------:R-:W-:-:S04]  /*1a10*/  ULDC.64 UR10, c[0x0][0x278] ;  /* 0x00009e00000a7ab9 */ /* 0x000fc80000000a00 */
[----:B------:R-:W-:-:S13]  /*1a20*/  FSETP.GTU.FTZ.AND P0, PT, R11, RZ, PT ;  /* 0x000000ff0b00720b */ /* 0x000fda0003f1c000 */
[----:B------:R-:W1:Y:S02]  /*1a30*/  @P0 LDC R8, c[0x0][0x238] ;  /* 0x00008e00ff080b82 */ /* 0x000e640000000800 */
[----:B-1----:R-:W-:Y:S01]  /*1a40*/  @P0 FADD.FTZ R11, R11, R8 ;  /* 0x000000080b0b0221 */ /* 0x002fe20000010000 */
[----:B0-----:R-:W-:Y:S01]  /*1a50*/  IMAD R8, R17, UR5, R16 ;  /* 0x0000000511087c24 */ /* 0x001fe2000f8e0210 */
[----:B------:R-:W-:Y:S01]  /*1a60*/  ULDC.U8 UR5, c[0x0][0x28c] ;  /* 0x0000a30000057ab9 */ /* 0x000fe20000000000 */
[----:B------:R-:W-:Y:S01]  /*1a70*/  FADD.FTZ R16, -R10, R21 ;  /* 0x000000150a107221 */ /* 0x000fe20000010100 */
[----:B------:R0:W1:Y:S01]  /*1a80*/  @P0 MUFU.RSQ R9, R11 ;  /* 0x0000000b00090308 */ /* 0x0000620000001400 */
[----:B------:R-:W-:Y:S02]  /*1a90*/  ISETP.NE.AND P1, PT, RZ, UR5, PT ;  /* 0x00000005ff007c0c */ /* 0x000fe4000bf25270 */
[----:B------:R-:W-:Y:S02]  /*1aa0*/  ISETP.GE.U32.AND P0, PT, R8, UR10, PT ;  /* 0x0000000a08007c0c */ /* 0x000fe4000bf06070 */
[----:B------:R-:W-:-:S04]  /*1ab0*/  SHF.R.S32.HI R14, RZ, 0x1f, R8 ;  /* 0x0000001fff0e7819 */ /* 0x000fc80000011408 */
[----:B------:R-:W-:Y:S02]  /*1ac0*/  ISETP.GE.AND.EX P0, PT, R14, UR11, PT, P0 ;  /* 0x0000000b0e007c0c */ /* 0x000fe4000bf06300 */
[----:B0-----:R-:W-:Y:S02]  /*1ad0*/  IADD3 R11, R8, 0x20, RZ ;  /* 0x00000020080b7810 */ /* 0x001fe40007ffe0ff */
[----:B------:R-:W-:Y:S01]  /*1ae0*/  ISETP.GT.U32.OR P0, PT, R0, 0x1ff, P0 ;  /* 0x000001ff0000780c */ /* 0x000fe20000704470 */
[-C--:B-1----:R-:W-:Y:S01]  /*1af0*/  FMUL.FTZ R16, R16, R9.reuse ;  /* 0x0000000910107220 */ /* 0x082fe20000410000 */
[----:B------:R-:W-:Y:S01]  /*1b00*/  FMUL.FTZ R12, R12, R9 ;  /* 0x000000090c0c7220 */ /* 0x000fe20000410000 */
[----:B--2---:R-:W-:Y:S02]  /*1b10*/  SHF.L.U32 R20, R18, 0x10, RZ ;  /* 0x0000001012147819 */ /* 0x004fe400000006ff */
[----:B---3--:R-:W-:Y:S02]  /*1b20*/  SHF.L.U32 R21, R28, 0x10, RZ ;  /* 0x000000101c157819 */ /* 0x008fe400000006ff */
[----:B----4-:R-:W-:-:S02]  /*1b30*/  SHF.L.U32 R19, R19, 0x10, RZ ;  /* 0x0000001013137819 */ /* 0x010fc400000006ff */
[----:B-----5:R-:W-:-:S03]  /*1b40*/  SHF.L.U32 R18, R29, 0x10, RZ ;  /* 0x000000101d127819 */ /* 0x020fc600000006ff */
        /* <DEDUP_REMOVED lines=13> */
.L_x_3047:
        /* <DEDUP_REMOVED lines=13> */
.L_x_3049:
[----:B------:R-:W-:Y:S05]  /*1cf0*/  BSYNC B0 ;  /* 0x0000000000007941 */ /* 0x000fea0003800000 */
.L_x_3048:
[----:B0-----:R-:W-:Y:S01]  /*1d00*/  IADD3 R12, R8, 0x40, RZ ;  /* 0x00000040080c7810 */ /* 0x001fe20007ffe0ff */
[----:B------:R-:W-:Y:S01]  /*1d10*/  FADD.FTZ R28, -R10, R2 ;  /* 0x000000020a1c7221 */ /* 0x000fe20000010100 */
[----:B------:R-:W-:Y:S01]  /*1d20*/  IADD3 R8, R8, 0x60, RZ ;  /* 0x0000006008087810 */ /* 0x000fe20007ffe0ff */
[C---:B------:R-:W-:Y:S01]  /*1d30*/  FADD.FTZ R16, -R10.reuse, R3 ;  /* 0x000000030a107221 */ /* 0x040fe20000010100 */
[----:B------:R-:W-:Y:S01]  /*1d40*/  ISETP.GE.U32.AND P0, PT, R11, UR10, PT ;  /* 0x0000000a0b007c0c */ /* 0x000fe2000bf06070 */
[----:B------:R-:W-:Y:S01]  /*1d50*/  FADD.FTZ R4, -R10, R4 ;  /* 0x000000040a047221 */ /* 0x000fe20000010100 */
[----:B------:R-:W-:Y:S01]  /*1d60*/  ISETP.GE.U32.AND P2, PT, R12, UR10, PT ;  /* 0x0000000a0c007c0c */ /* 0x000fe2000bf46070 */
[----:B------:R-:W-:Y:S01]  /*1d70*/  FADD.FTZ R2, -R10, R5 ;  /* 0x000000050a027221 */ /* 0x000fe20000010100 */
[----:B------:R-:W-:Y:S01]  /*1d80*/  ISETP.GE.U32.AND P3, PT, R8, UR10, PT ;  /* 0x0000000a08007c0c */ /* 0x000fe2000bf66070 */
[C---:B------:R-:W-:Y:S01]  /*1d90*/  FADD.FTZ R6, -R10.reuse, R6 ;  /* 0x000000060a067221 */ /* 0x040fe20000010100 */
[----:B------:R-:W-:Y:S01]  /*1da0*/  SHF.R.S32.HI R17, RZ, 0x1f, R11 ;  /* 0x0000001fff117819 */ /* 0x000fe2000001140b */
[----:B------:R-:W-:Y:S01]  /*1db0*/  FADD.FTZ R7, -R10, R7 ;  /* 0x000000070a077221 */ /* 0x000fe20000010100 */
        /* <DEDUP_REMOVED lines=10> */
[C---:B------:R-:W-:Y:S01]  /*1e60*/  ISETP.GT.U32.OR P0, PT, R0.reuse, 0x1ff, P0 ;  /* 0x000001ff0000780c */ /* 0x040fe20000704470 */
[----:B------:R-:W-:Y:S01]  /*1e70*/  FMUL.FTZ R9, R7, R9 ;  /* 0x0000000907097220 */ /* 0x000fe20000410000 */
[----:B------:R-:W-:Y:S01]  /*1e80*/  ISETP.GT.U32.OR P2, PT, R0, 0x1ff, P2 ;  /* 0x000001ff0000780c */ /* 0x000fe20001744470 */
[----:B------:R-:W-:Y:S01]  /*1e90*/  FFMA.FTZ R2, R20, R28, R19 ;  /* 0x0000001c14027223 */ /* 0x000fe20000010013 */
[----:B------:R-:W-:Y:S01]  /*1ea0*/  ISETP.GT.U32.OR P3, PT, R0, 0x1ff, P3 ;  /* 0x000001ff0000780c */ /* 0x000fe20001f64470 */
        /* <DEDUP_REMOVED lines=12> */
.L_x_3050:
        /* <DEDUP_REMOVED lines=13> */
.L_x_3052:
[----:B------:R-:W-:Y:S05]  /*2040*/  BSYNC B0 ;  /* 0x0000000000007941 */ /* 0x000fea0003800000 */
.L_x_3051:
        /* <DEDUP_REMOVED lines=13> */
.L_x_3053:
        /* <DEDUP_REMOVED lines=13> */
.L_x_3055:
[----:B------:R-:W-:Y:S05]  /*21f0*/  BSYNC B0 ;  /* 0x0000000000007941 */ /* 0x000fea0003800000 */
.L_x_3054:
        /* <DEDUP_REMOVED lines=13> */
.L_x_3056:
[----:B------:R-:W-:Y:S04]  /*22d0*/  BSSY B0, `(.L_x_3057) ;  /* 0x000000c000007945 */ /* 0x000fe80003800000 */
[----:B------:R-:W-:Y:S05]  /*22e0*/  @P3 BRA `(.L_x_3058) ;  /* 0x0000000000283947 */ /* 0x000fea0003800000 */
        /* <DEDUP_REMOVED lines=10> */
.L_x_3058:
[----:B------:R-:W-:Y:S05]  /*2390*/  BSYNC B0 ;  /* 0x0000000000007941 */ /* 0x000fea0003800000 */
.L_x_3057:
[----:B01----:R-:W0:Y:S01]  /*23a0*/  LDC R2, c[0x0][0x10] ;  /* 0x00000400ff027b82 */ /* 0x003e220000000800 */
[----:B------:R-:W-:Y:S02]  /*23b0*/  IADD3 R22, R22, 0x1, RZ ;  /* 0x0000000116167810 */ /* 0x000fe40007ffe0ff */
[----:B0-----:R-:W-:-:S04]  /*23c0*/  IADD3 R23, R2, R23, RZ ;  /* 0x0000001702177210 */ /* 0x001fc80007ffe0ff */
[----:B------:R-:W-:-:S13]  /*23d0*/  ISETP.GE.AND P0, PT, R23, UR4, PT ;  /* 0x0000000417007c0c */ /* 0x000fda000bf06270 */
[----:B------:R-:W-:Y:S05]  /*23e0*/  @!P0 BRA `(.L_x_3059) ;  /* 0xffffffdc002c8947 */ /* 0x000fea000383ffff */
[----:B------:R-:W-:Y:S05]  /*23f0*/  EXIT ;  /* 0x000000000000794d */ /* 0x000fea0003800000 */
.L_x_3060:
        /* <DEDUP_REMOVED lines=16> */
.L_x_3361:


//--------------------- .text._Z35group_norm_nhwc_fwd_one_pass_kernelI11Fp32IOBf16WLi256ELi32ELi512EEv26Group_norm_nhwc_fwd_params --------------------------
	.section	.text._Z35group_norm_nhwc_fwd_one_pass_kernelI11Fp32IOBf16WLi256ELi32ELi512EEv26Group_norm_nhwc_fwd_params,"ax",@progbits
	.align	128
        .global         _Z35group_norm_nhwc_fwd_one_pass_kernelI11Fp32IOBf16WLi256ELi32ELi512EEv26Group_norm_nhwc_fwd_params
        .type           _Z35group_norm_nhwc_fwd_one_pass_kernelI11Fp32IOBf16WLi256ELi32ELi512EEv26Group_norm_nhwc_fwd_params,@function
        .size           _Z35group_norm_nhwc_fwd_one_pass_kernelI11Fp32IOBf16WLi256ELi32ELi512EEv26Group_norm_nhwc_fwd_params,(.L_x_3362 - _Z35group_norm_nhwc_fwd_one_pass_kernelI11Fp32IOBf16WLi256ELi32ELi512EEv26Group_norm_nhwc_fwd_params)
        .other          _Z35group_norm_nhwc_fwd_one_pass_kernelI11Fp32IOBf16WLi256ELi32ELi512EEv26Group_norm_nhwc_fwd_params,@"STO_CUDA_ENTRY STV_DEFAULT"
_Z35group_norm_nhwc_fwd_one_pass_kernelI11Fp32IOBf16WLi256ELi32ELi512EEv26Group_norm_nhwc_fwd_params:
.text._Z35group_norm_nhwc_fwd_one_pass_kernelI11Fp32IOBf16WLi256ELi32ELi512EEv26Group_norm_nhwc_fwd_params:
        /* <DEDUP_REMOVED lines=51> */
.L_x_3097:
        /* <DEDUP_REMOVED lines=259> */
.L_x_3062:
[----:B------:R-:W-:Y:S05]  /*1360*/  BSYNC B0 ;  /* 0x0000000000007941 */ /* 0x000fea0003800000 */
.L_x_3061:
        /* <DEDUP_REMOVED lines=28> */
.L_x_3065:
[----:B-1----:R-:W2:Y:S04]  /*1530*/  LDG.E.STRONG.GPU R20, desc[UR8][R18.64] ;  /* 0x0000000812147981 */ /* 0x002ea8000c1ef900 */
[----:B--2---:R-:W-:Y:S01]  /*1540*/  CCTL.IVALL ;  /* 0x00000000ff00798f */ /* 0x004fe20002000000 */
[----:B------:R-:W-:Y:S05]  /*1550*/  YIELD ;  /* 0x0000000000007946 */ /* 0x000fea0003800000 */
[----:B------:R-:W-:-:S13]  /*1560*/  ISETP.NE.AND P0, PT, R20, R25, PT ;  /* 0x000000191400720c */ /* 0x000fda0003f05270 */
[----:B------:R-:W-:Y:S05]  /*1570*/  @P0 BRA `(.L_x_3065) ;  /* 0xfffffffc00ec0947 */ /* 0x000fea000383ffff */
.L_x_3064:
        /* <DEDUP_REMOVED lines=17> */
.L_x_3069:
        /* <DEDUP_REMOVED lines=115> */
.L_x_3068:
        /* <DEDUP_REMOVED lines=61> */
.L_x_3070:
[----:B------:R-:W-:-:S13]  /*2190*/  ISETP.NE.OR P0, PT, R23, RZ, P0 ;  /* 0x000000ff1700720c */ /* 0x000fda0000705670 */
[----:B------:R-:W-:Y:S05]  /*21a0*/  @!P0 BRA `(.L_x_3066) ;  /* 0x00000000007c8947 */ /* 0x000fea0003800000 */
.L_x_3067:
        /* <DEDUP_REMOVED lines=31> */
.L_x_3066:
        /* <DEDUP_REMOVED lines=11> */
.L_x_3072:
[----:B------:R-:W-:Y:S05]  /*2450*/  BSYNC B0 ;  /* 0x0000000000007941 */ /* 0x000fea0003800000 */
.L_x_3071:
        /* <DEDUP_REMOVED lines=16> */
.L_x_3063:
[----:B------:R-:W-:Y:S01]  /*2560*/  ULDC.64 UR12, c[0x0][0x218] ;  /* 0x00008600000c7ab9 */ /* 0x000fe20000000a00 */
[----:B------:R-:W-:Y:S01]  /*2570*/  LOP3.LUT P0, RZ, R38, UR7, RZ, 0xfc, !PT ;  /* 0x0000000726ff7c12 */ /* 0x000fe2000f80fcff */
[----:B------:R-:W2:Y:S01]  /*2580*/  S2UR UR6, SR_CgaCtaId ;  /* 0x00000000000679c3 */ /* 0x000ea20000008800 */
[----:B------:R-:W-:Y:S01]  /*2590*/  ISETP.EQ.U32.AND P6, PT, RZ, UR12, PT ;  /* 0x0000000cff007c0c */ /* 0x000fe2000bfc2070 */
[----:B------:R-:W-:Y:S01]  /*25a0*/  UMOV UR5, 0x400 ;  /* 0x0000040000057882 */ /* 0x000fe20000000000 */
[C---:B------:R-:W-:Y:S01]  /*25b0*/  SHF.L.U32 R22, R56.reuse, 0x1, RZ ;  /* 0x0000000138167819 */ /* 0x040fe200000006ff */
[----:B------:R-:W-:Y:S01]  /*25c0*/  ULDC.64 UR14, c[0x0][0x230] ;  /* 0x00008c00000e7ab9 */ /* 0x000fe20000000a00 */
[----:B------:R-:W-:Y:S01]  /*25d0*/  ISETP.EQ.OR.EX P0, PT, RZ, UR13, P0, P6 ;  /* 0x0000000dff007c0c */ /* 0x000fe20008702760 */
[----:B------:R-:W-:Y:S01]  /*25e0*/  ULDC.64 UR12, c[0x0][0x228] ;  /* 0x00008a00000c7ab9 */ /* 0x000fe20000000a00 */
[----:B------:R-:W-:Y:S02]  /*25f0*/  SHF.L.U64.HI R56, R56, 0x1, R57 ;  /* 0x0000000138387819 */ /* 0x000fe40000010239 */
[----:B------:R-:W-:-:S04]  /*2600*/  IADD3 R24, P6, R22, UR12, RZ ;  /* 0x0000000c16187c10 */ /* 0x000fc8000ffde0ff */
[----:B------:R-:W-:Y:S02]  /*2610*/  IADD3.X R25, R56, UR13, RZ, P6, !PT ;  /* 0x0000000d38197c10 */ /* 0x000fe4000b7fe4ff */
[----:B------:R-:W-:-:S03]  /*2620*/  IADD3 R22, P6, R22, UR14, RZ ;  /* 0x0000000e16167c10 */ /* 0x000fc6000ffde0ff */
[----:B-1----:R-:W1:Y:S01]  /*2630*/  @!P0 LDC.64 R20, c[0x0][0x218] ;  /* 0x00008600ff148b82 */ /* 0x002e620000000a00 */
[----:B------:R-:W-:Y:S01]  /*2640*/  IADD3.X R23, R56, UR15, RZ, P6, !PT ;  /* 0x0000000f38177c10 */ /* 0x000fe2000b7fe4ff */
[----:B--2---:R-:W-:-:S03]  /*2650*/  ULEA UR5, UR6, UR5, 0x18 ;  /* 0x0000000506057291 */ /* 0x004fc6000f8ec03f */
[----:B------:R-:W-:Y:S02]  /*2660*/  ULDC UR6, c[0x0][0x2a4] ;  /* 0x0000a90000067ab9 */ /* 0x000fe40000000800 */
[----:B------:R-:W-:Y:S01]  /*2670*/  @!P0 FMUL.FTZ R19, R17, UR6 ;  /* 0x0000000611138c20 */ /* 0x000fe20008410000 */
[----:B------:R-:W-:-:S03]  /*2680*/  @!P0 FMUL.FTZ R18, R16, UR6 ;  /* 0x0000000610128c20 */ /* 0x000fc60008410000 */
[----:B------:R-:W-:Y:S01]  /*2690*/  @!P5 STS.64 [UR5+0x98], R16 ;  /* 0x00009810ff00d988 */ /* 0x000fe20008000a05 */
[----:B-1----:R-:W-:-:S05]  /*26a0*/  @!P0 IMAD.WIDE R26, R4, 0x8, R20 ;  /* 0x00000008041a8825 */ /* 0x002fca00078e0214 */
[----:B------:R1:W-:Y:S01]  /*26b0*/  @!P0 STG.E.64 desc[UR8][R26.64], R18 ;  /* 0x000000121a008986 */ /* 0x0003e2000c101b08 */
[----:B------:R-:W-:Y:S06]  /*26c0*/  BAR.SYNC.DEFER_BLOCKING 0x0 ;  /* 0x0000000000007b1d */ /* 0x000fec0000010000 */
[----:B------:R-:W2:Y:S04]  /*26d0*/  LDG.E.U16 R57, desc[UR8][R24.64] ;  /* 0x0000000818397981 */ /* 0x000ea8000c1e1500 */
[----:B------:R3:W4:Y:S04]  /*26e0*/  LDG.E.U16 R58, desc[UR8][R24.64+0x2] ;  /* 0x00000208183a7981 */ /* 0x000728000c1e1500 */
[----:B------:R-:W5:Y:S04]  /*26f0*/  LDG.E.U16 R56, desc[UR8][R22.64] ;  /* 0x0000000816387981 */ /* 0x000f68000c1e1500 */
[----:B------:R3:W5:Y:S01]  /*2700*/  LDG.E.U16 R59, desc[UR8][R22.64+0x2] ;  /* 0x00000208163b7981 */ /* 0x000762000c1e1500 */
[----:B-1----:R-:W-:Y:S01]  /*2710*/  HFMA2.MMA R18, -RZ, RZ, 1.875, 0 ;  /* 0x3f800000ff127435 */ /* 0x002fe200000001ff */
[----:B------:R-:W-:-:S02]  /*2720*/  ISETP.NE.AND P6, PT, RZ, UR10, PT ;  /* 0x0000000aff007c0c */ /* 0x000fc4000bfc5270 */
[----:B------:R-:W1:Y:S02]  /*2730*/  LDS.64 R20, [UR5+0x98] ;  /* 0x00009805ff147984 */ /* 0x000e640008000a00 */
[----:B-1----:R-:W-:-:S04]  /*2740*/  FMUL.FTZ R20, R20, UR6 ;  /* 0x0000000614147c20 */ /* 0x002fc80008410000 */
[C---:B------:R-:W-:Y:S01]  /*2750*/  FMUL.FTZ R60, R20.reuse, R20 ;  /* 0x00000014143c7220 */ /* 0x040fe20000410000 */
[C---:B0-----:R-:W-:Y:S01]  /*2760*/  FADD.FTZ R17, -R20.reuse, R12 ;  /* 0x0000000c14117221 */ /* 0x041fe20000010100 */
[C---:B------:R-:W-:Y:S01]  /*2770*/  FADD.FTZ R13, -R20.reuse, R13 ;  /* 0x0000000d140d7221 */ /* 0x040fe20000010100 */
[C---:B---3--:R-:W-:Y:S01]  /*2780*/  FADD.FTZ R25, -R20.reuse, R14 ;  /* 0x0000000e14197221 */ /* 0x048fe20000010100 */
        /* <DEDUP_REMOVED lines=10> */
[----:B--2---:R-:W-:Y:S02]  /*2830*/  SHF.L.U32 R19, R57, 0x10, RZ ;  /* 0x0000001039137819 */ /* 0x004fe400000006ff */
        /* <DEDUP_REMOVED lines=16> */
.L_x_3073:
        /* <DEDUP_REMOVED lines=13> */
.L_x_3075:
[----:B------:R-:W-:Y:S05]  /*2a10*/  BSYNC B0 ;  /* 0x0000000000007941 */ /* 0x000fea0003800000 */
.L_x_3074:
        /* <DEDUP_REMOVED lines=15> */
.L_x_3076:
        /* <DEDUP_REMOVED lines=13> */
.L_x_3078:
[----:B------:R-:W-:Y:S05]  /*2be0*/  BSYNC B0 ;  /* 0x0000000000007941 */ /* 0x000fea0003800000 */
.L_x_3077:
        /* <DEDUP_REMOVED lines=21> */
.L_x_3079:
        /* <DEDUP_REMOVED lines=13> */
.L_x_3081:
[----:B------:R-:W-:Y:S05]  /*2e10*/  BSYNC B0 ;  /* 0x0000000000007941 */ /* 0x000fea0003800000 */
.L_x_3080:
        /* <DEDUP_REMOVED lines=13> */
.L_x_3082:
        /* <DEDUP_REMOVED lines=13> */
.L_x_3084:
[----:B------:R-:W-:Y:S05]  /*2fc0*/  BSYNC B0 ;  /* 0x0000000000007941 */ /* 0x000fea0003800000 */
.L_x_3083:
        /* <DEDUP_REMOVED lines=22> */
.L_x_3085:
        /* <DEDUP_REMOVED lines=13> */
.L_x_3087:
[----:B------:R-:W-:Y:S05]  /*3200*/  BSYNC B0 ;  /* 0x0000000000007941 */ /* 0x000fea0003800000 */
.L_x_3086:
        /* <DEDUP_REMOVED lines=18> */
.L_x_3088:
        /* <DEDUP_REMOVED lines=13> */
.L_x_3090:
[----:B------:R-:W-:Y:S05]  /*3400*/  BSYNC B0 ;  /* 0x0000000000007941 */ /* 0x000fea0003800000 */
.L_x_3089:
[----:B0-----:R-:W-:Y:S01]  /*3410*/  FADD.FTZ R11, -R20, R34 ;  /* 0x00000022140b7221 */ /* 0x001fe20000010100 */
[----:B------:R-:W-:Y:S01]  /*3420*/  ISETP.GE.U32.AND P5, PT, R2, UR14, PT ;  /* 0x0000000e02007c0c */ /* 0x000fe2000bfa6070 */
[C---:B------:R-:W-:Y:S01]  /*3430*/  FADD.FTZ R35, -R20.reuse, R35 ;  /* 0x0000002314237221 */ /* 0x040fe20000010100 */
[----:B------:R-:W-:Y:S01]  /*3440*/  ISETP.GE.AND.EX P0, PT, R5, UR15, PT, P0 ;  /* 0x0000000f05007c0c */ /* 0x000fe2000bf06300 */
[-C--:B------:R-:W-:Y:S01]  /*3450*/  FMUL.FTZ R11, R11, R18.reuse ;  /* 0x000000120b0b7220 */ /* 0x080fe20000410000 */
[----:B------:R-:W-:Y:S01]  /*3460*/  ISETP.GE.AND.EX P5, PT, R3, UR15, PT, P5 ;  /* 0x0000000f03007c0c */ /* 0x000fe2000bfa6350 */
[C---:B------:R-:W-:Y:S01]  /*3470*/  FADD.FTZ R13, -R20.reuse, R36 ;  /* 0x00000024140d7221 */ /* 0x040fe20000010100 */
[----:B------:R-:W-:Y:S01]  /*3480*/  FADD.FTZ R37, -R20, R37 ;  /* 0x0000002514257221 */ /* 0x000fe20000010100 */
[-C--:B------:R-:W-:Y:S01]  /*3490*/  FMUL.FTZ R35, R35, R18.reuse ;  /* 0x0000001223237220 */ /* 0x080fe20000410000 */
[----:B------:R-:W-:Y:S01]  /*34a0*/  FFMA.FTZ R10, R19, R11, R22 ;  /* 0x0000000b130a7223 */ /* 0x000fe20000010016 */
[C---:B------:R-:W-:Y:S01]  /*34b0*/  ISETP.LT.U32.AND P0, PT, R38.reuse, 0x200, !P0 ;  /* 0x000002002600780c */ /* 0x040fe20004701070 */
[-C--:B------:R-:W-:Y:S01]  /*34c0*/  FMUL.FTZ R20, R13, R18.reuse ;  /* 0x000000120d147220 */ /* 0x080fe20000410000 */
[----:B------:R-:W-:Y:S01]  /*34d0*/  ISETP.LT.U32.AND P5, PT, R38, 0x200, !P5 ;  /* 0x000002002600780c */ /* 0x000fe20006fa1070 */
[----:B------:R-:W-:Y:S01]  /*34e0*/  FMUL.FTZ R37, R37, R18 ;  /* 0x0000001225257220 */ /* 0x000fe20000410000 */
        /* <DEDUP_REMOVED lines=12> */
.L_x_3091:
        /* <DEDUP_REMOVED lines=13> */
.L_x_3093:
[----:B------:R-:W-:Y:S05]  /*3680*/  BSYNC B0 ;  /* 0x0000000000007941 */ /* 0x000fea0003800000 */
.L_x_3092:
        /* <DEDUP_REMOVED lines=13> */
.L_x_3094:
        /* <DEDUP_REMOVED lines=12> */
.L_x_3096:
[----:B------:R-:W-:Y:S05]  /*3820*/  BSYNC B0 ;  /* 0x0000000000007941 */ /* 0x000fea0003800000 */
.L_x_3095:
[----:B------:R-:W-:Y:S02]  /*3830*/  IADD3 R4, R47, R4, RZ ;  /* 0x000000042f047210 */ /* 0x000fe40007ffe0ff */
[----:B------:R-:W-:Y:S02]  /*3840*/  IADD3 R6, R6, 0x1, RZ ;  /* 0x0000000106067810 */ /* 0x000fe40007ffe0ff */
[----:B------:R-:W-:-:S13]  /*3850*/  ISETP.GE.AND P0, PT, R4, UR4, PT ;  /* 0x0000000404007c0c */ /* 0x000fda000bf06270 */
[----:B------:R-:W-:Y:S05]  /*3860*/  @!P0 BRA `(.L_x_3097) ;  /* 0xffffffc800b08947 */ /* 0x000fea000383ffff */
[----:B------:R-:W-:Y:S05]  /*3870*/  EXIT ;  /* 0x000000000000794d */ /* 0x000fea0003800000 */
.L_x_3098:
        /* <DEDUP_REMOVED lines=16> */
.L_x_3362:


//--------------------- .text._Z35group_norm_nhwc_fwd_one_pass_kernelI11Fp32IOBf16WLi512ELi32ELi512EEv26Group_norm_nhwc_fwd_params --------------------------
	.section	.text._Z35group_norm_nhwc_fwd_one_pass_kernelI11Fp32IOBf16WLi512ELi32ELi512EEv26Group_norm_nhwc_fwd_params,"ax",@progbits
	.align	128
        .global         _Z35group_norm_nhwc_fwd_one_pass_kernelI11Fp32IOBf16WLi512ELi32ELi512EEv26Group_norm_nhwc_fwd_params
        .type           _Z35group_norm_nhwc_fwd_one_pass_kernelI11Fp32IOBf16WLi512ELi32ELi512EEv26Group_norm_nhwc_fwd_params,@function
        .size           _Z35group_norm_nhwc_fwd_one_pass_kernelI11Fp32IOBf16WLi512ELi32ELi512EEv26Group_norm_nhwc_fwd_params,(.L_x_3363 - _Z35group_norm_nhwc_fwd_one_pass_kernelI11Fp32IOBf16WLi512ELi32ELi512EEv26Group_norm_nhwc_fwd_params)
        .other          _Z35group_norm_nhwc_fwd_one_pass_kernelI11Fp32IOBf16WLi512ELi32ELi512EEv26Group_norm_nhwc_fwd_params,@"STO_CUDA_ENTRY STV_DEFAULT"
_Z35group_norm_nhwc_fwd_one_pass_kernelI11Fp32IOBf16WLi512ELi32ELi512EEv26Group_norm_nhwc_fwd_params:
.text._Z35group_norm_nhwc_fwd_one_pass_kernelI11Fp32IOBf16WLi512ELi32ELi512EEv26Group_norm_nhwc_fwd_params:
        /* <DEDUP_REMOVED lines=19> */
.L_x_3156:
[----:B---34-:R-:W0:Y:S01]  /*0130*/  LDC R13, c[0x0][0x288] ;  /* 0x0000a200ff0d7b82 */ /* 0x018e220000000800 */
[----:B------:R-:W-:Y:S01]  /*0140*/  SHF.R.U32.HI R86, RZ, 0x4, R82 ;  /* 0x00000004ff567819 */ /* 0x000fe20000011652 */
[----:B------:R-:W-:Y:S01]  /*0150*/  ULDC.64 UR12, c[0x0][0x278] ;  /* 0x00009e00000c7ab9 */ /* 0x000fe20000000a00 */
[----:B------:R-:W-:Y:S01]  /*0160*/  ISETP.GT.U32.AND P6, PT, R82, 0x1ff, PT ;  /* 0x000001ff5200780c */ /* 0x000fe20003fc4070 */
[----:B------:R-:W-:Y:S01]  /*0170*/  ULDC.64 UR6, c[0x0][0x280] ;  /* 0x0000a00000067ab9 */ /* 0x000fe20000000a00 */
[----:B------:R-:W-:-:S03]  /*0180*/  LOP3.LUT R92, R92, 0xfffffffe, RZ, 0xc0, !PT ;  /* 0xfffffffe5c5c7812 */ /* 0x000fc600078ec0ff */
[----:B-1----:R-:W1:Y:S01]  /*0190*/  S2UR UR5, SR_CTAID.X ;  /* 0x00000000000579c3 */ /* 0x002e620000002500 */
[----:B0-----:R-:W-:-:S04]  /*01a0*/  IABS R5, R13 ;  /* 0x0000000d00057213 */ /* 0x001fc80000000000 */
        /* <DEDUP_REMOVED lines=28> */
[----:B------:R-:W-:-:S02]  /*0370*/  MOV R29, R3 ;  /* 0x00000003001d7202 */ /* 0x000fc40000000f00 */
[----:B------:R-:W-:Y:S02]  /*0380*/  ISETP.GE.AND.EX P0, PT, R7, UR13, PT, P0 ;  /* 0x0000000d07007c0c */ /* 0x000fe4000bf06300 */
[----:B------:R-:W-:Y:S02]  /*0390*/  @!P2 IADD3 R29, -R29, RZ, RZ ;  /* 0x000000ff1d1da210 */ /* 0x000fe40007ffe1ff */
[----:B------:R-:W-:Y:S02]  /*03a0*/  ISETP.GT.U32.OR P3, PT, R82, 0x1ff, P0 ;  /* 0x000001ff5200780c */ /* 0x000fe40000764470 */
[C---:B------:R-:W-:Y:S02]  /*03b0*/  ISETP.GE.U32.AND P0, PT, R86.reuse, UR12, PT ;  /* 0x0000000c56007c0c */ /* 0x040fe4000bf06070 */
[----:B------:R-:W-:Y:S02]  /*03c0*/  SHF.R.S32.HI R11, RZ, 0x1f, R9 ;  /* 0x0000001fff0b7819 */ /* 0x000fe40000011409 */
[----:B------:R-:W-:-:S02]  /*03d0*/  IADD3 R88, R86, 0x20, RZ ;  /* 0x0000002056587810 */ /* 0x000fc40007ffe0ff */
[----:B------:R-:W-:Y:S02]  /*03e0*/  ISETP.GE.OR.EX P2, PT, R87, UR13, P6, P0 ;  /* 0x0000000d57007c0c */ /* 0x000fe4000b746700 */
[----:B------:R-:W-:Y:S02]  /*03f0*/  ISETP.GE.AND.EX P5, PT, R11, UR13, PT, P5 ;  /* 0x0000000d0b007c0c */ /* 0x000fe4000bfa6350 */
[----:B------:R-:W-:Y:S01]  /*0400*/  ISETP.GE.U32.AND P0, PT, R88, UR12, PT ;  /* 0x0000000c58007c0c */ /* 0x000fe2000bf06070 */
[----:B------:R-:W0:Y:S01]  /*0410*/  @!P3 LDC.64 R16, c[0x0][0x270] ;  /* 0x00009c00ff10bb82 */ /* 0x000e220000000a00 */
[----:B------:R-:W-:Y:S02]  /*0420*/  SHF.R.S32.HI R91, RZ, 0x1f, R88 ;  /* 0x0000001fff5b7819 */ /* 0x000fe40000011458 */
[----:B------:R-:W-:Y:S02]  /*0430*/  @P3 LOP3.LUT R92, R92, 0x1, RZ, 0xfc, !PT ;  /* 0x000000015c5c3812 */ /* 0x000fe400078efcff */
[----:B------:R-:W-:-:S02]  /*0440*/  ISETP.GT.U32.OR P5, PT, R82, 0x1ff, P5 ;  /* 0x000001ff5200780c */ /* 0x000fc40002fa4470 */
[----:B------:R-:W-:Y:S01]  /*0450*/  ISETP.GE.OR.EX P4, PT, R91, UR13, P6, P0 ;  /* 0x0000000d5b007c0c */ /* 0x000fe2000b786700 */
[----:B------:R-:W1:Y:S01]  /*0460*/  @!P3 LDC.64 R42, c[0x0][0x220] ;  /* 0x00008800ff2abb82 */ /* 0x000e620000000a00 */
[----:B------:R-:W-:Y:S02]  /*0470*/  LOP3.LUT R92, R92, 0xfffffffb, RZ, 0xc0, !PT ;  /* 0xfffffffb5c5c7812 */ /* 0x000fe400078ec0ff */
[----:B------:R-:W-:Y:S02]  /*0480*/  @!P1 LOP3.LUT R29, RZ, R13, RZ, 0x33, !PT ;  /* 0x0000000dff1d9212 */ /* 0x000fe400078e33ff */
[----:B------:R-:W-:Y:S02]  /*0490*/  @P2 LOP3.LUT R92, R92, 0x4, RZ, 0xfc, !PT ;  /* 0x000000045c5c2812 */ /* 0x000fe400078efcff */
[----:B------:R-:W-:Y:S01]  /*04a0*/  IADD3 R3, -R29, RZ, RZ ;  /* 0x000000ff1d037210 */ /* 0x000fe20007ffe1ff */
[----:B------:R-:W2:Y:S01]  /*04b0*/  @!P2 LDC.64 R26, c[0x0][0x220] ;  /* 0x00008800ff1aab82 */ /* 0x000ea20000000a00 */
[----:B------:R-:W-:-:S02]  /*04c0*/  SHF.L.U32 R0, R82, 0x1, RZ ;  /* 0x0000000152007819 */ /* 0x000fc400000006ff */
[----:B------:R-:W-:Y:S01]  /*04d0*/  IADD3 R89, R86, 0x40, RZ ;  /* 0x0000004056597810 */ /* 0x000fe20007ffe0ff */
[----:B------:R-:W-:Y:S01]  /*04e0*/  IMAD R2, R13, R3, R84 ;  /* 0x000000030d027224 */ /* 0x000fe200078e0254 */
[----:B------:R-:W-:Y:S02]  /*04f0*/  LOP3.LUT R92, R92, 0xfffffff7, RZ, 0xc0, !PT ;  /* 0xfffffff75c5c7812 */ /* 0x000fe400078ec0ff */
[----:B------:R-:W-:Y:S01]  /*0500*/  LOP3.LUT R3, R0, 0x1e, RZ, 0xc0, !PT ;  /* 0x0000001e00037812 */ /* 0x000fe200078ec0ff */
[----:B------:R-:W3:Y:S01]  /*0510*/  @!P5 LDC.64 R18, c[0x0][0x270] ;  /* 0x00009c00ff12db82 */ /* 0x000ee20000000a00 */
[----:B------:R-:W-:Y:S02]  /*0520*/  ISETP.GE.U32.AND P1, PT, R89, UR12, PT ;  /* 0x0000000c59007c0c */ /* 0x000fe4000bf26070 */
[----:B------:R-:W-:Y:S02]  /*0530*/  SHF.R.S32.HI R93, RZ, 0x1f, R89 ;  /* 0x0000001fff5d7819 */ /* 0x000fe40000011459 */
[----:B------:R-:W-:-:S02]  /*0540*/  @P4 LOP3.LUT R92, R92, 0x8, RZ, 0xfc, !PT ;  /* 0x000000085c5c4812 */ /* 0x000fc400078efcff */
[----:B------:R-:W-:Y:S01]  /*0550*/  SHF.R.S32.HI R0, RZ, 0x1f, R29 ;  /* 0x0000001fff007819 */ /* 0x000fe2000001141d */
[----:B------:R-:W4:Y:S01]  /*0560*/  @!P2 LDC.64 R12, c[0x0][0x270] ;  /* 0x00009c00ff0cab82 */ /* 0x000f220000000a00 */
[----:B------:R-:W-:Y:S02]  /*0570*/  LEA R2, R2, R3, 0x5 ;  /* 0x0000000302027211 */ /* 0x000fe400078e28ff */
[----:B------:R-:W-:Y:S01]  /*0580*/  ISETP.GE.OR.EX P3, PT, R93, UR13, P6, P1 ;  /* 0x0000000d5d007c0c */ /* 0x000fe2000b766710 */
[----:B------:R-:W-:Y:S01]  /*0590*/  IMAD R0, R0, UR6, RZ ;  /* 0x0000000600007c24 */ /* 0x000fe2000f8e02ff */
[----:B------:R-:W-:Y:S02]  /*05a0*/  LOP3.LUT P1, RZ, R92, 0x1, RZ, 0xc0, !PT ;  /* 0x000000015cff7812 */ /* 0x000fe4000782c0ff */
[----:B------:R-:W-:Y:S01]  /*05b0*/  SHF.R.S32.HI R3, RZ, 0x1f, R2 ;  /* 0x0000001fff037819 */ /* 0x000fe20000011402 */
[C---:B------:R-:W-:Y:S01]  /*05c0*/  IMAD R31, R29.reuse, UR7, R0 ;  /* 0x000000071d1f7c24 */ /* 0x040fe2000f8e0200 */
[----:B------:R-:W5:Y:S01]  /*05d0*/  @!P5 LDC.64 R44, c[0x0][0x220] ;  /* 0x00008800ff2cdb82 */ /* 0x000f620000000a00 */
[----:B------:R-:W-:Y:S01]  /*05e0*/  IADD3 R80, R86, 0x60, RZ ;  /* 0x0000006056507810 */ /* 0x000fe20007ffe0ff */
[----:B------:R-:W-:Y:S01]  /*05f0*/  IMAD.WIDE.U32 R28, R29, UR6, R2 ;  /* 0x000000061d1c7c25 */ /* 0x000fe2000f8e0002 */
[----:B------:R-:W-:-:S02]  /*0600*/  LOP3.LUT R92, R92, 0xffffffef, RZ, 0xc0, !PT ;  /* 0xffffffef5c5c7812 */ /* 0x000fc400078ec0ff */
[----:B------:R-:W-:Y:S01]  /*0610*/  SHF.R.S32.HI R83, RZ, 0x1f, R80 ;  /* 0x0000001fff537819 */ /* 0x000fe20000011450 */
[----:B---3--:R-:W-:Y:S02]  /*0620*/  @!P5 IMAD R6, R11, R18, RZ ;  /* 0x000000120b06d224 */ /* 0x008fe400078e02ff */
[----:B------:R-:W3:Y:S01]  /*0630*/  @!P4 LDC.64 R14, c[0x0][0x270] ;  /* 0x00009c00ff0ecb82 */ /* 0x000ee20000000a00 */
[----:B0-----:R-:W-:Y:S01]  /*0640*/  @!P1 IMAD R0, R7, R16, RZ ;  /* 0x0000001007009224 */ /* 0x001fe200078e02ff */
[----:B------:R-:W-:Y:S01]  /*0650*/  IADD3 R31, R29, R31, RZ ;  /* 0x0000001f1d1f7210 */ /* 0x000fe20007ffe0ff */
[----:B------:R-:W-:Y:S01]  /*0660*/  @!P5 IMAD R11, R9, R19, R6 ;  /* 0x00000013090bd224 */ /* 0x000fe200078e0206 */
[-C--:B------:R-:W-:Y:S01]  /*0670*/  @!P1 MOV R30, R28.reuse ;  /* 0x0000001c001e9202 */ /* 0x080fe20000000f00 */
[C---:B------:R-:W-:Y:S01]  /*0680*/  @!P1 IMAD R7, R5.reuse, R17, R0 ;  /* 0x0000001105079224 */ /* 0x040fe200078e0200 */
[----:B------:R-:W-:Y:S02]  /*0690*/  @!P5 MOV R6, R28 ;  /* 0x0000001c0006d202 */ /* 0x000fe40000000f00 */
[----:B------:R-:W0:Y:S01]  /*06a0*/  @!P4 LDC.64 R50, c[0x0][0x220] ;  /* 0x00008800ff32cb82 */ /* 0x000e220000000a00 */
[----:B------:R-:W-:Y:S01]  /*06b0*/  @!P1 IMAD.WIDE.U32 R4, R5, R16, R30 ;  /* 0x0000001005049225 */ /* 0x000fe200078e001e */
[----:B------:R-:W-:-:S02]  /*06c0*/  @P3 LOP3.LUT R92, R92, 0x10, RZ, 0xfc, !PT ;  /* 0x000000105c5c3812 */ /* 0x000fc400078efcff */
[----:B------:R-:W-:Y:S02]  /*06d0*/  IADD3 R78, R86, 0x80, RZ ;  /* 0x00000080564e7810 */ /* 0x000fe40007ffe0ff */
[----:B------:R-:W-:Y:S02]  /*06e0*/  @!P1 IADD3 R0, R5, R7, RZ ;  /* 0x0000000705009210 */ /* 0x000fe40007ffe0ff */
[----:B------:R-:W0:Y:S01]  /*06f0*/  @!P3 LDC.64 R16, c[0x0][0x270] ;  /* 0x00009c00ff10bb82 */ /* 0x000e220000000a00 */
[C---:B-1----:R-:W-:Y:S02]  /*0700*/  @!P1 LEA R42, P0, R4.reuse, R42, 0x2 ;  /* 0x0000002a042a9211 */ /* 0x042fe400078010ff */
[----:B------:R-:W-:Y:S02]  /*0710*/  @!P5 MOV R7, R31 ;  /* 0x0000001f0007d202 */ /* 0x000fe40000000f00 */
[----:B------:R-:W-:Y:S01]  /*0720*/  @!P1 LEA.HI.X R43, R4, R43, R0, 0x2, P0 ;  /* 0x0000002b042b9211 */ /* 0x000fe200000f1400 */
[----:B----4-:R-:W-:Y:S01]  /*0730*/  @!P2 IMAD R0, R87, R12, RZ ;  /* 0x0000000c5700a224 */ /* 0x010fe200078e02ff */
[----:B------:R-:W-:Y:S01]  /*0740*/  @!P2 MOV R4, R28 ;  /* 0x0000001c0004a202 */ /* 0x000fe20000000f00 */
[----:B------:R-:W-:Y:S01]  /*0750*/  @!P5 IMAD.WIDE.U32 R6, R9, R18, R6 ;  /* 0x000000120906d225 */ /* 0x000fe200078e0006 */
[----:B------:R-:W-:Y:S01]  /*0760*/  @!P2 MOV R5, R31 ;  /* 0x0000001f0005a202 */ /* 0x000fe20000000f00 */
[----:B------:R-:W1:Y:S01]  /*0770*/  @!P3 LDC.64 R24, c[0x0][0x220] ;  /* 0x00008800ff18bb82 */ /* 0x000e620000000a00 */
[----:B------:R-:W-:Y:S01]  /*0780*/  LOP3.LUT R92, R92, 0xffffffdf, RZ, 0xc0, !PT ;  /* 0xffffffdf5c5c7812 */ /* 0x000fe200078ec0ff */
[C---:B------:R-:W-:Y:S01]  /*0790*/  @!P2 IMAD R9, R86.reuse, R13, R0 ;  /* 0x0000000d5609a224 */ /* 0x040fe200078e0200 */
[----:B------:R-:W-:Y:S01]  /*07a0*/  @!P5 IADD3 R0, R7, R11, RZ ;  /* 0x0000000b0700d210 */ /* 0x000fe20007ffe0ff */
[----:B------:R-:W-:Y:S01]  /*07b0*/  @!P2 IMAD.WIDE.U32 R4, R86, R12, R4 ;  /* 0x0000000c5604a225 */ /* 0x000fe200078e0004 */
[----:B-----5:R-:W-:-:S02]  /*07c0*/  @!P5 LEA R44, P0, R6, R44, 0x2 ;  /* 0x0000002c062cd211 */ /* 0x020fc400078010ff */
[----:B------:R-:W-:Y:S01]  /*07d0*/  SHF.R.S32.HI R81, RZ, 0x1f, R78 ;  /* 0x0000001fff517819 */ /* 0x000fe2000001144e */
[----:B---3--:R-:W-:Y:S01]  /*07e0*/  @!P4 IMAD R7, R91, R14, RZ ;  /* 0x0000000e5b07c224 */ /* 0x008fe200078e02ff */
[----:B------:R-:W-:Y:S02]  /*07f0*/  @!P5 LEA.HI.X R45, R6, R45, R0, 0x2, P0 ;  /* 0x0000002d062dd211 */ /* 0x000fe400000f1400 */
[----:B------:R-:W-:Y:S01]  /*0800*/  @!P2 IADD3 R0, R5, R9, RZ ;  /* 0x000000090500a210 */ /* 0x000fe20007ffe0ff */
[----:B------:R-:W-:Y:S01]  /*0810*/  @!P4 IMAD R11, R88, R15, R7 ;  /* 0x0000000f580bc224 */ /* 0x000fe200078e0207 */
[C---:B--2---:R-:W-:Y:S01]  /*0820*/  @!P2 LEA R26, P0, R4.reuse, R26, 0x2 ;  /* 0x0000001a041aa211 */ /* 0x044fe200078010ff */
[----:B0-----:R-:W-:Y:S01]  /*0830*/  @!P3 IMAD R8, R93, R16, RZ ;  /* 0x000000105d08b224 */ /* 0x001fe200078e02ff */
[----:B------:R-:W-:Y:S02]  /*0840*/  @!P4 MOV R6, R28 ;  /* 0x0000001c0006c202 */ /* 0x000fe40000000f00 */
[----:B------:R-:W-:Y:S01]  /*0850*/  @!P4 MOV R7, R31 ;  /* 0x0000001f0007c202 */ /* 0x000fe20000000f00 */
[----:B------:R-:W-:Y:S01]  /*0860*/  @!P3 IMAD R9, R89, R17, R8 ;  /* 0x000000115909b224 */ /* 0x000fe200078e0208 */
[----:B------:R-:W-:-:S02]  /*0870*/  @!P2 LEA.HI.X R27, R4, R27, R0, 0x2, P0 ;  /* 0x0000001b041ba211 */ /* 0x000fc400000f1400 */
[----:B------:R-:W-:Y:S01]  /*0880*/  @!P3 MOV R4, R28 ;  /* 0x0000001c0004b202 */ /* 0x000fe20000000f00 */
[----:B------:R-:W-:Y:S01]  /*0890*/  @!P4 IMAD.WIDE.U32 R6, R88, R14, R6 ;  /* 0x0000000e5806c225 */ /* 0x000fe200078e0006 */
[----:B------:R-:W-:Y:S02]  /*08a0*/  @!P3 MOV R5, R31 ;  /* 0x0000001f0005b202 */ /* 0x000fe40000000f00 */
[----:B------:R-:W-:Y:S02]  /*08b0*/  IADD3 R76, R86, 0xa0, RZ ;  /* 0x000000a0564c7810 */ /* 0x000fe40007ffe0ff */
[----:B------:R-:W-:Y:S01]  /*08c0*/  @!P4 IADD3 R0, R7, R11, RZ ;  /* 0x0000000b0700c210 */ /* 0x000fe20007ffe0ff */
[----:B------:R-:W-:Y:S01]  /*08d0*/  @!P3 IMAD.WIDE.U32 R4, R89, R16, R4 ;  /* 0x000000105904b225 */ /* 0x000fe200078e0004 */
[----:B------:R-:W-:Y:S02]  /*08e0*/  @!P4 LEA R50, P0, R6, R50, 0x2 ;  /* 0x000000320632c211 */ /* 0x000fe400078010ff */
[----:B------:R-:W-:-:S02]  /*08f0*/  SHF.R.S32.HI R79, RZ, 0x1f, R76 ;  /* 0x0000001fff4f7819 */ /* 0x000fc4000001144c */
[----:B------:R-:W-:Y:S02]  /*0900*/  @!P4 LEA.HI.X R51, R6, R51, R0, 0x2, P0 ;  /* 0x000000330633c211 */ /* 0x000fe400000f1400 */
[----:B------:R-:W-:Y:S02]  /*0910*/  @!P3 IADD3 R0, R5, R9, RZ ;  /* 0x000000090500b210 */ /* 0x000fe40007ffe0ff */
[----:B-1----:R-:W-:Y:S02]  /*0920*/  @!P3 LEA R24, P0, R4, R24, 0x2 ;  /* 0x000000180418b211 */ /* 0x002fe400078010ff */
[----:B------:R-:W-:Y:S02]  /*0930*/  IADD3 R74, R86, 0xc0, RZ ;  /* 0x000000c0564a7810 */ /* 0x000fe40007ffe0ff */
[----:B------:R-:W-:Y:S02]  /*0940*/  @!P3 LEA.HI.X R25, R4, R25, R0, 0x2, P0 ;  /* 0x000000190419b211 */ /* 0x000fe400000f1400 */
[----:B------:R-:W-:-:S02]  /*0950*/  ISETP.GE.U32.AND P0, PT, R80, UR12, PT ;  /* 0x0000000c50007c0c */ /* 0x000fc4000bf06070 */
[----:B------:R-:W-:Y:S02]  /*0960*/  SHF.R.S32.HI R77, RZ, 0x1f, R74 ;  /* 0x0000001fff4d7819 */ /* 0x000fe4000001144a */
[----:B------:R-:W-:Y:S02]  /*0970*/  ISETP.GE.OR.EX P1, PT, R83, UR13, P6, P0 ;  /* 0x0000000d53007c0c */ /* 0x000fe4000b726700 */
[C---:B------:R-:W-:Y:S02]  /*0980*/  IADD3 R72, R86.reuse, 0xe0, RZ ;  /* 0x000000e056487810 */ /* 0x040fe40007ffe0ff */
[----:B------:R-:W-:Y:S02]  /*0990*/  IADD3 R70, R86, 0x100, RZ ;  /* 0x0000010056467810 */ /* 0x000fe40007ffe0ff */
[----:B------:R-:W-:Y:S02]  /*09a0*/  SHF.R.S32.HI R75, RZ, 0x1f, R72 ;  /* 0x0000001fff4b7819 */ /* 0x000fe40000011448 */
[----:B------:R-:W-:-:S02]  /*09b0*/  SHF.R.S32.HI R73, RZ, 0x1f, R70 ;  /* 0x0000001fff497819 */ /* 0x000fc40000011446 */
[----:B------:R-:W-:Y:S02]  /*09c0*/  ISETP.GE.U32.AND P4, PT, R70, UR12, PT ;  /* 0x0000000c46007c0c */ /* 0x000fe4000bf86070 */
[----:B------:R-:W-:Y:S01]  /*09d0*/  IADD3 R68, R86, 0x120, RZ ;  /* 0x0000012056447810 */ /* 0x000fe20007ffe0ff */
[----:B------:R-:W0:Y:S01]  /*09e0*/  @!P1 LDC.64 R6, c[0x0][0x270] ;  /* 0x00009c00ff069b82 */ /* 0x000e220000000a00 */
[----:B------:R-:W-:Y:S02]  /*09f0*/  @!P1 MOV R4, R28 ;  /* 0x0000001c00049202 */ /* 0x000fe40000000f00 */
[----:B------:R-:W-:Y:S02]  /*0a00*/  @!P1 MOV R5, R31 ;  /* 0x0000001f00059202 */ /* 0x000fe40000000f00 */
[----:B------:R-:W-:Y:S02]  /*0a10*/  @P1 LOP3.LUT R92, R92, 0x20, RZ, 0xfc, !PT ;  /* 0x000000205c5c1812 */ /* 0x000fe400078efcff */
[----:B------:R-:W-:Y:S01]  /*0a20*/  ISETP.GE.OR.EX P4, PT, R73, UR13, P6, P4 ;  /* 0x0000000d49007c0c */ /* 0x000fe2000b786740 */
[----:B------:R-:W1:Y:S01]  /*0a30*/  @!P1 LDC.64 R22, c[0x0][0x220] ;  /* 0x00008800ff169b82 */ /* 0x000e620000000a00 */
[----:B------:R-:W-:-:S02]  /*0a40*/  LOP3.LUT R92, R92, 0xffffffbf, RZ, 0xc0, !PT ;  /* 0xffffffbf5c5c7812 */ /* 0x000fc400078ec0ff */
[----:B------:R-:W-:Y:S02]  /*0a50*/  SHF.R.S32.HI R71, RZ, 0x1f, R68 ;  /* 0x0000001fff477819 */ /* 0x000fe40000011444 */
[----:B------:R-:W-:Y:S02]  /*0a60*/  ISETP.GE.U32.AND P3, PT, R68, UR12, PT ;  /* 0x0000000c44007c0c */ /* 0x000fe4000bf66070 */
[----:B------:R-:W-:Y:S02]  /*0a70*/  IADD3 R66, R86, 0x140, RZ ;  /* 0x0000014056427810 */ /* 0x000fe40007ffe0ff */
[----:B------:R-:W-:Y:S02]  /*0a80*/  ISETP.GE.OR.EX P3, PT, R71, UR13, P6, P3 ;  /* 0x0000000d47007c0c */ /* 0x000fe4000b766730 */
[----:B------:R-:W-:Y:S01]  /*0a90*/  SHF.R.S32.HI R69, RZ, 0x1f, R66 ;  /* 0x0000001fff457819 */ /* 0x000fe20000011442 */
[----:B------:R-:W2:Y:S01]  /*0aa0*/  @!P4 LDC.64 R12, c[0x0][0x220] ;  /* 0x00008800ff0ccb82 */ /* 0x000ea20000000a00 */
[----:B------:R-:W-:-:S02]  /*0ab0*/  ISETP.GE.U32.AND P2, PT, R66, UR12, PT ;  /* 0x0000000c42007c0c */ /* 0x000fc4000bf46070 */
[----:B------:R-:W-:Y:S01]  /*0ac0*/  IADD3 R64, R86, 0x160, RZ ;  /* 0x0000016056407810 */ /* 0x000fe20007ffe0ff */
[-C--:B0-----:R-:W-:Y:S01]  /*0ad0*/  @!P1 IMAD R0, R83, R6.reuse, RZ ;  /* 0x0000000653009224 */ /* 0x081fe200078e02ff */
[----:B------:R-:W-:Y:S01]  /*0ae0*/  ISETP.GE.OR.EX P2, PT, R69, UR13, P6, P2 ;  /* 0x0000000d45007c0c */ /* 0x000fe2000b746720 */
[----:B------:R-:W-:Y:S01]  /*0af0*/  @!P1 IMAD.WIDE.U32 R4, R80, R6, R4 ;  /* 0x0000000650049225 */ /* 0x000fe200078e0004 */
[----:B------:R-:W-:Y:S02]  /*0b00*/  SHF.R.S32.HI R67, RZ, 0x1f, R64 ;  /* 0x0000001fff437819 */ /* 0x000fe40000011440 */
[----:B------:R-:W-:Y:S01]  /*0b10*/  IADD3 R39, R86, 0x1e0, RZ ;  /* 0x000001e056277810 */ /* 0x000fe20007ffe0ff */
[----:B------:R-:W-:Y:S01]  /*0b20*/  @!P1 IMAD R7, R80, R7, R0 ;  /* 0x0000000750079224 */ /* 0x000fe200078e0200 */
[----:B------:R-:W0:Y:S01]  /*0b30*/  @!P3 LDC.64 R8, c[0x0][0x220] ;  /* 0x00008800ff08bb82 */ /* 0x000e220000000a00 */
[----:B-1----:R-:W-:Y:S02]  /*0b40*/  @!P1 LEA R22, P0, R4, R22, 0x2 ;  /* 0x0000001604169211 */ /* 0x002fe400078010ff */
[----:B------:R-:W-:-:S02]  /*0b50*/  SHF.R.S32.HI R37, RZ, 0x1f, R39 ;  /* 0x0000001fff257819 */ /* 0x000fc40000011427 */
[----:B------:R-:W-:Y:S02]  /*0b60*/  @!P1 IADD3 R0, R5, R7, RZ ;  /* 0x0000000705009210 */ /* 0x000fe40007ffe0ff */
[----:B------:R-:W-:Y:S01]  /*0b70*/  P2R R52, PR, RZ, 0x10 ;  /* 0x00000010ff347803 */ /* 0x000fe20000000000 */
[----:B------:R-:W1:Y:S01]  /*0b80*/  @!P2 LDC.64 R10, c[0x0][0x220] ;  /* 0x00008800ff0aab82 */ /* 0x000e620000000a00 */
[----:B------:R-:W-:Y:S02]  /*0b90*/  @!P1 LEA.HI.X R23, R4, R23, R0, 0x2, P0 ;  /* 0x0000001704179211 */ /* 0x000fe400000f1400 */
[----:B------:R-:W-:Y:S02]  /*0ba0*/  ISETP.GE.U32.AND P0, PT, R78, UR12, PT ;  /* 0x0000000c4e007c0c */ /* 0x000fe4000bf06070 */
[----:B------:R-:W-:Y:S02]  /*0bb0*/  P2R R38, PR, RZ, 0x20 ;  /* 0x00000020ff267803 */ /* 0x000fe40000000000 */
        /* <DEDUP_REMOVED lines=330> */
.L_x_3100:
[----:B------:R-:W-:Y:S05]  /*2060*/  BSYNC B0 ;  /* 0x0000000000007941 */ /* 0x000fea0003800000 */
.L_x_3099:
        /* <DEDUP_REMOVED lines=14> */
[----:B------:R-:W-:Y:S02]  /*2150*/  SHF.L.U32 R11, R8, 0x1, RZ ;  /* 0x00000001080b7819 */ /* 0x000fe400000006ff */
[----:B------:R-:W-:Y:S02]  /*2160*/  ISETP.NE.AND P6, PT, R17, -0x1, PT ;  /* 0xffffffff1100780c */ /* 0x000fe40003fc5270 */
[----:B-1----:R-:W-:Y:S01]  /*2170*/  IADD3 R9, R9, R10, RZ ;  /* 0x0000000a09097210 */ /* 0x002fe20007ffe0ff */
[----:B--2---:R-:W-:-:S04]  /*2180*/  IMAD.WIDE R6, R11, 0x4, R6 ;  /* 0x000000040b067825 */ /* 0x004fc800078e0206 */
[----:B------:R-:W-:Y:S02]  /*2190*/  IMAD R11, R15, UR5, R10 ;  /* 0x000000050f0b7c24 */ /* 0x000fe4000f8e020a */
[----:B---3--:R-:W-:-:S04]  /*21a0*/  IMAD.WIDE.U32 R4, R9, 0x4, R4 ;  /* 0x0000000409047825 */ /* 0x008fc800078e0004 */
[----:B------:R-:W-:-:S05]  /*21b0*/  IMAD.WIDE.U32 R6, R11, 0x8, R6 ;  /* 0x000000080b067825 */ /* 0x000fca00078e0006 */
[----:B------:R0:W-:Y:S01]  /*21c0*/  STG.E.64 desc[UR8][R6.64], R24 ;  /* 0x0000001806007986 */ /* 0x0001e2000c101b08 */
[----:B------:R-:W-:Y:S06]  /*21d0*/  MEMBAR.ALL.GPU ;  /* 0x0000000000007992 */ /* 0x000fec000000a000 */
[----:B------:R-:W-:-:S00]  /*21e0*/  ERRBAR ;  /* 0x00000000000079ab */ /* 0x000fc00000000000 */
[----:B------:R-:W-:Y:S06]  /*21f0*/  CGAERRBAR ;  /* 0x00000000000075ab */ /* 0x000fec0000000000 */
[----:B------:R0:W-:Y:S01]  /*2200*/  REDG.E.ADD.S32.STRONG.GPU desc[UR8][R4.64], R13 ;  /* 0x0000000d0400798e */ /* 0x0001e2000c10e388 */
[----:B------:R-:W-:Y:S05]  /*2210*/  @!P6 BRA `(.L_x_3102) ;  /* 0x000000000014e947 */ /* 0x000fea0003800000 */
.L_x_3103:
[----:B0-----:R-:W2:Y:S04]  /*2220*/  LDG.E.STRONG.GPU R6, desc[UR8][R4.64] ;  /* 0x0000000804067981 */ /* 0x001ea8000c1ef900 */
[----:B--2---:R-:W-:Y:S01]  /*2230*/  CCTL.IVALL ;  /* 0x00000000ff00798f */ /* 0x004fe20002000000 */
[----:B------:R-:W-:Y:S05]  /*2240*/  YIELD ;  /* 0x0000000000007946 */ /* 0x000fea0003800000 */
[----:B------:R-:W-:-:S13]  /*2250*/  ISETP.NE.AND P6, PT, R6, R17, PT ;  /* 0x000000110600720c */ /* 0x000fda0003fc5270 */
[----:B------:R-:W-:Y:S05]  /*2260*/  @P6 BRA `(.L_x_3103) ;  /* 0xfffffffc00ec6947 */ /* 0x000fea000383ffff */
.L_x_3102:
        /* <DEDUP_REMOVED lines=12> */
.L_x_3105:
        /* <DEDUP_REMOVED lines=23> */
[----:B------:R-:W-:Y:S01]  /*24a0*/  @!P6 SHF.L.U32 R11, R11, 0x1, RZ ;  /* 0x000000010b0be819 */ /* 0x000fe200000006ff */
[----:B-1----:R-:W-:-:S04]  /*24b0*/  @!P6 IMAD R9, R13, R10, R12 ;  /* 0x0000000a0d09e224 */ /* 0x002fc800078e020c */
[----:B--2---:R-:W-:-:S04]  /*24c0*/  @!P6 IMAD.WIDE R6, R11, 0x4, R6 ;  /* 0x000000040b06e825 */ /* 0x004fc800078e0206 */
        /* <DEDUP_REMOVED lines=38> */
.L_x_3104:
        /* <DEDUP_REMOVED lines=18> */
.L_x_3107:
[----:B------:R-:W-:Y:S05]  /*2850*/  BSYNC B0 ;  /* 0x0000000000007941 */ /* 0x000fea0003800000 */
.L_x_3106:
        /* <DEDUP_REMOVED lines=30> */
[----:B------:R-:W2:Y:S02]  /*2a40*/  @!P6 LDG.E.64 R4, desc[UR8][R4.64] ;  /* 0x000000080404e981 */ /* 0x000ea4000c1e1b00 */
[----:B--2---:R-:W-:Y:S01]  /*2a50*/  @!P6 FADD.FTZ R24, R24, R4 ;  /* 0x000000041818e221 */ /* 0x004fe20000010000 */
[----:B------:R-:W-:-:S07]  /*2a60*/  @!P6 FADD.FTZ R25, R25, R5 ;  /* 0x000000051919e221 */ /* 0x000fce0000010000 */
.L_x_3101:
        /* <DEDUP_REMOVED lines=24> */
[----:B------:R-:W-:Y:S06]  /*2bf0*/  BAR.SYNC.DEFER_BLOCKING 0x0 ;  /* 0x0000000000007b1d */ /* 0x000fec0000010000 */
[----:B0-----:R-:W2:Y:S04]  /*2c00*/  LDG.E.U16 R2, desc[UR8][R10.64] ;  /* 0x000000080a027981 */ /* 0x001ea8000c1e1500 */
[----:B------:R-:W3:Y:S04]  /*2c10*/  LDG.E.U16 R3, desc[UR8][R10.64+0x2] ;  /* 0x000002080a037981 */ /* 0x000ee8000c1e1500 */
[----:B------:R-:W4:Y:S04]  /*2c20*/  LDG.E.U16 R5, desc[UR8][R12.64] ;  /* 0x000000080c057981 */ /* 0x000f28000c1e1500 */
[----:B------:R-:W5:Y:S04]  /*2c30*/  LDG.E.U16 R4, desc[UR8][R12.64+0x2] ;  /* 0x000002080c047981 */ /* 0x000f68000c1e1500 */
[----:B------:R-:W0:Y:S02]  /*2c40*/  LDS.64 R6, [UR6+0x98] ;  /* 0x00009806ff067984 */ /* 0x000e240008000a00 */
[----:B0-----:R-:W-:-:S04]  /*2c50*/  FMUL.FTZ R6, R6, UR7 ;  /* 0x0000000706067c20 */ /* 0x001fc80008410000 */
[----:B------:R-:W-:-:S04]  /*2c60*/  FMUL.FTZ R8, R6, R6 ;  /* 0x0000000606087220 */ /* 0x000fc80000410000 */
[----:B------:R-:W-:-:S05]  /*2c70*/  FFMA.FTZ R7, R7, UR7, -R8 ;  /* 0x0000000707077c23 */ /* 0x000fca0008010808 */
[----:B------:R-:W-:-:S13]  /*2c80*/  FSETP.GTU.FTZ.AND P5, PT, R7, RZ, PT ;  /* 0x000000ff0700720b */ /* 0x000fda0003fbc000 */
[----:B------:R-:W0:Y:S01]  /*2c90*/  @P5 LDC R8, c[0x0][0x238] ;  /* 0x00008e00ff085b82 */ /* 0x000e220000000800 */
[----:B------:R-:W-:Y:S01]  /*2ca0*/  ISETP.NE.AND P6, PT, RZ, UR10, PT ;  /* 0x0000000aff007c0c */ /* 0x000fe2000bfc5270 */
[----:B0-----:R-:W-:Y:S01]  /*2cb0*/  @P5 FADD.FTZ R9, R7, R8 ;  /* 0x0000000807095221 */ /* 0x001fe20000010000 */
[----:B------:R-:W-:-:S05]  /*2cc0*/  HFMA2.MMA R7, -RZ, RZ, 1.875, 0 ;  /* 0x3f800000ff077435 */ /* 0x000fca00000001ff */
[----:B------:R-:W0:Y:S05]  /*2cd0*/  LDC R8, c[0x0][0x294] ;  /* 0x0000a500ff087b82 */ /* 0x000e2a0000000800 */
[----:B------:R-:W1:Y:S01]  /*2ce0*/  @P5 MUFU.RSQ R7, R9 ;  /* 0x0000000900075308 */ /* 0x000e620000001400 */
[C---:B------:R-:W-:Y:S01]  /*2cf0*/  FADD.FTZ R38, -R6.reuse, R38 ;  /* 0x0000002606267221 */ /* 0x040fe20000010100 */
[C---:B------:R-:W-:Y:S01]  /*2d00*/  FADD.FTZ R14, -R6.reuse, R39 ;  /* 0x00000027060e7221 */ /* 0x040fe20000010100 */
[C---:B------:R-:W-:Y:S01]  /*2d10*/  FADD.FTZ R40, -R6.reuse, R40 ;  /* 0x0000002806287221 */ /* 0x040fe20000010100 */
[----:B------:R-:W-:Y:S02]  /*2d20*/  FADD.FTZ R18, -R6, R41 ;  /* 0x0000002906127221 */ /* 0x000fe40000010100 */
[-C--:B-1----:R-:W-:Y:S01]  /*2d30*/  FMUL.FTZ R14, R14, R7.reuse ;  /* 0x000000070e0e7220 */ /* 0x082fe20000410000 */
[----:B------:R-:W-:Y:S01]  /*2d40*/  FMUL.FTZ R38, R38, R7 ;  /* 0x0000000726267220 */ /* 0x000fe20000410000 */
[----:B--2---:R-:W-:-:S02]  /*2d50*/  SHF.L.U32 R2, R2, 0x10, RZ ;  /* 0x0000001002027819 */ /* 0x004fc400000006ff */
[----:B---3--:R-:W-:Y:S02]  /*2d60*/  SHF.L.U32 R3, R3, 0x10, RZ ;  /* 0x0000001003037819 */ /* 0x008fe400000006ff */
[----:B----4-:R-:W-:Y:S02]  /*2d70*/  SHF.L.U32 R5, R5, 0x10, RZ ;  /* 0x0000001005057819 */ /* 0x010fe400000006ff */
[----:B-----5:R-:W-:-:S03]  /*2d80*/  SHF.L.U32 R4, R4, 0x10, RZ ;  /* 0x0000001004047819 */ /* 0x020fc600000006ff */
[----:B------:R-:W-:Y:S02]  /*2d90*/  FFMA.FTZ R10, R2, R38, R5 ;  /* 0x00000026020a7223 */ /* 0x000fe40000010005 */
        /* <DEDUP_REMOVED lines=12> */
.L_x_3108:
        /* <DEDUP_REMOVED lines=14> */
.L_x_3110:
[----:B------:R-:W-:Y:S05]  /*2f40*/  BSYNC B0 ;  /* 0x0000000000007941 */ /* 0x000fea0003800000 */
.L_x_3109:
        /* <DEDUP_REMOVED lines=17> */
.L_x_3111:
        /* <DEDUP_REMOVED lines=14> */
.L_x_3113:
[----:B------:R-:W-:Y:S05]  /*3140*/  BSYNC B0 ;  /* 0x0000000000007941 */ /* 0x000fea0003800000 */
.L_x_3112:
        /* <DEDUP_REMOVED lines=17> */
.L_x_3114:
        /* <DEDUP_REMOVED lines=14> */
.L_x_3116:
[----:B------:R-:W-:Y:S05]  /*3340*/  BSYNC B0 ;  /* 0x0000000000007941 */ /* 0x000fea0003800000 */
.L_x_3115:
        /* <DEDUP_REMOVED lines=17> */
.L_x_3117:
        /* <DEDUP_REMOVED lines=14> */
.L_x_3119:
[----:B------:R-:W-:Y:S05]  /*3540*/  BSYNC B0 ;  /* 0x0000000000007941 */ /* 0x000fea0003800000 */
.L_x_3118:
        /* <DEDUP_REMOVED lines=17> */
.L_x_3120:
        /* <DEDUP_REMOVED lines=14> */
.L_x_3122:
[----:B------:R-:W-:Y:S05]  /*3740*/  BSYNC B0 ;  /* 0x0000000000007941 */ /* 0x000fea0003800000 */
.L_x_3121:
        /* <DEDUP_REMOVED lines=17> */
.L_x_3123:
[----:B------:R-:W-:Y:S01]  /*3860*/  LOP3.LUT P5, RZ, R92, 0x80, RZ, 0xc0, !PT ;  /* 0x000000805cff7812 */ /* 0x000fe200078ac0ff */
[----:B------:R-:W-:-:S12]  /*3870*/  BSSY B0, `(.L_x_3124) ;  /* 0x000000d000007945 */ /* 0x000fd80003800000 */
[----:B------:R-:W-:Y:S05]  /*3880*/  @P5 BRA `(.L_x_3125) ;  /* 0x00000000002c5947 */ /* 0x000fea0003800000 */
[----:B------:R-:W-:Y:S01]  /*3890*/  ULDC.64 UR6, c[0x0][0x270] ;  /* 0x00009c0000067ab9 */ /* 0x000fe20000000a00 */
[----:B01----:R-:W-:Y:S01]  /*38a0*/  MOV R10, R28 ;  /* 0x0000001c000a7202 */ /* 0x003fe20000000f00 */
        /* <DEDUP_REMOVED lines=9> */
.L_x_3125:
[----:B------:R-:W-:Y:S05]  /*3940*/  BSYNC B0 ;  /* 0x0000000000007941 */ /* 0x000fea0003800000 */
.L_x_3124:
        /* <DEDUP_REMOVED lines=17> */
.L_x_3126:
[----:B------:R-:W-:Y:S01]  /*3a60*/  LOP3.LUT P5, RZ, R92, 0x100, RZ, 0xc0, !PT ;  /* 0x000001005cff7812 */ /* 0x000fe200078ac0ff */
[----:B------:R-:W-:-:S12]  /*3a70*/  BSSY B0, `(.L_x_3127) ;  /* 0x000000d000007945 */ /* 0x000fd80003800000 */
[----:B------:R-:W-:Y:S05]  /*3a80*/  @P5 BRA `(.L_x_3128) ;  /* 0x00000000002c5947 */ /* 0x000fea0003800000 */
[----:B------:R-:W-:Y:S01]  /*3a90*/  ULDC.64 UR6, c[0x0][0x270] ;  /* 0x00009c0000067ab9 */ /* 0x000fe20000000a00 */
[----:B012---:R-:W-:Y:S01]  /*3aa0*/  MOV R10, R28 ;  /* 0x0000001c000a7202 */ /* 0x007fe20000000f00 */
        /* <DEDUP_REMOVED lines=9> */
.L_x_3128:
[----:B------:R-:W-:Y:S05]  /*3b40*/  BSYNC B0 ;  /* 0x0000000000007941 */ /* 0x000fea0003800000 */
.L_x_3127:
        /* <DEDUP_REMOVED lines=11> */
[----:B-123--:R-:W-:-:S07]  /*3c00*/  FADD.FTZ R10, R9, 1 ;  /* 0x3f800000090a7421 */ /* 0x00efce0000010000 */
[----:B------:R-:W1:Y:S01]  /*3c10*/  MUFU.RCP R11, R10 ;  /* 0x0000000a000b7308 */ /* 0x000e620000001000 */
[----:B0-----:R-:W-:-:S07]  /*3c20*/  FADD.FTZ R13, R12, 1 ;  /* 0x3f8000000c0d7421 */ /* 0x001fce0000010000 */
[----:B------:R-:W0:Y:S01]  /*3c30*/  MUFU.RCP R14, R13 ;  /* 0x0000000d000e7308 */ /* 0x000e220000001000 */
[----:B-1----:R-:W-:Y:S01]  /*3c40*/  FMUL.FTZ R52, R52, R11 ;  /* 0x0000000b34347220 */ /* 0x002fe20000410000 */
[----:B0-----:R-:W-:-:S07]  /*3c50*/  FMUL.FTZ R53, R53, R14 ;  /* 0x0000000e35357220 */ /* 0x001fce0000410000 */
.L_x_3129:
[----:B------:R-:W-:Y:S01]  /*3c60*/  LOP3.LUT P5, RZ, R92, 0x2, RZ, 0xc0, !PT ;  /* 0x000000025cff7812 */ /* 0x000fe200078ac0ff */
[----:B------:R-:W-:-:S12]  /*3c70*/  BSSY B0, `(.L_x_3130) ;  /* 0x000000d000007945 */ /* 0x000fd80003800000 */
[----:B------:R-:W-:Y:S05]  /*3c80*/  @P5 BRA `(.L_x_3131) ;  /* 0x00000000002c5947 */ /* 0x000fea0003800000 */
[----:B------:R-:W-:Y:S01]  /*3c90*/  ULDC.64 UR6, c[0x0][0x270] ;  /* 0x00009c0000067ab9 */ /* 0x000fe20000000a00 */
[----:B0123--:R-:W-:Y:S01]  /*3ca0*/  MOV R10, R28 ;  /* 0x0000001c000a7202 */ /* 0x00ffe20000000f00 */
        /* <DEDUP_REMOVED lines=9> */
.L_x_3131:
[----:B------:R-:W-:Y:S05]  /*3d40*/  BSYNC B0 ;  /* 0x0000000000007941 */ /* 0x000fea0003800000 */
.L_x_3130:
[-C--:B------:R-:W-:Y:S01]  /*3d50*/  FMUL.FTZ R54, R54, R7.reuse ;  /* 0x0000000736367220 */ /* 0x080fe20000410000 */
[----:B------:R-:W-:Y:S01]  /*3d60*/  FMUL.FTZ R18, R18, R7 ;  /* 0x0000000712127220 */ /* 0x000fe20000410000 */
[C---:B------:R-:W-:Y:S01]  /*3d70*/  FADD.FTZ R56, -R6.reuse, R56 ;  /* 0x0000003806387221 */ /* 0x040fe20000010100 */
[----:B------:R-:W-:Y:S01]  /*3d80*/  FADD.FTZ R16, -R6, R57 ;  /* 0x0000003906107221 */ /* 0x000fe20000010100 */
[----:B------:R-:W-:Y:S01]  /*3d90*/  SHF.R.U32.HI R15, RZ, 0x4, R82 ;  /* 0x00000004ff0f7819 */ /* 0x000fe20000011652 */
[----:B------:R-:W-:Y:S01]  /*3da0*/  FFMA.FTZ R54, R2, R54, R5 ;  /* 0x0000003602367223 */ /* 0x000fe20000010005 */
[----:B------:R-:W-:Y:S01]  /*3db0*/  FFMA.FTZ R55, R3, R18, R4 ;  /* 0x0000001203377223 */ /* 0x000fe20000010004 */
[----:B------:R-:W-:Y:S06]  /*3dc0*/  @!P6 BRA `(.L_x_3132) ;  /* 0x000000000028e947 */ /* 0x000fec0003800000 */
[----:B------:R-:W-:Y:S01]  /*3dd0*/  FMUL.FTZ R9, R54, -1.4426950216293334961 ;  /* 0xbfb8aa3b36097820 */ /* 0x000fe20000410000 */
[----:B0-----:R-:W-:-:S05]  /*3de0*/  FMUL.FTZ R12, R55, -1.4426950216293334961 ;  /* 0xbfb8aa3b370c7820 */ /* 0x001fca0000410000 */
[----:B------:R-:W1:Y:S08]  /*3df0*/  MUFU.EX2 R9, R9 ;  /* 0x0000000900097308 */ /* 0x000e700000000800 */
[----:B------:R-:W0:Y:S01]  /*3e00*/  MUFU.EX2 R12, R12 ;  /* 0x0000000c000c7308 */ /* 0x000e220000000800 */
[----:B-1234-:R-:W-:-:S07]  /*3e10*/  FADD.FTZ R10, R9, 1 ;  /* 0x3f800000090a7421 */ /* 0x01efce0000010000 */
[----:B------:R-:W1:Y:S01]  /*3e20*/  MUFU.RCP R11, R10 ;  /* 0x0000000a000b7308 */ /* 0x000e620000001000 */
[----:B0-----:R-:W-:-:S07]  /*3e30*/  FADD.FTZ R13, R12, 1 ;  /* 0x3f8000000c0d7421 */ /* 0x001fce0000010000 */
[----:B------:R-:W0:Y:S01]  /*3e40*/  MUFU.RCP R14, R13 ;  /* 0x0000000d000e7308 */ /* 0x000e220000001000 */
[----:B-1----:R-:W-:Y:S01]  /*3e50*/  FMUL.FTZ R54, R54, R11 ;  /* 0x0000000b36367220 */ /* 0x002fe20000410000 */
[----:B0-----:R-:W-:-:S07]  /*3e60*/  FMUL.FTZ R55, R55, R14 ;  /* 0x0000000e37377220 */ /* 0x001fce0000410000 */
.L_x_3132:
[----:B------:R-:W-:Y:S04]  /*3e70*/  BSSY B0, `(.L_x_3133) ;  /* 0x000000d000007945 */ /* 0x000fe80003800000 */
[----:B------:R-:W-:Y:S05]  /*3e80*/  @P4 BRA `(.L_x_3134) ;  /* 0x00000000002c4947 */ /* 0x000fea0003800000 */
[----:B------:R-:W-:Y:S01]  /*3e90*/  ULDC.64 UR6, c[0x0][0x270] ;  /* 0x00009c0000067ab9 */ /* 0x000fe20000000a00 */
[----:B01234-:R-:W-:Y:S01]  /*3ea0*/  MOV R10, R28 ;  /* 0x0000001c000a7202 */ /* 0x01ffe20000000f00 */
        /* <DEDUP_REMOVED lines=9> */
.L_x_3134:
[----:B------:R-:W-:Y:S05]  /*3f40*/  BSYNC B0 ;  /* 0x0000000000007941 */ /* 0x000fea0003800000 */
.L_x_3133:
[-C--:B------:R-:W-:Y:S01]  /*3f50*/  FMUL.FTZ R56, R56, R7.reuse ;  /* 0x0000000738387220 */ /* 0x080fe20000410000 */
[----:B------:R-:W-:Y:S01]  /*3f60*/  FMUL.FTZ R16, R16, R7 ;  /* 0x0000000710107220 */ /* 0x000fe20000410000 */
[----:B------:R-:W-:Y:S02]  /*3f70*/  IMAD R15, R8, UR5, R15 ;  /* 0x00000005080f7c24 */ /* 0x000fe4000f8e020f */
[----:B------:R-:W-:Y:S01]  /*3f80*/  FADD.FTZ R58, -R6, R58 ;  /* 0x0000003a063a7221 */ /* 0x000fe20000010100 */
[----:B------:R-:W-:Y:S01]  /*3f90*/  FFMA.FTZ R56, R2, R56, R5 ;  /* 0x0000003802387223 */ /* 0x000fe20000010005 */
[----:B------:R-:W-:Y:S01]  /*3fa0*/  FFMA.FTZ R57, R3, R16, R4 ;  /* 0x0000001003397223 */ /* 0x000fe20000010004 */
[----:B------:R-:W-:Y:S06]  /*3fb0*/  @!P6 BRA `(.L_x_3135) ;  /* 0x000000000028e947 */ /* 0x000fec0003800000 */
        /* <DEDUP_REMOVED lines=10> */
.L_x_3135:
[----:B------:R-:W-:Y:S04]  /*4060*/  BSSY B0, `(.L_x_3136) ;  /* 0x000000d000007945 */ /* 0x000fe80003800000 */
[----:B------:R-:W-:Y:S05]  /*4070*/  @P3 BRA `(.L_x_3137) ;  /* 0x00000000002c3947 */ /* 0x000fea0003800000 */
[----:B------:R-:W-:Y:S01]  /*4080*/  ULDC.64 UR6, c[0x0][0x270] ;  /* 0x00009c0000067ab9 */ /* 0x000fe20000000a00 */
[----:B------:R-:W-:Y:S01]  /*4090*/  MOV R8, R28 ;  /* 0x0000001c00087202 */ /* 0x000fe20000000f00 */
[----:B------:R-:W-:Y:S01]  /*40a0*/  IMAD R71, R71, UR6, RZ ;  /* 0x0000000647477c24 */ /* 0x000fe2000f8e02ff */
[----:B------:R-:W-:-:S03]  /*40b0*/  MOV R9, R31 ;  /* 0x0000001f00097202 */ /* 0x000fc60000000f00 */
[C---:B------:R-:W-:Y:S02]  /*40c0*/  IMAD R71, R68.reuse, UR7, R71 ;  /* 0x0000000744477c24 */ /* 0x040fe4000f8e0247 */
[----:B01234-:R-:W-:Y:S01]  /*40d0*/  IMAD.WIDE.U32 R10, R68, UR6, R8 ;  /* 0x00000006440a7c25 */ /* 0x01ffe2000f8e0008 */
[----:B------:R-:W-:Y:S02]  /*40e0*/  ULDC.64 UR6, c[0x0][0x210] ;  /* 0x0000840000067ab9 */ /* 0x000fe40000000a00 */
[----:B------:R-:W-:Y:S02]  /*40f0*/  LEA R8, P3, R10, UR6, 0x2 ;  /* 0x000000060a087c11 */ /* 0x000fe4000f8610ff */
[----:B------:R-:W-:-:S04]  /*4100*/  IADD3 R71, R11, R71, RZ ;  /* 0x000000470b477210 */ /* 0x000fc80007ffe0ff */
[----:B------:R-:W-:-:S05]  /*4110*/  LEA.HI.X R9, R10, UR7, R71, 0x2, P3 ;  /* 0x000000070a097c11 */ /* 0x000fca00098f1447 */
[----:B------:R0:W-:Y:S02]  /*4120*/  STG.E.64 desc[UR8][R8.64], R56 ;  /* 0x0000003808007986 */ /* 0x0001e4000c101b08 */
.L_x_3137:
[----:B------:R-:W-:Y:S05]  /*4130*/  BSYNC B0 ;  /* 0x0000000000007941 */ /* 0x000fea0003800000 */
.L_x_3136:
[C---:B0-----:R-:W-:Y:S01]  /*4140*/  IADD3 R12, R15.reuse, 0x1a0, RZ ;  /* 0x000001a00f0c7810 */ /* 0x041fe20007ffe0ff */
[----:B------:R-:W-:Y:S01]  /*4150*/  ULDC.64 UR6, c[0x0][0x278] ;  /* 0x00009e0000067ab9 */ /* 0x000fe20000000a00 */
[C---:B------:R-:W-:Y:S01]  /*4160*/  IADD3 R9, R15.reuse, 0x1c0, RZ ;  /* 0x000001c00f097810 */ /* 0x040fe20007ffe0ff */
[C---:B------:R-:W-:Y:S01]  /*4170*/  FADD.FTZ R14, -R6.reuse, R59 ;  /* 0x0000003b060e7221 */ /* 0x040fe20000010100 */
[----:B------:R-:W-:Y:S01]  /*4180*/  IADD3 R8, R15, 0x1e0, RZ ;  /* 0x000001e00f087810 */ /* 0x000fe20007ffe0ff */
[----:B------:R-:W-:Y:S01]  /*4190*/  FADD.FTZ R60, -R6, R60 ;  /* 0x0000003c063c7221 */ /* 0x000fe20000010100 */
[----:B------:R-:W-:Y:S01]  /*41a0*/  ISETP.GE.U32.AND P5, PT, R12, UR6, PT ;  /* 0x000000060c007c0c */ /* 0x000fe2000bfa6070 */
[C---:B------:R-:W-:Y:S01]  /*41b0*/  FADD.FTZ R16, -R6.reuse, R61 ;  /* 0x0000003d06107221 */ /* 0x040fe20000010100 */
[----:B------:R-:W-:Y:S01]  /*41c0*/  ISETP.GE.U32.AND P3, PT, R9, UR6, PT ;  /* 0x0000000609007c0c */ /* 0x000fe2000bf66070 */
[----:B------:R-:W-:Y:S01]  /*41d0*/  FADD.FTZ R62, -R6, R62 ;  /* 0x0000003e063e7221 */ /* 0x000fe20000010100 */
[----:B------:R-:W-:Y:S01]  /*41e0*/  ISETP.GE.U32.AND P4, PT, R8, UR6, PT ;  /* 0x0000000608007c0c */ /* 0x000fe2000bf86070 */
[C---:B------:R-:W-:Y:S01]  /*41f0*/  FADD.FTZ R18, -R6.reuse, R63 ;  /* 0x0000003f06127221 */ /* 0x040fe20000010100 */
[----:B------:R-:W-:Y:S01]  /*4200*/  SHF.R.S32.HI R23, RZ, 0x1f, R12 ;  /* 0x0000001fff177819 */ /* 0x000fe2000001140c */
[C---:B------:R-:W-:Y:S01]  /*4210*/  FADD.FTZ R32, -R6.reuse, R32 ;  /* 0x0000002006207221 */ /* 0x040fe20000010100 */
[----:B-1234-:R-:W-:Y:S01]  /*4220*/  SHF.R.S32.HI R11, RZ, 0x1f, R9 ;  /* 0x0000001fff0b7819 */ /* 0x01efe20000011409 */
[C---:B------:R-:W-:Y:S01]  /*4230*/  FADD.FTZ R20, -R6.reuse, R33 ;  /* 0x0000002106147221 */ /* 0x040fe20000010100 */
[----:B------:R-:W-:Y:S01]  /*4240*/  SHF.R.S32.HI R10, RZ, 0x1f, R8 ;  /* 0x0000001fff0a7819 */ /* 0x000fe20000011408 */
[C---:B------:R-:W-:Y:S01]  /*4250*/  FADD.FTZ R34, -R6.reuse, R34 ;  /* 0x0000002206227221 */ /* 0x040fe20000010100 */
[C---:B------:R-:W-:Y:S01]  /*4260*/  FADD.FTZ R24, -R6.reuse, R35 ;  /* 0x0000002306187221 */ /* 0x040fe20000010100 */
[C---:B------:R-:W-:Y:S01]  /*4270*/  FADD.FTZ R36, -R6.reuse, R36 ;  /* 0x0000002406247221 */ /* 0x040fe20000010100 */
[----:B------:R-:W-:Y:S01]  /*4280*/  ISETP.GE.AND.EX P5, PT, R23, UR7, PT, P5 ;  /* 0x0000000717007c0c */ /* 0x000fe2000bfa6350 */
[----:B------:R-:W-:Y:S01]  /*4290*/  FADD.FTZ R26, -R6, R37 ;  /* 0x00000025061a7221 */ /* 0x000fe20000010100 */
[----:B------:R-:W-:Y:S01]  /*42a0*/  ISETP.GE.AND.EX P3, PT, R11, UR7, PT, P3 ;  /* 0x000000070b007c0c */ /* 0x000fe2000bf66330 */
[-C--:B------:R-:W-:Y:S01]  /*42b0*/  FMUL.FTZ R58, R58, R7.reuse ;  /* 0x000000073a3a7220 */ /* 0x080fe20000410000 */
[----:B------:R-:W-:Y:S01]  /*42c0*/  ISETP.GE.AND.EX P4, PT, R10, UR7, PT, P4 ;  /* 0x000000070a007c0c */ /* 0x000fe2000bf86340 */
        /* <DEDUP_REMOVED lines=10> */
[----:B------:R-:W-:Y:S01]  /*4370*/  ISETP.GT.U32.OR P5, PT, R82, 0x1ff, P5 ;  /* 0x000001ff5200780c */ /* 0x000fe20002fa4470 */
        /* <DEDUP_REMOVED lines=16> */
.L_x_3138:
        /* <DEDUP_REMOVED lines=13> */
.L_x_3140:
[----:B------:R-:W-:Y:S05]  /*4550*/  BSYNC B0 ;  /* 0x0000000000007941 */ /* 0x000fea0003800000 */
.L_x_3139:
        /* <DEDUP_REMOVED lines=13> */
.L_x_3141:
        /* <DEDUP_REMOVED lines=13> */
.L_x_3143:
[----:B------:R-:W-:Y:S05]  /*4700*/  BSYNC B0 ;  /* 0x0000000000007941 */ /* 0x000fea0003800000 */
.L_x_3142:
[----:B------:R-:W-:Y:S01]  /*4710*/  FFMA.FTZ R20, R2, R62, R5 ;  /* 0x0000003e02147223 */ /* 0x000fe20000010005 */
[----:B------:R-:W-:Y:S01]  /*4720*/  FFMA.FTZ R21, R3, R21, R4 ;  /* 0x0000001503157223 */ /* 0x000fe20000010004 */
[----:B------:R-:W-:Y:S06]  /*4730*/  @!P6 BRA `(.L_x_3144) ;  /* 0x000000000028e947 */ /* 0x000fec0003800000 */
        /* <DEDUP_REMOVED lines=8> */
[----:B0-----:R-:W-:Y:S01]  /*47c0*/  FMUL.FTZ R20, R20, R15 ;  /* 0x0000000f14147220 */ /* 0x001fe20000410000 */
[----:B-1----:R-:W-:-:S07]  /*47d0*/  FMUL.FTZ R21, R21, R18 ;  /* 0x0000001215157220 */ /* 0x002fce0000410000 */
.L_x_3144:
        /* <DEDUP_REMOVED lines=13> */
.L_x_3146:
[----:B------:R-:W-:Y:S05]  /*48b0*/  BSYNC B0 ;  /* 0x0000000000007941 */ /* 0x000fea0003800000 */
.L_x_3145:
[----:B------:R-:W-:Y:S01]  /*48c0*/  FFMA.FTZ R32, R2, R32, R5 ;  /* 0x0000002002207223 */ /* 0x000fe20000010005 */
[----:B------:R-:W-:Y:S01]  /*48d0*/  FFMA.FTZ R33, R3, R22, R4 ;  /* 0x0000001603217223 */ /* 0x000fe20000010004 */
[----:B------:R-:W-:Y:S06]  /*48e0*/  @!P6 BRA `(.L_x_3147) ;  /* 0x000000000028e947 */ /* 0x000fec0003800000 */
[----:B------:R-:W-:Y:S01]  /*48f0*/  FMUL.FTZ R0, R32, -1.4426950216293334961 ;  /* 0xbfb8aa3b20007820 */ /* 0x000fe20000410000 */
[----:B012---:R-:W-:-:S05]  /*4900*/  FMUL.FTZ R14, R33, -1.4426950216293334961 ;  /* 0xbfb8aa3b210e7820 */ /* 0x007fca0000410000 */
        /* <DEDUP_REMOVED lines=8> */
.L_x_3147:
        /* <DEDUP_REMOVED lines=13> */
.L_x_3149:
[----:B------:R-:W-:Y:S05]  /*4a60*/  BSYNC B0 ;  /* 0x0000000000007941 */ /* 0x000fea0003800000 */
.L_x_3148:
[----:B------:R-:W-:Y:S01]  /*4a70*/  FFMA.FTZ R34, R2, R34, R5 ;  /* 0x0000002202227223 */ /* 0x000fe20000010005 */
[----:B------:R-:W-:Y:S01]  /*4a80*/  FFMA.FTZ R35, R3, R24, R4 ;  /* 0x0000001803237223 */ /* 0x000fe20000010004 */
[----:B------:R-:W-:Y:S06]  /*4a90*/  @!P6 BRA `(.L_x_3150) ;  /* 0x000000000028e947 */ /* 0x000fec0003800000 */
[----:B------:R-:W-:Y:S01]  /*4aa0*/  FMUL.FTZ R0, R34, -1.4426950216293334961 ;  /* 0xbfb8aa3b22007820 */ /* 0x000fe20000410000 */
[----:B012---:R-:W-:-:S05]  /*4ab0*/  FMUL.FTZ R14, R35, -1.4426950216293334961 ;  /* 0xbfb8aa3b230e7820 */ /* 0x007fca0000410000 */
[----:B------:R-:W3:Y:S08]  /*4ac0*/  MUFU.EX2 R0, R0 ;  /* 0x0000000000007308 */ /* 0x000ef00000000800 */
[----:B------:R-:W0:Y:S01]  /*4ad0*/  MUFU.EX2 R14, R14 ;  /* 0x0000000e000e7308 */ /* 0x000e220000000800 */
[----:B---3--:R-:W-:-:S07]  /*4ae0*/  FADD.FTZ R12, R0, 1 ;  /* 0x3f800000000c7421 */ /* 0x008fce0000010000 */
[----:B------:R-:W1:Y:S01]  /*4af0*/  MUFU.RCP R13, R12 ;  /* 0x0000000c000d7308 */ /* 0x000e620000001000 */
[----:B0-----:R-:W-:-:S07]  /*4b00*/  FADD.FTZ R15, R14, 1 ;  /* 0x3f8000000e0f7421 */ /* 0x001fce0000010000 */
[----:B------:R-:W0:Y:S01]  /*4b10*/  MUFU.RCP R16, R15 ;  /* 0x0000000f00107308 */ /* 0x000e220000001000 */
[----:B-1----:R-:W-:Y:S01]  /*4b20*/  FMUL.FTZ R34, R34, R13 ;  /* 0x0000000d22227220 */ /* 0x002fe20000410000 */
[----:B0-----:R-:W-:-:S07]  /*4b30*/  FMUL.FTZ R35, R35, R16 ;  /* 0x0000001023237220 */ /* 0x001fce0000410000 */
.L_x_3150:
[----:B------:R-:W-:Y:S04]  /*4b40*/  BSSY B0, `(.L_x_3151) ;  /* 0x000000d000007945 */ /* 0x000fe80003800000 */
[----:B------:R-:W-:Y:S05]  /*4b50*/  @P3 BRA `(.L_x_3152) ;  /* 0x00000000002c3947 */ /* 0x000fea0003800000 */
[----:B------:R-:W-:Y:S01]  /*4b60*/  ULDC.64 UR6, c[0x0][0x270] ;  /* 0x00009c0000067ab9 */ /* 0x000fe20000000a00 */
[----:B---3--:R-:W-:Y:S01]  /*4b70*/  MOV R12, R28 ;  /* 0x0000001c000c7202 */ /* 0x008fe20000000f00 */
[----:B------:R-:W-:Y:S01]  /*4b80*/  IMAD R0, R11, UR6, RZ ;  /* 0x000000060b007c24 */ /* 0x000fe2000f8e02ff */
[----:B------:R-:W-:-:S03]  /*4b90*/  MOV R13, R31 ;  /* 0x0000001f000d7202 */ /* 0x000fc60000000f00 */
[----:B012---:R-:W-:-:S04]  /*4ba0*/  IMAD.WIDE.U32 R14, R9, UR6, R12 ;  /* 0x00000006090e7c25 */ /* 0x007fc8000f8e000c */
[----:B------:R-:W-:Y:S01]  /*4bb0*/  IMAD R9, R9, UR7, R0 ;  /* 0x0000000709097c24 */ /* 0x000fe2000f8e0200 */
[----:B------:R-:W-:Y:S02]  /*4bc0*/  ULDC.64 UR6, c[0x0][0x210] ;  /* 0x0000840000067ab9 */ /* 0x000fe40000000a00 */
[----:B------:R-:W-:Y:S02]  /*4bd0*/  LEA R12, P0, R14, UR6, 0x2 ;  /* 0x000000060e0c7c11 */ /* 0x000fe4000f8010ff */
[----:B------:R-:W-:-:S04]  /*4be0*/  IADD3 R9, R15, R9, RZ ;  /* 0x000000090f097210 */ /* 0x000fc80007ffe0ff */
[----:B------:R-:W-:-:S05]  /*4bf0*/  LEA.HI.X R13, R14, UR7, R9, 0x2, P0 ;  /* 0x000000070e0d7c11 */ /* 0x000fca00080f1409 */
[----:B------:R4:W-:Y:S02]  /*4c00*/  STG.E.64 desc[UR8][R12.64], R34 ;  /* 0x000000220c007986 */ /* 0x0009e4000c101b08 */
.L_x_3152:
[----:B------:R-:W-:Y:S05]  /*4c10*/  BSYNC B0 ;  /* 0x0000000000007941 */ /* 0x000fea0003800000 */
.L_x_3151:
[----:B------:R-:W-:Y:S01]  /*4c20*/  FFMA.FTZ R6, R2, R6, R5 ;  /* 0x0000000602067223 */ /* 0x000fe20000010005 */
[----:B------:R-:W-:Y:S01]  /*4c30*/  FFMA.FTZ R7, R3, R7, R4 ;  /* 0x0000000703077223 */ /* 0x000fe20000010004 */
[----:B------:R-:W-:Y:S06]  /*4c40*/  @!P6 BRA `(.L_x_3153) ;  /* 0x000000000028e947 */ /* 0x000fec0003800000 */
[----:B------:R-:W-:Y:S01]  /*4c50*/  FMUL.FTZ R0, R6, -1.4426950216293334961 ;  /* 0xbfb8aa3b06007820 */ /* 0x000fe20000410000 */
[----:B------:R-:W-:-:S05]  /*4c60*/  FMUL.FTZ R4, R7, -1.4426950216293334961 ;  /* 0xbfb8aa3b07047820 */ /* 0x000fca0000410000 */
[----:B------:R-:W5:Y:S08]  /*4c70*/  MUFU.EX2 R0, R0 ;  /* 0x0000000000007308 */ /* 0x000f700000000800 */
[----:B------:R-:W0:Y:S01]  /*4c80*/  MUFU.EX2 R4, R4 ;  /* 0x0000000400047308 */ /* 0x000e220000000800 */
[----:B-----5:R-:W-:-:S07]  /*4c90*/  FADD.FTZ R2, R0, 1 ;  /* 0x3f80000000027421 */ /* 0x020fce0000010000 */
[----:B------:R-:W5:Y:S01]  /*4ca0*/  MUFU.RCP R3, R2 ;  /* 0x0000000200037308 */ /* 0x000f620000001000 */
[----:B0-----:R-:W-:-:S07]  /*4cb0*/  FADD.FTZ R5, R4, 1 ;  /* 0x3f80000004057421 */ /* 0x001fce0000010000 */
[----:B---34-:R-:W0:Y:S01]  /*4cc0*/  MUFU.RCP R12, R5 ;  /* 0x00000005000c7308 */ /* 0x018e220000001000 */
[----:B-----5:R-:W-:Y:S01]  /*4cd0*/  FMUL.FTZ R6, R6, R3 ;  /* 0x0000000306067220 */ /* 0x020fe20000410000 */
[----:B0-----:R-:W-:-:S07]  /*4ce0*/  FMUL.FTZ R7, R7, R12 ;  /* 0x0000000c07077220 */ /* 0x001fce0000410000 */
.L_x_3153:
        /* <DEDUP_REMOVED lines=8> */
[----:B------:R-:W-:Y:S02]  /*4d70*/  LEA R2, P0, R28, UR6, 0x2 ;  /* 0x000000061c027c11 */ /* 0x000fe4000f8010ff */
[----:B------:R-:W-:-:S04]  /*4d80*/  IADD3 R3, R29, R3, RZ ;  /* 0x000000031d037210 */ /* 0x000fc80007ffe0ff */
[----:B------:R-:W-:-:S05]  /*4d90*/  LEA.HI.X R3, R28, UR7, R3, 0x2, P0 ;  /* 0x000000071c037c11 */ /* 0x000fca00080f1403 */
[----:B------:R0:W-:Y:S02]  /*4da0*/  STG.E.64 desc[UR8][R2.64], R6 ;  /* 0x0000000602007986 */ /* 0x0001e4000c101b08 */
.L_x_3155:
[----:B------:R-:W-:Y:S05]  /*4db0*/  BSYNC B0 ;  /* 0x0000000000007941 */ /* 0x000fea0003800000 */
.L_x_3154:
[----:B0-----:R-:W0:Y:S01]  /*4dc0*/  LDC R3, c[0x0][0x10] ;  /* 0x00000400ff037b82 */ /* 0x001e220000000800 */
[----:B------:R-:W-:Y:S02]  /*4dd0*/  IADD3 R95, R95, 0x1, RZ ;  /* 0x000000015f5f7810 */ /* 0x000fe40007ffe0ff */
[----:B0-----:R-:W-:-:S04]  /*4de0*/  IADD3 R84, R3, R84, RZ ;  /* 0x0000005403547210 */ /* 0x001fc80007ffe0ff */
[----:B------:R-:W-:-:S13]  /*4df0*/  ISETP.GE.AND P0, PT, R84, UR4, PT ;  /* 0x0000000454007c0c */ /* 0x000fda000bf06270 */
[----:B------:R-:W-:Y:S05]  /*4e00*/  @!P0 BRA `(.L_x_3156) ;  /* 0xffffffb000c88947 */ /* 0x000fea000383ffff */
[----:B------:R-:W-:Y:S05]  /*4e10*/  EXIT ;  /* 0x000000000000794d */ /* 0x000fea0003800000 */
.L_x_3157:
        /* <DEDUP_REMOVED lines=14> */
.L_x_3363:


//--------------------- .text._Z35group_norm_nhwc_fwd_one_pass_kernelI11Fp32IOFp16WLi64ELi32ELi512EEv26Group_norm_nhwc_fwd_params --------------------------
	.section	.text._Z35group_norm_nhwc_fwd_one_pass_kernelI11Fp32IOFp16WLi64ELi32ELi512EEv26Group_norm_nhwc_fwd_params,"ax",@progbits
	.align	128
        .global         _Z35group_norm_nhwc_fwd_one_pass_kernelI11Fp32IOFp16WLi64ELi32ELi512EEv26Group_norm_nhwc_fwd_params
        .type           _Z35group_norm_nhwc_fwd_one_pass_kernelI11Fp32IOFp16WLi64ELi32ELi512EEv26Group_norm_nhwc_fwd_params,@function
        .size           _Z35group_norm_nhwc_fwd_one_pass_kernelI11Fp32IOFp16WLi64ELi32ELi512EEv26Group_norm_nhwc_fwd_params,(.L_x_3364 - _Z35group_norm_nhwc_fwd_one_pass_kernelI11Fp32IOFp16WLi64ELi32ELi512EEv26Group_norm_nhwc_fwd_params)
        .other          _Z35group_norm_nhwc_fwd_one_pass_kernelI11Fp32IOFp16WLi64ELi32ELi512EEv26Group_norm_nhwc_fwd_params,@"STO_CUDA_ENTRY STV_DEFAULT"
_Z35group_norm_nhwc_fwd_one_pass_kernelI11Fp32IOFp16WLi64ELi32ELi512EEv26Group_norm_nhwc_fwd_params:
.text._Z35group_norm_nhwc_fwd_one_pass_kernelI11Fp32IOFp16WLi64ELi32ELi512EEv26Group_norm_nhwc_fwd_params:
        /* <DEDUP_REMOVED lines=19> */
.L_x_3173:
        /* <DEDUP_REMOVED lines=157> */
.L_x_3159:
[----:B------:R-:W-:Y:S05]  /*0b00*/  BSYNC B0 ;  /* 0x0000000000007941 */ /* 0x000fea0003800000 */
.L_x_3158:
        /* <DEDUP_REMOVED lines=28> */
.L_x_3162:
[----:B-1----:R-:W2:Y:S04]  /*0cd0*/  LDG.E.STRONG.GPU R10, desc[UR8][R8.64] ;  /* 0x00000008080a7981 */ /* 0x002ea8000c1ef900 */
[----:B--2---:R-:W-:Y:S01]  /*0ce0*/  CCTL.IVALL ;  /* 0x00000000ff00798f */ /* 0x004fe20002000000 */
[----:B------:R-:W-:Y:S05]  /*0cf0*/  YIELD ;  /* 0x0000000000007946 */ /* 0x000fea0003800000 */
[----:B------:R-:W-:-:S13]  /*0d00*/  ISETP.NE.AND P0, PT, R10, R15, PT ;  /* 0x0000000f0a00720c */ /* 0x000fda0003f05270 */
[----:B------:R-:W-:Y:S05]  /*0d10*/  @P0 BRA `(.L_x_3162) ;  /* 0xfffffffc00ec0947 */ /* 0x000fea000383ffff */
.L_x_3161:
        /* <DEDUP_REMOVED lines=12> */
.L_x_3164:
        /* <DEDUP_REMOVED lines=64> */
.L_x_3163:
        /* <DEDUP_REMOVED lines=19> */
.L_x_3166:
[----:B------:R-:W-:Y:S05]  /*1310*/  BSYNC B0 ;  /* 0x0000000000007941 */ /* 0x000fea0003800000 */
.L_x_3165:
        /* <DEDUP_REMOVED lines=32> */
.L_x_3160:
        /* <DEDUP_REMOVED lines=57> */
[----:B--2---:R-:W-:Y:S02]  /*18b0*/  HADD2.F32 R14, -RZ, R16.H0_H0 ;  /* 0x20000010ff0e7230 */ /* 0x004fe40000004100 */
[-C--:B------:R-:W-:Y:S01]  /*18c0*/  FMUL.FTZ R16, R28, R9.reuse ;  /* 0x000000091c107220 */ /* 0x080fe20000410000 */
[----:B---3--:R-:W-:Y:S02]  /*18d0*/  HADD2.F32 R12, -RZ, R18.H0_H0 ;  /* 0x20000012ff0c7230 */ /* 0x008fe40000004100 */
[----:B------:R-:W-:Y:S01]  /*18e0*/  FMUL.FTZ R18, R4, R9 ;  /* 0x0000000904127220 */ /* 0x000fe20000410000 */
[----:B----4-:R-:W-:Y:S02]  /*18f0*/  HADD2.F32 R17, -RZ, R17.H0_H0 ;  /* 0x20000011ff117230 */ /* 0x010fe40000004100 */
        /* <DEDUP_REMOVED lines=14> */
.L_x_3167:
        /* <DEDUP_REMOVED lines=13> */
.L_x_3169:
[----:B------:R-:W-:Y:S05]  /*1ab0*/  BSYNC B0 ;  /* 0x0000000000007941 */ /* 0x000fea0003800000 */
.L_x_3168:
        /* <DEDUP_REMOVED lines=13> */
.L_x_3170:
        /* <DEDUP_REMOVED lines=12> */
.L_x_3172:
[----:B------:R-:W-:Y:S05]  /*1c50*/  BSYNC B0 ;  /* 0x0000000000007941 */ /* 0x000fea0003800000 */
.L_x_3171:
[----:B01----:R-:W0:Y:S01]  /*1c60*/  LDC R2, c[0x0][0x10] ;  /* 0x00000400ff027b82 */ /* 0x003e220000000800 */
[----:B------:R-:W-:Y:S02]  /*1c70*/  IADD3 R7, R7, 0x1, RZ ;  /* 0x0000000107077810 */ /* 0x000fe40007ffe0ff */
[----:B0-----:R-:W-:-:S04]  /*1c80*/  IADD3 R21, R2, R21, RZ ;  /* 0x0000001502157210 */ /* 0x001fc80007ffe0ff */
[----:B------:R-:W-:-:S13]  /*1c90*/  ISETP.GE.AND P0, PT, R21, UR4, PT ;  /* 0x0000000415007c0c */ /* 0x000fda000bf06270 */
[----:B------:R-:W-:Y:S05]  /*1ca0*/  @!P0 BRA `(.L_x_3173) ;  /* 0xffffffe400208947 */ /* 0x000fea000383ffff */
[----:B------:R-:W-:Y:S05]  /*1cb0*/  EXIT ;  /* 0x000000000000794d */ /* 0x000fea0003800000 */
.L_x_3174:
        /* <DEDUP_REMOVED lines=12> */
.L_x_3364:


//--------------------- .text._Z35group_norm_nhwc_fwd_one_pass_kernelI11Fp32IOFp16WLi128ELi32ELi512EEv26Group_norm_nhwc_fwd_params --------------------------
	.section	.text._Z35group_norm_nhwc_fwd_one_pass_kernelI11Fp32IOFp16WLi128ELi32ELi512EEv26Group_norm_nhwc_fwd_params,"ax",@progbits
	.align	128
        .global         _Z35group_norm_nhwc_fwd_one_pass_kernelI11Fp32IOFp16WLi128ELi32ELi512EEv26Group_norm_nhwc_fwd_params
        .type           _Z35group_norm_nhwc_fwd_one_pass_kernelI11Fp32IOFp16WLi128ELi32ELi512EEv26Group_norm_nhwc_fwd_params,@function
        .size           _Z35group_norm_nhwc_fwd_one_pass_kernelI11Fp32IOFp16WLi128ELi32ELi512EEv26Group_norm_nhwc_fwd_params,(.L_x_3365 - _Z35group_norm_nhwc_fwd_one_pass_kernelI11Fp32IOFp16WLi128ELi32ELi512EEv26Group_norm_nhwc_fwd_params)
        .other          _Z35group_norm_nhwc_fwd_one_pass_kernelI11Fp32IOFp16WLi128ELi32ELi512EEv26Group_norm_nhwc_fwd_params,@"STO_CUDA_ENTRY STV_DEFAULT"
_Z35group_norm_nhwc_fwd_one_pass_kernelI11Fp32IOFp16WLi128ELi32ELi512EEv26Group_norm_nhwc_fwd_params:
.text._Z35group_norm_nhwc_fwd_one_pass_kernelI11Fp32IOFp16WLi128ELi32ELi512EEv26Group_norm_nhwc_fwd_params:
        /* <DEDUP_REMOVED lines=10> */
.L_x_3196:
        /* <DEDUP_REMOVED lines=208> */
.L_x_3176:
[----:B------:R-:W-:Y:S05]  /*0da0*/  BSYNC B0 ;  /* 0x0000000000007941 */ /* 0x000fea0003800000 */
.L_x_3175:
        /* <DEDUP_REMOVED lines=28> */
.L_x_3179:
[----:B-1----:R-:W2:Y:S04]  /*0f70*/  LDG.E.STRONG.GPU R11, desc[UR8][R12.64] ;  /* 0x000000080c0b7981 */ /* 0x002ea8000c1ef900 */
[----:B--2---:R-:W-:Y:S01]  /*0f80*/  CCTL.IVALL ;  /* 0x00000000ff00798f */ /* 0x004fe20002000000 */
[----:B------:R-:W-:Y:S05]  /*0f90*/  YIELD ;  /* 0x0000000000007946 */ /* 0x000fea0003800000 */
[----:B------:R-:W-:-:S13]  /*0fa0*/  ISETP.NE.AND P0, PT, R11, R16, PT ;  /* 0x000000100b00720c */ /* 0x000fda0003f05270 */
[----:B------:R-:W-:Y:S05]  /*0fb0*/  @P0 BRA `(.L_x_3179) ;  /* 0xfffffffc00ec0947 */ /* 0x000fea000383ffff */
.L_x_3178:
        /* <DEDUP_REMOVED lines=13> */
.L_x_3181:
        /* <DEDUP_REMOVED lines=64> */
.L_x_3180:
        /* <DEDUP_REMOVED lines=19> */
.L_x_3183:
[----:B------:R-:W-:Y:S05]  /*15c0*/  BSYNC B0 ;  /* 0x0000000000007941 */ /* 0x000fea0003800000 */
.L_x_3182:
        /* <DEDUP_REMOVED lines=32> */
.L_x_3177:
        /* <DEDUP_REMOVED lines=52> */
[----:B--2---:R-:W-:Y:S02]  /*1b10*/  HADD2.F32 R20, -RZ, R18.H0_H0 ;  /* 0x20000012ff147230 */ /* 0x004fe40000004100 */
[----:B---3--:R-:W-:Y:S02]  /*1b20*/  HADD2.F32 R21, -RZ, R28.H0_H0 ;  /* 0x2000001cff157230 */ /* 0x008fe40000004100 */
[----:B----4-:R-:W-:-:S02]  /*1b30*/  HADD2.F32 R19, -RZ, R19.H0_H0 ;  /* 0x20000013ff137230 */ /* 0x010fc40000004100 */
        /* <DEDUP_REMOVED lines=14> */
.L_x_3184:
        /* <DEDUP_REMOVED lines=13> */
.L_x_3186:
[----:B------:R-:W-:Y:S05]  /*1cf0*/  BSYNC B0 ;  /* 0x0000000000007941 */ /* 0x000fea0003800000 */
.L_x_3185:
        /* <DEDUP_REMOVED lines=39> */
.L_x_3187:
        /* <DEDUP_REMOVED lines=13> */
.L_x_3189:
[----:B------:R-:W-:Y:S05]  /*2040*/  BSYNC B0 ;  /* 0x0000000000007941 */ /* 0x000fea0003800000 */
.L_x_3188:
        /* <DEDUP_REMOVED lines=13> */
.L_x_3190:
        /* <DEDUP_REMOVED lines=13> */
.L_x_3192:
[----:B------:R-:W-:Y:S05]  /*21f0*/  BSYNC B0 ;  /* 0x0000000000007941 */ /* 0x000fea0003800000 */
.L_x_3191:
        /* <DEDUP_REMOVED lines=13> */
.L_x_3193:
        /* <DEDUP_REMOVED lines=12> */
.L_x_3195:
[----:B------:R-:W-:Y:S05]  /*2390*/  BSYNC B0 ;  /* 0x0000000000007941 */ /* 0x000fea0003800000 */
.L_x_3194:
[----:B01----:R-:W0:Y:S01]  /*23a0*/  LDC R2, c[0x0][0x10] ;  /* 0x00000400ff027b82 */ /* 0x003e220000000800 */
[----:B------:R-:W-:Y:S02]  /*23b0*/  IADD3 R22, R22, 0x1, RZ ;  /* 0x0000000116167810 */ /* 0x000fe40007ffe0ff */
[----:B0-----:R-:W-:-:S04]  /*23c0*/  IADD3 R23, R2, R23, RZ ;  /* 0x0000001702177210 */ /* 0x001fc80007ffe0ff */
[----:B------:R-:W-:-:S13]  /*23d0*/  ISETP.GE.AND P0, PT, R23, UR4, PT ;  /* 0x0000000417007c0c */ /* 0x000fda000bf06270 */
[----:B------:R-:W-:Y:S05]  /*23e0*/  @!P0 BRA `(.L_x_3196) ;  /* 0xffffffdc002c8947 */ /* 0x000fea000383ffff */
[----:B------:R-:W-:Y:S05]  /*23f0*/  EXIT ;  /* 0x000000000000794d */ /* 0x000fea0003800000 */
.L_x_3197:
        /* <DEDUP_REMOVED lines=16> */
.L_x_3365:


//--------------------- .text._Z35group_norm_nhwc_fwd_one_pass_kernelI11Fp32IOFp16WLi256ELi32ELi512EEv26Group_norm_nhwc_fwd_params --------------------------
	.section	.text._Z35group_norm_nhwc_fwd_one_pass_kernelI11Fp32IOFp16WLi256ELi32ELi512EEv26Group_norm_nhwc_fwd_params,"ax",@progbits
	.align	128
        .global         _Z35group_norm_nhwc_fwd_one_pass_kernelI11Fp32IOFp16WLi256ELi32ELi512EEv26Group_norm_nhwc_fwd_params
        .type           _Z35group_norm_nhwc_fwd_one_pass_kernelI11Fp32IOFp16WLi256ELi32ELi512EEv26Group_norm_nhwc_fwd_params,@function
        .size           _Z35group_norm_nhwc_fwd_one_pass_kernelI11Fp32IOFp16WLi256ELi32ELi512EEv26Group_norm_nhwc_fwd_params,(.L_x_3366 - _Z35group_norm_nhwc_fwd_one_pass_kernelI11Fp32IOFp16WLi256ELi32ELi512EEv26Group_norm_nhwc_fwd_params)
        .other          _Z35group_norm_nhwc_fwd_one_pass_kernelI11Fp32IOFp16WLi256ELi32ELi512EEv26Group_norm_nhwc_fwd_params,@"STO_CUDA_ENTRY STV_DEFAULT"
_Z35group_norm_nhwc_fwd_one_pass_kernelI11Fp32IOFp16WLi256ELi32ELi512EEv26Group_norm_nhwc_fwd_params:
.text._Z35group_norm_nhwc_fwd_one_pass_kernelI11Fp32IOFp16WLi256ELi32ELi512EEv26Group_norm_nhwc_fwd_params:
        /* <DEDUP_REMOVED lines=51> */
.L_x_3234:
        /* <DEDUP_REMOVED lines=259> */
.L_x_3199:
[----:B------:R-:W-:Y:S05]  /*1360*/  BSYNC B0 ;  /* 0x0000000000007941 */ /* 0x000fea0003800000 */
.L_x_3198:
        /* <DEDUP_REMOVED lines=28> */
.L_x_3202:
[----:B-1----:R-:W2:Y:S04]  /*1530*/  LDG.E.STRONG.GPU R20, desc[UR8][R18.64] ;  /* 0x0000000812147981 */ /* 0x002ea8000c1ef900 */
[----:B--2---:R-:W-:Y:S01]  /*1540*/  CCTL.IVALL ;  /* 0x00000000ff00798f */ /* 0x004fe20002000000 */
[----:B------:R-:W-:Y:S05]  /*1550*/  YIELD ;  /* 0x0000000000007946 */ /* 0x000fea0003800000 */
[----:B------:R-:W-:-:S13]  /*1560*/  ISETP.NE.AND P0, PT, R20, R25, PT ;  /* 0x000000191400720c */ /* 0x000fda0003f05270 */
[----:B------:R-:W-:Y:S05]  /*1570*/  @P0 BRA `(.L_x_3202) ;  /* 0xfffffffc00ec0947 */ /* 0x000fea000383ffff */
.L_x_3201:
        /* <DEDUP_REMOVED lines=17> */
.L_x_3206:
        /* <DEDUP_REMOVED lines=115> */
.L_x_3205:
        /* <DEDUP_REMOVED lines=61> */
.L_x_3207:
[----:B------:R-:W-:-:S13]  /*2190*/  ISETP.NE.OR P0, PT, R23, RZ, P0 ;  /* 0x000000ff1700720c */ /* 0x000fda0000705670 */
[----:B------:R-:W-:Y:S05]  /*21a0*/  @!P0 BRA `(.L_x_3203) ;  /* 0x00000000007c8947 */ /* 0x000fea0003800000 */
.L_x_3204:
        /* <DEDUP_REMOVED lines=31> */
.L_x_3203:
        /* <DEDUP_REMOVED lines=11> */
.L_x_3209:
[----:B------:R-:W-:Y:S05]  /*2450*/  BSYNC B0 ;  /* 0x0000000000007941 */ /* 0x000fea0003800000 */
.L_x_3208:
        /* <DEDUP_REMOVED lines=16> */
.L_x_3200:
        /* <DEDUP_REMOVED lines=45> */
[----:B--2---:R-:W-:Y:S02]  /*2830*/  HADD2.F32 R19, -RZ, R57.H0_H0 ;  /* 0x20000039ff137230 */ /* 0x004fe40000004100 */
[----:B----4-:R-:W-:Y:S02]  /*2840*/  HADD2.F32 R21, -RZ, R58.H0_H0 ;  /* 0x2000003aff157230 */ /* 0x010fe40000004100 */
[----:B-----5:R-:W-:-:S02]  /*2850*/  HADD2.F32 R22, -RZ, R56.H0_H0 ;  /* 0x20000038ff167230 */ /* 0x020fc40000004100 */
        /* <DEDUP_REMOVED lines=14> */
.L_x_3210:
        /* <DEDUP_REMOVED lines=13> */
.L_x_3212:
[----:B------:R-:W-:Y:S05]  /*2a10*/  BSYNC B0 ;  /* 0x0000000000007941 */ /* 0x000fea0003800000 */
.L_x_3211:
        /* <DEDUP_REMOVED lines=15> */
.L_x_3213:
        /* <DEDUP_REMOVED lines=13> */
.L_x_3215:
[----:B------:R-:W-:Y:S05]  /*2be0*/  BSYNC B0 ;  /* 0x0000000000007941 */ /* 0x000fea0003800000 */
.L_x_3214:
        /* <DEDUP_REMOVED lines=21> */
.L_x_3216:
        /* <DEDUP_REMOVED lines=13> */
.L_x_3218:
[----:B------:R-:W-:Y:S05]  /*2e10*/  BSYNC B0 ;  /* 0x0000000000007941 */ /* 0x000fea0003800000 */
.L_x_3217:
        /* <DEDUP_REMOVED lines=13> */
.L_x_3219:
        /* <DEDUP_REMOVED lines=13> */
.L_x_3221:
[----:B------:R-:W-:Y:S05]  /*2fc0*/  BSYNC B0 ;  /* 0x0000000000007941 */ /* 0x000fea0003800000 */
.L_x_3220:
        /* <DEDUP_REMOVED lines=22> */
.L_x_3222:
        /* <DEDUP_REMOVED lines=13> */
.L_x_3224:
[----:B------:R-:W-:Y:S05]  /*3200*/  BSYNC B0 ;  /* 0x0000000000007941 */ /* 0x000fea0003800000 */
.L_x_3223:
        /* <DEDUP_REMOVED lines=18> */
.L_x_3225:
        /* <DEDUP_REMOVED lines=13> */
.L_x_3227:
[----:B------:R-:W-:Y:S05]  /*3400*/  BSYNC B0 ;  /* 0x0000000000007941 */ /* 0x000fea0003800000 */
.L_x_3226:
        /* <DEDUP_REMOVED lines=26> */
.L_x_3228:
        /* <DEDUP_REMOVED lines=13> */
.L_x_3230:
[----:B------:R-:W-:Y:S05]  /*3680*/  BSYNC B0 ;  /* 0x0000000000007941 */ /* 0x000fea0003800000 */
.L_x_3229:
        /* <DEDUP_REMOVED lines=13> */
.L_x_3231:
        /* <DEDUP_REMOVED lines=12> */
.L_x_3233:
[----:B------:R-:W-:Y:S05]  /*3820*/  BSYNC B0 ;  /* 0x0000000000007941 */ /* 0x000fea0003800000 */
.L_x_3232:
[----:B------:R-:W-:Y:S02]  /*3830*/  IADD3 R4, R47, R4, RZ ;  /* 0x000000042f047210 */ /* 0x000fe40007ffe0ff */
[----:B------:R-:W-:Y:S02]  /*3840*/  IADD3 R6, R6, 0x1, RZ ;  /* 0x0000000106067810 */ /* 0x000fe40007ffe0ff */
[----:B------:R-:W-:-:S13]  /*3850*/  ISETP.GE.AND P0, PT, R4, UR4, PT ;  /* 0x0000000404007c0c */ /* 0x000fda000bf06270 */
[----:B------:R-:W-:Y:S05]  /*3860*/  @!P0 BRA `(.L_x_3234) ;  /* 0xffffffc800b08947 */ /* 0x000fea000383ffff */
[----:B------:R-:W-:Y:S05]  /*3870*/  EXIT ;  /* 0x000000000000794d */ /* 0x000fea0003800000 */
.L_x_3235:
        /* <DEDUP_REMOVED lines=16> */
.L_x_3366:


//--------------------- .text._Z35group_norm_nhwc_fwd_one_pass_kernelI11Fp32IOFp16WLi512ELi32ELi512EEv26Group_norm_nhwc_fwd_params --------------------------
	.section	.text._Z35group_norm_nhwc_fwd_one_pass_kernelI11Fp32IOFp16WLi512ELi32ELi512EEv26Group_norm_nhwc_fwd_params,"ax",@progbits
	.align	128
        .global         _Z35group_norm_nhwc_fwd_one_pass_kernelI11Fp32IOFp16WLi512ELi32ELi512EEv26Group_norm_nhwc_fwd_params
        .type           _Z35group_norm_nhwc_fwd_one_pass_kernelI11Fp32IOFp16WLi512ELi32ELi512EEv26Group_norm_nhwc_fwd_params,@function
        .size           _Z35group_norm_nhwc_fwd_one_pass_kernelI11Fp32IOFp16WLi512ELi32ELi512EEv26Group_norm_nhwc_fwd_params,(.L_x_3367 - _Z35group_norm_nhwc_fwd_one_pass_kernelI11Fp32IOFp16WLi512ELi32ELi512EEv26Group_norm_nhwc_fwd_params)
        .other          _Z35group_norm_nhwc_fwd_one_pass_kernelI11Fp32IOFp16WLi512ELi32ELi512EEv26Group_norm_nhwc_fwd_params,@"STO_CUDA_ENTRY STV_DEFAULT"
_Z35group_norm_nhwc_fwd_one_pass_kernelI11Fp32IOFp16WLi512ELi32ELi512EEv26Group_norm_nhwc_fwd_params:
.text._Z35group_norm_nhwc_fwd_one_pass_kernelI11Fp32IOFp16WLi512ELi32ELi512EEv26Group_norm_nhwc_fwd_params:
        /* <DEDUP_REMOVED lines=19> */
.L_x_3293:
        /* <DEDUP_REMOVED lines=499> */
.L_x_3237:
[----:B------:R-:W-:Y:S05]  /*2060*/  BSYNC B0 ;  /* 0x0000000000007941 */ /* 0x000fea0003800000 */
.L_x_3236:
        /* <DEDUP_REMOVED lines=27> */
.L_x_3240:
[----:B0-----:R-:W2:Y:S04]  /*2220*/  LDG.E.STRONG.GPU R6, desc[UR8][R4.64] ;  /* 0x0000000804067981 */ /* 0x001ea8000c1ef900 */
[----:B--2---:R-:W-:Y:S01]  /*2230*/  CCTL.IVALL ;  /* 0x00000000ff00798f */ /* 0x004fe20002000000 */
[----:B------:R-:W-:Y:S05]  /*2240*/  YIELD ;  /* 0x0000000000007946 */ /* 0x000fea0003800000 */
[----:B------:R-:W-:-:S13]  /*2250*/  ISETP.NE.AND P6, PT, R6, R17, PT ;  /* 0x000000110600720c */ /* 0x000fda0003fc5270 */
[----:B------:R-:W-:Y:S05]  /*2260*/  @P6 BRA `(.L_x_3240) ;  /* 0xfffffffc00ec6947 */ /* 0x000fea000383ffff */
.L_x_3239:
        /* <DEDUP_REMOVED lines=12> */
.L_x_3242:
        /* <DEDUP_REMOVED lines=64> */
.L_x_3241:
        /* <DEDUP_REMOVED lines=18> */
.L_x_3244:
[----:B------:R-:W-:Y:S05]  /*2850*/  BSYNC B0 ;  /* 0x0000000000007941 */ /* 0x000fea0003800000 */
.L_x_3243:
        /* <DEDUP_REMOVED lines=33> */
.L_x_3238:
        /* <DEDUP_REMOVED lines=46> */
[----:B--2---:R-:W-:-:S02]  /*2d50*/  HADD2.F32 R2, -RZ, R2.H0_H0 ;  /* 0x20000002ff027230 */ /* 0x004fc40000004100 */
[----:B---3--:R-:W-:Y:S02]  /*2d60*/  HADD2.F32 R3, -RZ, R3.H0_H0 ;  /* 0x20000003ff037230 */ /* 0x008fe40000004100 */
[----:B----4-:R-:W-:Y:S02]  /*2d70*/  HADD2.F32 R5, -RZ, R5.H0_H0 ;  /* 0x20000005ff057230 */ /* 0x010fe40000004100 */
[----:B-----5:R-:W-:-:S03]  /*2d80*/  HADD2.F32 R4, -RZ, R4.H0_H0 ;  /* 0x20000004ff047230 */ /* 0x020fc60000004100 */
        /* <DEDUP_REMOVED lines=13> */
.L_x_3245:
        /* <DEDUP_REMOVED lines=14> */
.L_x_3247:
[----:B------:R-:W-:Y:S05]  /*2f40*/  BSYNC B0 ;  /* 0x0000000000007941 */ /* 0x000fea0003800000 */
.L_x_3246:
        /* <DEDUP_REMOVED lines=17> */
.L_x_3248:
        /* <DEDUP_REMOVED lines=14> */
.L_x_3250:
[----:B------:R-:W-:Y:S05]  /*3140*/  BSYNC B0 ;  /* 0x0000000000007941 */ /* 0x000fea0003800000 */
.L_x_3249:
        /* <DEDUP_REMOVED lines=17> */
.L_x_3251:
        /* <DEDUP_REMOVED lines=14> */
.L_x_3253:
[----:B------:R-:W-:Y:S05]  /*3340*/  BSYNC B0 ;  /* 0x0000000000007941 */ /* 0x000fea0003800000 */
.L_x_3252:
        /* <DEDUP_REMOVED lines=17> */
.L_x_3254:
        /* <DEDUP_REMOVED lines=14> */
.L_x_3256:
[----:B------:R-:W-:Y:S05]  /*3540*/  BSYNC B0 ;  /* 0x0000000000007941 */ /* 0x000fea0003800000 */
.L_x_3255:
        /* <DEDUP_REMOVED lines=17> */
.L_x_3257:
        /* <DEDUP_REMOVED lines=14> */
.L_x_3259:
[----:B------:R-:W-:Y:S05]  /*3740*/  BSYNC B0 ;  /* 0x0000000000007941 */ /* 0x000fea0003800000 */
.L_x_3258:
        /* <DEDUP_REMOVED lines=17> */
.L_x_3260:
        /* <DEDUP_REMOVED lines=14> */
.L_x_3262:
[----:B------:R-:W-:Y:S05]  /*3940*/  BSYNC B0 ;  /* 0x0000000000007941 */ /* 0x000fea0003800000 */
.L_x_3261:
        /* <DEDUP_REMOVED lines=17> */
.L_x_3263:
        /* <DEDUP_REMOVED lines=14> */
.L_x_3265:
[----:B------:R-:W-:Y:S05]  /*3b40*/  BSYNC B0 ;  /* 0x0000000000007941 */ /* 0x000fea0003800000 */
.L_x_3264:
        /* <DEDUP_REMOVED lines=17> */
.L_x_3266:
        /* <DEDUP_REMOVED lines=14> */
.L_x_3268:
[----:B------:R-:W-:Y:S05]  /*3d40*/  BSYNC B0 ;  /* 0x0000000000007941 */ /* 0x000fea0003800000 */
.L_x_3267:
        /* <DEDUP_REMOVED lines=18> */
.L_x_3269:
        /* <DEDUP_REMOVED lines=13> */
.L_x_3271:
[----:B------:R-:W-:Y:S05]  /*3f40*/  BSYNC B0 ;  /* 0x0000000000007941 */ /* 0x000fea0003800000 */
.L_x_3270:
        /* <DEDUP_REMOVED lines=17> */
.L_x_3272:
        /* <DEDUP_REMOVED lines=13> */
.L_x_3274:
[----:B------:R-:W-:Y:S05]  /*4130*/  BSYNC B0 ;  /* 0x0000000000007941 */ /* 0x000fea0003800000 */
.L_x_3273:
        /* <DEDUP_REMOVED lines=52> */
.L_x_3275:
        /* <DEDUP_REMOVED lines=13> */
.L_x_3277:
[----:B------:R-:W-:Y:S05]  /*4550*/  BSYNC B0 ;  /* 0x0000000000007941 */ /* 0x000fea0003800000 */
.L_x_3276:
        /* <DEDUP_REMOVED lines=13> */
.L_x_3278:
        /* <DEDUP_REMOVED lines=13> */
.L_x_3280:
[----:B------:R-:W-:Y:S05]  /*4700*/  BSYNC B0 ;  /* 0x0000000000007941 */ /* 0x000fea0003800000 */
.L_x_3279:
        /* <DEDUP_REMOVED lines=13> */
.L_x_3281:
        /* <DEDUP_REMOVED lines=13> */
.L_x_3283:
[----:B------:R-:W-:Y:S05]  /*48b0*/  BSYNC B0 ;  /* 0x0000000000007941 */ /* 0x000fea0003800000 */
.L_x_3282:
        /* <DEDUP_REMOVED lines=13> */
.L_x_3284:
        /* <DEDUP_REMOVED lines=13> */
.L_x_3286:
[----:B------:R-:W-:Y:S05]  /*4a60*/  BSYNC B0 ;  /* 0x0000000000007941 */ /* 0x000fea0003800000 */
.L_x_3285:
        /* <DEDUP_REMOVED lines=13> */
.L_x_3287:
        /* <DEDUP_REMOVED lines=13> */
.L_x_3289:
[----:B------:R-:W-:Y:S05]  /*4c10*/  BSYNC B0 ;  /* 0x0000000000007941 */ /* 0x000fea0003800000 */
.L_x_3288:
        /* <DEDUP_REMOVED lines=13> */
.L_x_3290:
        /* <DEDUP_REMOVED lines=12> */
.L_x_3292:
[----:B------:R-:W-:Y:S05]  /*4db0*/  BSYNC B0 ;  /* 0x0000000000007941 */ /* 0x000fea0003800000 */
.L_x_3291:
[----:B0-----:R-:W0:Y:S01]  /*4dc0*/  LDC R3, c[0x0][0x10] ;  /* 0x00000400ff037b82 */ /* 0x001e220000000800 */
[----:B------:R-:W-:Y:S02]  /*4dd0*/  IADD3 R95, R95, 0x1, RZ ;  /* 0x000000015f5f7810 */ /* 0x000fe40007ffe0ff */
[----:B0-----:R-:W-:-:S04]  /*4de0*/  IADD3 R84, R3, R84, RZ ;  /* 0x0000005403547210 */ /* 0x001fc80007ffe0ff */
[----:B------:R-:W-:-:S13]  /*4df0*/  ISETP.GE.AND P0, PT, R84, UR4, PT ;  /* 0x0000000454007c0c */ /* 0x000fda000bf06270 */
[----:B------:R-:W-:Y:S05]  /*4e00*/  @!P0 BRA `(.L_x_3293) ;  /* 0xffffffb000c88947 */ /* 0x000fea000383ffff */
[----:B------:R-:W-:Y:S05]  /*4e10*/  EXIT ;  /* 0x000000000000794d */ /* 0x000fea0003800000 */
.L_x_3294:
        /* <DEDUP_REMOVED lines=14> */
.L_x_3367:


//--------------------- .nv.shared.reserved.0     --------------------------
	.section	.nv.shared.reserved.0,"aw",@nobits
	.weak		__nv_reservedSMEM_offset_0_alias
	.size		__nv_reservedSMEM_offset_0_alias, 0, 0
	.other		__nv_reservedSMEM_offset_0_alias,@"STO_CUDA_RESERVED_SHARED STV_DEFAULT"
__nv_reservedSMEM_offset_0_alias:
	.zero		0


//--------------------- .nv.global                --------------------------
	.section	.nv.global,"aw",@nobits
.nv.global:
	.type		_ZN61_INTERNAL_11fbb09f_30_group_norm_nhwc_one_pass_32_cu_ee3c86cc6thrust23THRUST_300001_SM_900_NS12placeholders2_5E,@object
	.size		_ZN61_INTERNAL_11fbb09f_30_group_norm_nhwc_one_pass_32_cu_ee3c86cc6thrust23THRUST_300001_SM_900_NS12placeholders2_5E,(_ZN61_INTERNAL_11fbb09f_30_group_norm_nhwc_one_pass_32_cu_ee3c86cc4cuda3std3__45__cpo6cbeginE - _ZN61_INTERNAL_11fbb09f_30_group_norm_nhwc_one_pass_32_cu_ee3c86cc6thrust23THRUST_300001_SM_900_NS12placeholders2_5E)
_ZN61_INTERNAL_11fbb09f_30_group_norm_nhwc_one_pass_32_cu_ee3c86cc6thrust23THRUST_300001_SM_900_NS12placeholders2_5E:
	.zero		1
	.type		_ZN61_INTERNAL_11fbb09f_30_group_norm_nhwc_one_pass_32_cu_ee3c86cc4cuda3std3__45__cpo6cbeginE,@object
	.size		_ZN61_INTERNAL_11fbb09f_30_group_norm_nhwc_one_pass_32_cu_ee3c86cc4cuda3std3__45__cpo6cbeginE,(_ZN61_INTERNAL_11fbb09f_30_group_norm_nhwc_one_pass_32_cu_ee3c86cc4cuda3std6ranges3__45__cpo6cbeginE - _ZN61_INTERNAL_11fbb09f_30_group_norm_nhwc_one_pass_32_cu_ee3c86cc4cuda3std3__45__cpo6cbeginE)
_ZN61_INTERNAL_11fbb09f_30_group_norm_nhwc_one_pass_32_cu_ee3c86cc4cuda3std3__45__cpo6cbeginE:
	.zero		1
	.type		_ZN61_INTERNAL_11fbb09f_30_group_norm_nhwc_one_pass_32_cu_ee3c86cc4cuda3std6ranges3__45__cpo6cbeginE,@object
	.size		_ZN61_INTERNAL_11fbb09f_30_group_norm_nhwc_one_pass_32_cu_ee3c86cc4cuda3std6ranges3__45__cpo6cbeginE,(_ZN61_INTERNAL_11fbb09f_30_group_norm_nhwc_one_pass_32_cu_ee3c86cc4cuda3std3__48in_placeE - _ZN61_INTERNAL_11fbb09f_30_group_norm_nhwc_one_pass_32_cu_ee3c86cc4cuda3std6ranges3__45__cpo6cbeginE)
_ZN61_INTERNAL_11fbb09f_30_group_norm_nhwc_one_pass_32_cu_ee3c86cc4cuda3std6ranges3__45__cpo6cbeginE:
	.zero		1
	.type		_ZN61_INTERNAL_11fbb09f_30_group_norm_nhwc_one_pass_32_cu_ee3c86cc4cuda3std3__48in_placeE,@object
	.size		_ZN61_INTERNAL_11fbb09f_30_group_norm_nhwc_one_pass_32_cu_ee3c86cc4cuda3std3__48in_placeE,(_ZN61_INTERNAL_11fbb09f_30_group_norm_nhwc_one_pass_32_cu_ee3c86cc4cuda3std6ranges3__45__cpo4sizeE - _ZN61_INTERNAL_11fbb09f_30_group_norm_nhwc_one_pass_32_cu_ee3c86cc4cuda3std3__48in_placeE)
_ZN61_INTERNAL_11fbb09f_30_group_norm_nhwc_one_pass_32_cu_ee3c86cc4cuda3std3__48in_placeE:
	.zero		1
	.type		_ZN61_INTERNAL_11fbb09f_30_group_norm_nhwc_one_pass_32_cu_ee3c86cc4cuda3std6ranges3__45__cpo4sizeE,@object
	.size		_ZN61_INTERNAL_11fbb09f_30_group_norm_nhwc_one_pass_32_cu_ee3c86cc4cuda3std6ranges3__45__cpo4sizeE,(_ZN61_INTERNAL_11fbb09f_30_group_norm_nhwc_one_pass_32_cu_ee3c86cc6thrust23THRUST_300001_SM_900_NS12placeholders2_9E - _ZN61_INTERNAL_11fbb09f_30_group_norm_nhwc_one_pass_32_cu_ee3c86cc4cuda3std6ranges3__45__cpo4sizeE)
_ZN61_INTERNAL_11fbb09f_30_group_norm_nhwc_one_pass_32_cu_ee3c86cc4cuda3std6ranges3__45__cpo4sizeE:
	.zero		1
	.type		_ZN61_INTERNAL_11fbb09f_30_group_norm_nhwc_one_pass_32_cu_ee3c86cc6thrust23THRUST_300001_SM_900_NS12placeholders2_9E,@object
	.size		_ZN61_INTERNAL_11fbb09f_30_group_norm_nhwc_one_pass_32_cu_ee3c86cc6thrust23THRUST_300001_SM_900_NS12placeholders2_9E,(_ZN61_INTERNAL_11fbb09f_30_group_norm_nhwc_one_pass_32_cu_ee3c86cc4cuda3std3__45__cpo7crbeginE - _ZN61_INTERNAL_11fbb09f_30_group_norm_nhwc_one_pass_32_cu_ee3c86cc6thrust23THRUST_300001_SM_900_NS12placeholders2_9E)
_ZN61_INTERNAL_11fbb09f_30_group_norm_nhwc_one_pass_32_cu_ee3c86cc6thrust23THRUST_300001_SM_900_NS12placeholders2_9E:
	.zero		1
	.type		_ZN61_INTERNAL_11fbb09f_30_group_norm_nhwc_one_pass_32_cu_ee3c86cc4cuda3std3__45__cpo7crbeginE,@object
	.size		_ZN61_INTERNAL_11fbb09f_30_group_norm_nhwc_one_pass_32_cu_ee3c86cc4cuda3std3__45__cpo7crbeginE,(_ZN61_INTERNAL_11fbb09f_30_group_norm_nhwc_one_pass_32_cu_ee3c86cc4cuda3std6ranges3__45__cpo4nextE - _ZN61_INTERNAL_11fbb09f_30_group_norm_nhwc_one_pass_32_cu_ee3c86cc4cuda3std3__45__cpo7crbeginE)
_ZN61_INTERNAL_11fbb09f_30_group_norm_nhwc_one_pass_32_cu_ee3c86cc4cuda3std3__45__cpo7crbeginE:
	.zero		1
	.type		_ZN61_INTERNAL_11fbb09f_30_group_norm_nhwc_one_pass_32_cu_ee3c86cc4cuda3std6ranges3__45__cpo4nextE,@object
	.size		_ZN61_INTERNAL_11fbb09f_30_group_norm_nhwc_one_pass_32_cu_ee3c86cc4cuda3std6ranges3__45__cpo4nextE,(_ZN61_INTERNAL_11fbb09f_30_group_norm_nhwc_one_pass_32_cu_ee3c86cc4cuda3std6ranges3__45__cpo4swapE - _ZN61_INTERNAL_11fbb09f_30_group_norm_nhwc_one_pass_32_cu_ee3c86cc4cuda3std6ranges3__45__cpo4nextE)
_ZN61_INTERNAL_11fbb09f_30_group_norm_nhwc_one_pass_32_cu_ee3c86cc4cuda3std6ranges3__45__cpo4nextE:
	.zero		1
	.type		_ZN61_INTERNAL_11fbb09f_30_group_norm_nhwc_one_pass_32_cu_ee3c86cc4cuda3std6ranges3__45__cpo4swapE,@object
	.size		_ZN61_INTERNAL_11fbb09f_30_group_norm_nhwc_one_pass_32_cu_ee3c86cc4cuda3std6ranges3__45__cpo4swapE,(_ZN61_INTERNAL_11fbb09f_30_group_norm_nhwc_one_pass_32_cu_ee3c86cc6thrust23THRUST_300001_SM_900_NS12placeholders2_1E - _ZN61_INTERNAL_11fbb09f_30_group_norm_nhwc_one_pass_32_cu_ee3c86cc4cuda3std6ranges3__45__cpo4swapE)
_ZN61_INTERNAL_11fbb09f_30_group_norm_nhwc_one_pass_32_cu_ee3c86cc4cuda3std6ranges3__45__cpo4swapE:
	.zero		1
	.type		_ZN61_INTERNAL_11fbb09f_30_group_norm_nhwc_one_pass_32_cu_ee3c86cc6thrust23THRUST_300001_SM_900_NS12placeholders2_1E,@object
	.size		_ZN61_INTERNAL_11fbb09f_30_group_norm_nhwc_one_pass_32_cu_ee3c86cc6thrust23THRUST_300001_SM_900_NS12placeholders2_1E,(_ZN61_INTERNAL_11fbb09f_30_group_norm_nhwc_one_pass_32_cu_ee3c86cc6thrust23THRUST_300001_SM_900_NS12placeholders2_3E - _ZN61_INTERNAL_11fbb09f_30_group_norm_nhwc_one_pass_32_cu_ee3c86cc6thrust23THRUST_300001_SM_900_NS12placeholders2_1E)
_ZN61_INTERNAL_11fbb09f_30_group_norm_nhwc_one_pass_32_cu_ee3c86cc6thrust23THRUST_300001_SM_900_NS12placeholders2_1E:
	.zero		1
	.type		_ZN61_INTERNAL_11fbb09f_30_group_norm_nhwc_one_pass_32_cu_ee3c86cc6thrust23THRUST_300001_SM_900_NS12placeholders2_3E,@object
	.size		_ZN61_INTERNAL_11fbb09f_30_group_norm_nhwc_one_pass_32_cu_ee3c86cc6thrust23THRUST_300001_SM_900_NS12placeholders2_3E,(_ZN61_INTERNAL_11fbb09f_30_group_norm_nhwc_one_pass_32_cu_ee3c86cc4cuda3std3__45__cpo5beginE - _ZN61_INTERNAL_11fbb09f_30_group_norm_nhwc_one_pass_32_cu_ee3c86cc6thrust23THRUST_300001_SM_900_NS12placeholders2_3E)
_ZN61_INTERNAL_11fbb09f_30_group_norm_nhwc_one_pass_32_cu_ee3c86cc6thrust23THRUST_300001_SM_900_NS12placeholders2_3E:
	.zero		1
	.type		_ZN61_INTERNAL_11fbb09f_30_group_norm_nhwc_one_pass_32_cu_ee3c86cc4cuda3std3__45__cpo5beginE,@object
	.size		_ZN61_INTERNAL_11fbb09f_30_group_norm_nhwc_one_pass_32_cu_ee3c86cc4cuda3std3__45__cpo5beginE,(_ZN61_INTERNAL_11fbb09f_30_group_norm_nhwc_one_pass_32_cu_ee3c86cc4cuda3std6ranges3__45__cpo5beginE - _ZN61_INTERNAL_11fbb09f_30_group_norm_nhwc_one_pass_32_cu_ee3c86cc4cuda3std3__45__cpo5beginE)
_ZN61_INTERNAL_11fbb09f_30_group_norm_nhwc_one_pass_32_cu_ee3c86cc4cuda3std3__45__cpo5beginE:
	.zero		1
	.type		_ZN61_INTERNAL_11fbb09f_30_group_norm_nhwc_one_pass_32_cu_ee3c86cc4cuda3std6ranges3__45__cpo5beginE,@object
	.size		_ZN61_INTERNAL_11fbb09f_30_group_norm_nhwc_one_pass_32_cu_ee3c86cc4cuda3std6ranges3__45__cpo5beginE,(_ZN61_INTERNAL_11fbb09f_30_group_norm_nhwc_one_pass_32_cu_ee3c86cc4cuda3std3__463_GLOBAL__N__11fbb09f_30_group_norm_nhwc_one_pass_32_cu_ee3c86cc6ignoreE - _ZN61_INTERNAL_11fbb09f_30_group_norm_nhwc_one_pass_32_cu_ee3c86cc4cuda3std6ranges3__45__cpo5beginE)
_ZN61_INTERNAL_11fbb09f_30_group_norm_nhwc_one_pass_32_cu_ee3c86cc4cuda3std6ranges3__45__cpo5beginE:
	.zero		1
	.type		_ZN61_INTERNAL_11fbb09f_30_group_norm_nhwc_one_pass_32_cu_ee3c86cc4cuda3std3__463_GLOBAL__N__11fbb09f_30_group_norm_nhwc_one_pass_32_cu_ee3c86cc6ignoreE,@object
	.size		_ZN61_INTERNAL_11fbb09f_30_group_norm_nhwc_one_pass_32_cu_ee3c86cc4cuda3std3__463_GLOBAL__N__11fbb09f_30_group_norm_nhwc_one_pass_32_cu_ee3c86cc6ignoreE,(_ZN61_INTERNAL_11fbb09f_30_group_norm_nhwc_one_pass_32_cu_ee3c86cc4cuda3std6ranges3__45__cpo4dataE - _ZN61_INTERNAL_11fbb09f_30_group_norm_nhwc_one_pass_32_cu_ee3c86cc4cuda3std3__463_GLOBAL__N__11fbb09f_30_group_norm_nhwc_one_pass_32_cu_ee3c86cc6ignoreE)
_ZN61_INTERNAL_11fbb09f_30_group_norm_nhwc_one_pass_32_cu_ee3c86cc4cuda3std3__463_GLOBAL__N__11fbb09f_30_group_norm_nhwc_one_pass_32_cu_ee3c86cc6ignoreE:
	.zero		1
	.type		_ZN61_INTERNAL_11fbb09f_30_group_norm_nhwc_one_pass_32_cu_ee3c86cc4cuda3std6ranges3__45__cpo4dataE,@object
	.size		_ZN61_INTERNAL_11fbb09f_30_group_norm_nhwc_one_pass_32_cu_ee3c86cc4cuda3std6ranges3__45__cpo4dataE,(_ZN61_INTERNAL_11fbb09f_30_group_norm_nhwc_one_pass_32_cu_ee3c86cc6thrust23THRUST_300001_SM_900_NS12placeholders2_7E - _ZN61_INTERNAL_11fbb09f_30_group_norm_nhwc_one_pass_32_cu_ee3c86cc4cuda3std6ranges3__45__cpo4dataE)
_ZN61_INTERNAL_11fbb09f_30_group_norm_nhwc_one_pass_32_cu_ee3c86cc4cuda3std6ranges3__45__cpo4dataE:
	.zero		1
	.type		_ZN61_INTERNAL_11fbb09f_30_group_norm_nhwc_one_pass_32_cu_ee3c86cc6thrust23THRUST_300001_SM_900_NS12placeholders2_7E,@object
	.size		_ZN61_INTERNAL_11fbb09f_30_group_norm_nhwc_one_pass_32_cu_ee3c86cc6thrust23THRUST_300001_SM_900_NS12placeholders2_7E,(_ZN61_INTERNAL_11fbb09f_30_group_norm_nhwc_one_pass_32_cu_ee3c86cc4cuda3std3__45__cpo6rbeginE - _ZN61_INTERNAL_11fbb09f_30_group_norm_nhwc_one_pass_32_cu_ee3c86cc6thrust23THRUST_300001_SM_900_NS12placeholders2_7E)
_ZN61_INTERNAL_11fbb09f_30_group_norm_nhwc_one_pass_32_cu_ee3c86cc6thrust23THRUST_300001_SM_900_NS12placeholders2_7E:
	.zero		1
	.type		_ZN61_INTERNAL_11fbb09f_30_group_norm_nhwc_one_pass_32_cu_ee3c86cc4cuda3std3__45__cpo6rbeginE,@object
	.size		_ZN61_INTERNAL_11fbb09f_30_group_norm_nhwc_one_pass_32_cu_ee3c86cc4cuda3std3__45__cpo6rbeginE,(_ZN61_INTERNAL_11fbb09f_30_group_norm_nhwc_one_pass_32_cu_ee3c86cc4cuda3std6ranges3__45__cpo7advanceE - _ZN61_INTERNAL_11fbb09f_30_group_norm_nhwc_one_pass_32_cu_ee3c86cc4cuda3std3__45__cpo6rbeginE)
_ZN61_INTERNAL_11fbb09f_30_group_norm_nhwc_one_pass_32_cu_ee3c86cc4cuda3std3__45__cpo6rbeginE:
	.zero		1
	.type		_ZN61_INTERNAL_11fbb09f_30_group_norm_nhwc_one_pass_32_cu_ee3c86cc4cuda3std6ranges3__45__cpo7advanceE,@object
	.size		_ZN61_INTERNAL_11fbb09f_30_group_norm_nhwc_one_pass_32_cu_ee3c86cc4cuda3std6ranges3__45__cpo7advanceE,(_ZN61_INTERNAL_11fbb09f_30_group_norm_nhwc_one_pass_32_cu_ee3c86cc4cuda3std3__47nulloptE - _ZN61_INTERNAL_11fbb09f_30_group_norm_nhwc_one_pass_32_cu_ee3c86cc4cuda3std6ranges3__45__cpo7advanceE)
_ZN61_INTERNAL_11fbb09f_30_group_norm_nhwc_one_pass_32_cu_ee3c86cc4cuda3std6ranges3__45__cpo7advanceE:
	.zero		1
	.type		_ZN61_INTERNAL_11fbb09f_30_group_norm_nhwc_one_pass_32_cu_ee3c86cc4cuda3std3__47nulloptE,@object
	.size		_ZN61_INTERNAL_11fbb09f_30_group_norm_nhwc_one_pass_32_cu_ee3c86cc4cuda3std3__47nulloptE,(_ZN61_INTERNAL_11fbb09f_30_group_norm_nhwc_one_pass_32_cu_ee3c86cc4cuda3std6ranges3__45__cpo8distanceE - _ZN61_INTERNAL_11fbb09f_30_group_norm_nhwc_one_pass_32_cu_ee3c86cc4cuda3std3__47nulloptE)
_ZN61_INTERNAL_11fbb09f_30_group_norm_nhwc_one_pass_32_cu_ee3c86cc4cuda3std3__47nulloptE:
	.zero		1
	.type		_ZN61_INTERNAL_11fbb09f_30_group_norm_nhwc_one_pass_32_cu_ee3c86cc4cuda3std6ranges3__45__cpo8distanceE,@object
	.size		_ZN61_INTERNAL_11fbb09f_30_group_norm_nhwc_one_pass_32_cu_ee3c86cc4cuda3std6ranges3__45__cpo8distanceE,(_ZN61_INTERNAL_11fbb09f_30_group_norm_nhwc_one_pass_32_cu_ee3c86cc6thrust23THRUST_300001_SM_900_NS12placeholders2_6E - _ZN61_INTERNAL_11fbb09f_30_group_norm_nhwc_one_pass_32_cu_ee3c86cc4cuda3std6ranges3__45__cpo8distanceE)
_ZN61_INTERNAL_11fbb09f_30_group_norm_nhwc_one_pass_32_cu_ee3c86cc4cuda3std6ranges3__45__cpo8distanceE:
	.zero		1
	.type		_ZN61_INTERNAL_11fbb09f_30_group_norm_nhwc_one_pass_32_cu_ee3c86cc6thrust23THRUST_300001_SM_900_NS12placeholders2_6E,@object
	.size		_ZN61_INTERNAL_11fbb09f_30_group_norm_nhwc_one_pass_32_cu_ee3c86cc6thrust23THRUST_300001_SM_900_NS12placeholders2_6E,(_ZN61_INTERNAL_11fbb09f_30_group_norm_nhwc_one_pass_32_cu_ee3c86cc4cuda3std3__45__cpo4cendE - _ZN61_INTERNAL_11fbb09f_30_group_norm_nhwc_one_pass_32_cu_ee3c86cc6thrust23THRUST_300001_SM_900_NS12placeholders2_6E)
_ZN61_INTERNAL_11fbb09f_30_group_norm_nhwc_one_pass_32_cu_ee3c86cc6thrust23THRUST_300001_SM_900_NS12placeholders2_6E:
	.zero		1
	.type		_ZN61_INTERNAL_11fbb09f_30_group_norm_nhwc_one_pass_32_cu_ee3c86cc4cuda3std3__45__cpo4cendE,@object
	.size		_ZN61_INTERNAL_11fbb09f_30_group_norm_nhwc_one_pass_32_cu_ee3c86cc4cuda3std3__45__cpo4cendE,(_ZN61_INTERNAL_11fbb09f_30_group_norm_nhwc_one_pass_32_cu_ee3c86cc4cuda3std6ranges3__45__cpo4cendE - _ZN61_INTERNAL_11fbb09f_30_group_norm_nhwc_one_pass_32_cu_ee3c86cc4cuda3std3__45__cpo4cendE)
_ZN61_INTERNAL_11fbb09f_30_group_norm_nhwc_one_pass_32_cu_ee3c86cc4cuda3std3__45__cpo4cendE:
	.zero		1
	.type		_ZN61_INTERNAL_11fbb09f_30_group_norm_nhwc_one_pass_32_cu_ee3c86cc4cuda3std6ranges3__45__cpo4cendE,@object
	.size		_ZN61_INTERNAL_11fbb09f_30_group_norm_nhwc_one_pass_32_cu_ee3c86cc4cuda3std6ranges3__45__cpo4cendE,(_ZN61_INTERNAL_11fbb09f_30_group_norm_nhwc_one_pass_32_cu_ee3c86cc4cuda3std3__420unreachable_sentinelE - _ZN61_INTERNAL_11fbb09f_30_group_norm_nhwc_one_pass_32_cu_ee3c86cc4cuda3std6ranges3__45__cpo4cendE)
_ZN61_INTERNAL_11fbb09f_30_group_norm_nhwc_one_pass_32_cu_ee3c86cc4cuda3std6ranges3__45__cpo4cendE:
	.zero		1
	.type		_ZN61_INTERNAL_11fbb09f_30_group_norm_nhwc_one_pass_32_cu_ee3c86cc4cuda3std3__420unreachable_sentinelE,@object
	.size		_ZN61_INTERNAL_11fbb09f_30_group_norm_nhwc_one_pass_32_cu_ee3c86cc4cuda3std3__420unreachable_sentinelE,(_ZN61_INTERNAL_11fbb09f_30_group_norm_nhwc_one_pass_32_cu_ee3c86cc4cuda3std6ranges3__45__cpo5ssizeE - _ZN61_INTERNAL_11fbb09f_30_group_norm_nhwc_one_pass_32_cu_ee3c86cc4cuda3std3__420unreachable_sentinelE)
_ZN61_INTERNAL_11fbb09f_30_group_norm_nhwc_one_pass_32_cu_ee3c86cc4cuda3std3__420unreachable_sentinelE:
	.zero		1
	.type		_ZN61_INTERNAL_11fbb09f_30_group_norm_nhwc_one_pass_32_cu_ee3c86cc4cuda3std6ranges3__45__cpo5ssizeE,@object
	.size		_ZN61_INTERNAL_11fbb09f_30_group_norm_nhwc_one_pass_32_cu_ee3c86cc4cuda3std6ranges3__45__cpo5ssizeE,(_ZN61_INTERNAL_11fbb09f_30_group_norm_nhwc_one_pass_32_cu_ee3c86cc6thrust23THRUST_300001_SM_900_NS12placeholders3_10E - _ZN61_INTERNAL_11fbb09f_30_group_norm_nhwc_one_pass_32_cu_ee3c86cc4cuda3std6ranges3__45__cpo5ssizeE)
_ZN61_INTERNAL_11fbb09f_30_group_norm_nhwc_one_pass_32_cu_ee3c86cc4cuda3std6ranges3__45__cpo5ssizeE:
	.zero		1
	.type		_ZN61_INTERNAL_11fbb09f_30_group_norm_nhwc_one_pass_32_cu_ee3c86cc6thrust23THRUST_300001_SM_900_NS12placeholders3_10E,@object
	.size		_ZN61_INTERNAL_11fbb09f_30_group_norm_nhwc_one_pass_32_cu_ee3c86cc6thrust23THRUST_300001_SM_900_NS12placeholders3_10E,(_ZN61_INTERNAL_11fbb09f_30_group_norm_nhwc_one_pass_32_cu_ee3c86cc4cuda3std3__45__cpo5crendE - _ZN61_INTERNAL_11fbb09f_30_group_norm_nhwc_one_pass_32_cu_ee3c86cc6thrust23THRUST_300001_SM_900_NS12placeholders3_10E)
_ZN61_INTERNAL_11fbb09f_30_group_norm_nhwc_one_pass_32_cu_ee3c86cc6thrust23THRUST_300001_SM_900_NS12placeholders3_10E:
	.zero		1
	.type		_ZN61_INTERNAL_11fbb09f_30_group_norm_nhwc_one_pass_32_cu_ee3c86cc4cuda3std3__45__cpo5crendE,@object
	.size		_ZN61_INTERNAL_11fbb09f_30_group_norm_nhwc_one_pass_32_cu_ee3c86cc4cuda3std3__45__cpo5crendE,(_ZN61_INTERNAL_11fbb09f_30_group_norm_nhwc_one_pass_32_cu_ee3c86cc4cuda3std6ranges3__45__cpo4prevE - _ZN61_INTERNAL_11fbb09f_30_group_norm_nhwc_one_pass_32_cu_ee3c86cc4cuda3std3__45__cpo5crendE)
_ZN61_INTERNAL_11fbb09f_30_group_norm_nhwc_one_pass_32_cu_ee3c86cc4cuda3std3__45__cpo5crendE:
	.zero		1
	.type		_ZN61_INTERNAL_11fbb09f_30_group_norm_nhwc_one_pass_32_cu_ee3c86cc4cuda3std6ranges3__45__cpo4prevE,@object
	.size		_ZN61_INTERNAL_11fbb09f_30_group_norm_nhwc_one_pass_32_cu_ee3c86cc4cuda3std6ranges3__45__cpo4prevE,(_ZN61_INTERNAL_11fbb09f_30_group_norm_nhwc_one_pass_32_cu_ee3c86cc4cuda3std6ranges3__45__cpo9iter_moveE - _ZN61_INTERNAL_11fbb09f_30_group_norm_nhwc_one_pass_32_cu_ee3c86cc4cuda3std6ranges3__45__cpo4prevE)
_ZN61_INTERNAL_11fbb09f_30_group_norm_nhwc_one_pass_32_cu_ee3c86cc4cuda3std6ranges3__45__cpo4prevE:
	.zero		1
	.type		_ZN61_INTERNAL_11fbb09f_30_group_norm_nhwc_one_pass_32_cu_ee3c86cc4cuda3std6ranges3__45__cpo9iter_moveE,@object
	.size		_ZN61_INTERNAL_11fbb09f_30_group_norm_nhwc_one_pass_32_cu_ee3c86cc4cuda3std6ranges3__45__cpo9iter_moveE,(_ZN61_INTERNAL_11fbb09f_30_group_norm_nhwc_one_pass_32_cu_ee3c86cc6thrust23THRUST_300001_SM_900_NS12placeholders2_2E - _ZN61_INTERNAL_11fbb09f_30_group_norm_nhwc_one_pass_32_cu_ee3c86cc4cuda3std6ranges3__45__cpo9iter_moveE)
_ZN61_INTERNAL_11fbb09f_30_group_norm_nhwc_one_pass_32_cu_ee3c86cc4cuda3std6ranges3__45__cpo9iter_moveE:
	.zero		1
	.type		_ZN61_INTERNAL_11fbb09f_30_group_norm_nhwc_one_pass_32_cu_ee3c86cc6thrust23THRUST_300001_SM_900_NS12placeholders2_2E,@object
	.size		_ZN61_INTERNAL_11fbb09f_30_group_norm_nhwc_one_pass_32_cu_ee3c86cc6thrust23THRUST_300001_SM_900_NS12placeholders2_2E,(_ZN61_INTERNAL_11fbb09f_30_group_norm_nhwc_one_pass_32_cu_ee3c86cc6thrust23THRUST_300001_SM_900_NS12placeholders2_4E - _ZN61_INTERNAL_11fbb09f_30_group_norm_nhwc_one_pass_32_cu_ee3c86cc6thrust23THRUST_300001_SM_900_NS12placeholders2_2E)
_ZN61_INTERNAL_11fbb09f_30_group_norm_nhwc_one_pass_32_cu_ee3c86cc6thrust23THRUST_300001_SM_900_NS12placeholders2_2E:
	.zero		1
	.type		_ZN61_INTERNAL_11fbb09f_30_group_norm_nhwc_one_pass_32_cu_ee3c86cc6thrust23THRUST_300001_SM_900_NS12placeholders2_4E,@object
	.size		_ZN61_INTERNAL_11fbb09f_30_group_norm_nhwc_one_pass_32_cu_ee3c86cc6thrust23THRUST_300001_SM_900_NS12placeholders2_4E,(_ZN61_INTERNAL_11fbb09f_30_group_norm_nhwc_one_pass_32_cu_ee3c86cc4cuda3std3__45__cpo3endE - _ZN61_INTERNAL_11fbb09f_30_group_norm_nhwc_one_pass_32_cu_ee3c86cc6thrust23THRUST_300001_SM_900_NS12placeholders2_4E)
_ZN61_INTERNAL_11fbb09f_30_group_norm_nhwc_one_pass_32_cu_ee3c86cc6thrust23THRUST_300001_SM_900_NS12placeholders2_4E:
	.zero		1
	.type		_ZN61_INTERNAL_11fbb09f_30_group_norm_nhwc_one_pass_32_cu_ee3c86cc4cuda3std3__45__cpo3endE,@object
	.size		_ZN61_INTERNAL_11fbb09f_30_group_norm_nhwc_one_pass_32_cu_ee3c86cc4cuda3std3__45__cpo3endE,(_ZN61_INTERNAL_11fbb09f_30_group_norm_nhwc_one_pass_32_cu_ee3c86cc4cuda3std6ranges3__45__cpo3endE - _ZN61_INTERNAL_11fbb09f_30_group_norm_nhwc_one_pass_32_cu_ee3c86cc4cuda3std3__45__cpo3endE)
_ZN61_INTERNAL_11fbb09f_30_group_norm_nhwc_one_pass_32_cu_ee3c86cc4cuda3std3__45__cpo3endE:
	.zero		1
	.type		_ZN61_INTERNAL_11fbb09f_30_group_norm_nhwc_one_pass_32_cu_ee3c86cc4cuda3std6ranges3__45__cpo3endE,@object
	.size		_ZN61_INTERNAL_11fbb09f_30_group_norm_nhwc_one_pass_32_cu_ee3c86cc4cuda3std6ranges3__45__cpo3endE,(_ZN61_INTERNAL_11fbb09f_30_group_norm_nhwc_one_pass_32_cu_ee3c86cc4cuda3std3__419piecewise_constructE - _ZN61_INTERNAL_11fbb09f_30_group_norm_nhwc_one_pass_32_cu_ee3c86cc4cuda3std6ranges3__45__cpo3endE)
_ZN61_INTERNAL_11fbb09f_30_group_norm_nhwc_one_pass_32_cu_ee3c86cc4cuda3std6ranges3__45__cpo3endE:
	.zero		1
	.type		_ZN61_INTERNAL_11fbb09f_30_group_norm_nhwc_one_pass_32_cu_ee3c86cc4cuda3std3__419piecewise_constructE,@object
	.size		_ZN61_INTERNAL_11fbb09f_30_group_norm_nhwc_one_pass_32_cu_ee3c86cc4cuda3std3__419piecewise_constructE,(_ZN61_INTERNAL_11fbb09f_30_group_norm_nhwc_one_pass_32_cu_ee3c86cc4cuda3std6ranges3__45__cpo5cdataE - _ZN61_INTERNAL_11fbb09f_30_group_norm_nhwc_one_pass_32_cu_ee3c86cc4cuda3std3__419piecewise_constructE)
_ZN61_INTERNAL_11fbb09f_30_group_norm_nhwc_one_pass_32_cu_ee3c86cc4cuda3std3__419piecewise_constructE:
	.zero		1
	.type		_ZN61_INTERNAL_11fbb09f_30_group_norm_nhwc_one_pass_32_cu_ee3c86cc4cuda3std6ranges3__45__cpo5cdataE,@object
	.size		_ZN61_INTERNAL_11fbb09f_30_group_norm_nhwc_one_pass_32_cu_ee3c86cc4cuda3std6ranges3__45__cpo5cdataE,(_ZN61_INTERNAL_11fbb09f_30_group_norm_nhwc_one_pass_32_cu_ee3c86cc6thrust23THRUST_300001_SM_900_NS12placeholders2_8E - _ZN61_INTERNAL_11fbb09f_30_group_norm_nhwc_one_pass_32_cu_ee3c86cc4cuda3std6ranges3__45__cpo5cdataE)
_ZN61_INTERNAL_11fbb09f_30_group_norm_nhwc_one_pass_32_cu_ee3c86cc4cuda3std6ranges3__45__cpo5cdataE:
	.zero		1
	.type		_ZN61_INTERNAL_11fbb09f_30_group_norm_nhwc_one_pass_32_cu_ee3c86cc6thrust23THRUST_300001_SM_900_NS12placeholders2_8E,@object
	.size		_ZN61_INTERNAL_11fbb09f_30_group_norm_nhwc_one_pass_32_cu_ee3c86cc6thrust23THRUST_300001_SM_900_NS12placeholders2_8E,(_ZN61_INTERNAL_11fbb09f_30_group_norm_nhwc_one_pass_32_cu_ee3c86cc4cuda3std3__45__cpo4rendE - _ZN61_INTERNAL_11fbb09f_30_group_norm_nhwc_one_pass_32_cu_ee3c86cc6thrust23THRUST_300001_SM_900_NS12placeholders2_8E)
_ZN61_INTERNAL_11fbb09f_30_group_norm_nhwc_one_pass_32_cu_ee3c86cc6thrust23THRUST_300001_SM_900_NS12placeholders2_8E:
	.zero		1
	.type		_ZN61_INTERNAL_11fbb09f_30_group_norm_nhwc_one_pass_32_cu_ee3c86cc4cuda3std3__45__cpo4rendE,@object
	.size		_ZN61_INTERNAL_11fbb09f_30_group_norm_nhwc_one_pass_32_cu_ee3c86cc4cuda3std3__45__cpo4rendE,(_ZN61_INTERNAL_11fbb09f_30_group_norm_nhwc_one_pass_32_cu_ee3c86cc4cuda3std6ranges3__45__cpo9iter_swapE - _ZN61_INTERNAL_11fbb09f_30_group_norm_nhwc_one_pass_32_cu_ee3c86cc4cuda3std3__45__cpo4rendE)
_ZN61_INTERNAL_11fbb09f_30_group_norm_nhwc_one_pass_32_cu_ee3c86cc4cuda3std3__45__cpo4rendE:
	.zero		1
	.type		_ZN61_INTERNAL_11fbb09f_30_group_norm_nhwc_one_pass_32_cu_ee3c86cc4cuda3std6ranges3__45__cpo9iter_swapE,@object
	.size		_ZN61_INTERNAL_11fbb09f_30_group_norm_nhwc_one_pass_32_cu_ee3c86cc4cuda3std6ranges3__45__cpo9iter_swapE,(_ZN61_INTERNAL_11fbb09f_30_group_norm_nhwc_one_pass_32_cu_ee3c86cc4cuda3std3__48unexpectE - _ZN61_INTERNAL_11fbb09f_30_group_norm_nhwc_one_pass_32_cu_ee3c86cc4cuda3std6ranges3__45__cpo9iter_swapE)
_ZN61_INTERNAL_11fbb09f_30_group_norm_nhwc_one_pass_32_cu_ee3c86cc4cuda3std6ranges3__45__cpo9iter_swapE:
	.zero		1
	.type		_ZN61_INTERNAL_11fbb09f_30_group_norm_nhwc_one_pass_32_cu_ee3c86cc4cuda3std3__48unexpectE,@object
	.size		_ZN61_INTERNAL_11fbb09f_30_group_norm_nhwc_one_pass_32_cu_ee3c86cc4cuda3std3__48unexpectE,(_ZN61_INTERNAL_11fbb09f_30_group_norm_nhwc_one_pass_32_cu_ee3c86cc6thrust23THRUST_300001_SM_900_NS6system6detail10sequential3seqE - _ZN61_INTERNAL_11fbb09f_30_group_norm_nhwc_one_pass_32_cu_ee3c86cc4cuda3std3__48unexpectE)
_ZN61_INTERNAL_11fbb09f_30_group_norm_nhwc_one_pass_32_cu_ee3c86cc4cuda3std3__48unexpectE:
	.zero		1
	.type		_ZN61_INTERNAL_11fbb09f_30_group_norm_nhwc_one_pass_32_cu_ee3c86cc6thrust23THRUST_300001_SM_900_NS6system6detail10sequential3seqE,@object
	.size		_ZN61_INTERNAL_11fbb09f_30_group_norm_nhwc_one_pass_32_cu_ee3c86cc6thrust23THRUST_300001_SM_900_NS6system6detail10sequential3seqE,(.L_29 - _ZN61_INTERNAL_11fbb09f_30_group_norm_nhwc_one_pass_32_cu_ee3c86cc6thrust23THRUST_300001_SM_900_NS6system6detail10sequential3seqE)
_ZN61_INTERNAL_11fbb09f_30_group_norm_nhwc_one_pass_32_cu_ee3c86cc6thrust23THRUST_300001_SM_900_NS6system6detail10sequential3seqE:
	.zero		1
.L_29:


//--------------------- .nv.shared._Z35group_norm_nhwc_bwd_one_pass_kernelI11Bf16IOFp32WLi64ELi32ELi512EEv26Group_norm_nhwc_bwd_params --------------------------
	.section	.nv.shared._Z35group_norm_nhwc_bwd_one_pass_kernelI11Bf16IOFp32WLi64ELi32ELi512EEv26Group_norm_nhwc_bwd_params,"aw",@nobits
	.sectionflags	@""
	.align	16
.nv.shared._Z35group_norm_nhwc_bwd_one_pass_kernelI11Bf16IOFp32WLi64ELi32ELi512EEv26Group_norm_nhwc_bwd_params:
	.zero		9376


//--------------------- .nv.shared._Z35group_norm_nhwc_bwd_one_pass_kernelI11Bf16IOFp32WLi128ELi32ELi512EEv26Group_norm_nhwc_bwd_params --------------------------
	.section	.nv.shared._Z35group_norm_nhwc_bwd_one_pass_kernelI11Bf16IOFp32WLi128ELi32ELi512EEv26Group_norm_nhwc_bwd_params,"aw",@nobits
	.sectionflags	@""
	.align	16
.nv.shared._Z35group_norm_nhwc_bwd_one_pass_kernelI11Bf16IOFp32WLi128ELi32ELi512EEv26Group_norm_nhwc_bwd_params:
	.zero		9376


//--------------------- .nv.shared._Z35group_norm_nhwc_bwd_one_pass_kernelI11Bf16IOFp32WLi256ELi32ELi512EEv26Group_norm_nhwc_bwd_params --------------------------
	.section	.nv.shared._Z35group_norm_nhwc_bwd_one_pass_kernelI11Bf16IOFp32WLi256ELi32ELi512EEv26Group_norm_nhwc_bwd_params,"aw",@nobits
	.sectionflags	@""
	.align	16
.nv.shared._Z35group_norm_nhwc_bwd_one_pass_kernelI11Bf16IOFp32WLi256ELi32ELi512EEv26Group_norm_nhwc_bwd_params:
	.zero		9376


//--------------------- .nv.shared._Z35group_norm_nhwc_bwd_one_pass_kernelI11Bf16IOFp32WLi512ELi32ELi512EEv26Group_norm_nhwc_bwd_params --------------------------
	.section	.nv.shared._Z35group_norm_nhwc_bwd_one_pass_kernelI11Bf16IOFp32WLi512ELi32ELi512EEv26Group_norm_nhwc_bwd_params,"aw",@nobits
	.sectionflags	@""
	.align	16
.nv.shared._Z35group_norm_nhwc_bwd_one_pass_kernelI11Bf16IOFp32WLi512ELi32ELi512EEv26Group_norm_nhwc_bwd_params:
	.zero		9376


//--------------------- .nv.shared._Z35group_norm_nhwc_bwd_one_pass_kernelI11Bf16IOBf16WLi64ELi32ELi512EEv26Group_norm_nhwc_bwd_params --------------------------
	.section	.nv.shared._Z35group_norm_nhwc_bwd_one_pass_kernelI11Bf16IOBf16WLi64ELi32ELi512EEv26Group_norm_nhwc_bwd_params,"aw",@nobits
	.sectionflags	@""
	.align	16
.nv.shared._Z35group_norm_nhwc_bwd_one_pass_kernelI11Bf16IOBf16WLi64ELi32ELi512EEv26Group_norm_nhwc_bwd_params:
	.zero		9376


//--------------------- .nv.shared._Z35group_norm_nhwc_bwd_one_pass_kernelI11Bf16IOBf16WLi128ELi32ELi512EEv26Group_norm_nhwc_bwd_params --------------------------
	.section	.nv.shared._Z35group_norm_nhwc_bwd_one_pass_kernelI11Bf16IOBf16WLi128ELi32ELi512EEv26Group_norm_nhwc_bwd_params,"aw",@nobits
	.sectionflags	@""
	.align	16
.nv.shared._Z35group_norm_nhwc_bwd_one_pass_kernelI11Bf16IOBf16WLi128ELi32ELi512EEv26Group_norm_nhwc_bwd_params:
	.zero		9376


//--------------------- .nv.shared._Z35group_norm_nhwc_bwd_one_pass_kernelI11Bf16IOBf16WLi256ELi32ELi512EEv26Group_norm_nhwc_bwd_params --------------------------
	.section	.nv.shared._Z35group_norm_nhwc_bwd_one_pass_kernelI11Bf16IOBf16WLi256ELi32ELi512EEv26Group_norm_nhwc_bwd_params,"aw",@nobits
	.sectionflags	@""
	.align	16
.nv.shared._Z35group_norm_nhwc_bwd_one_pass_kernelI11Bf16IOBf16WLi256ELi32ELi512EEv26Group_norm_nhwc_bwd_params:
	.zero		9376


//--------------------- .nv.shared._Z35group_norm_nhwc_bwd_one_pass_kernelI11Bf16IOBf16WLi512ELi32ELi512EEv26Group_norm_nhwc_bwd_params --------------------------
	.section	.nv.shared._Z35group_norm_nhwc_bwd_one_pass_kernelI11Bf16IOBf16WLi512ELi32ELi512EEv26Group_norm_nhwc_bwd_params,"aw",@nobits
	.sectionflags	@""
	.align	16
.nv.shared._Z35group_norm_nhwc_bwd_one_pass_kernelI11Bf16IOBf16WLi512ELi32ELi512EEv26Group_norm_nhwc_bwd_params:
	.zero		9376


//--------------------- .nv.shared._Z35group_norm_nhwc_bwd_one_pass_kernelI11Bf16IOFp16WLi64ELi32ELi512EEv26Group_norm_nhwc_bwd_params --------------------------
	.section	.nv.shared._Z35group_norm_nhwc_bwd_one_pass_kernelI11Bf16IOFp16WLi64ELi32ELi512EEv26Group_norm_nhwc_bwd_params,"aw",@nobits
	.sectionflags	@""
	.align	16
.nv.shared._Z35group_norm_nhwc_bwd_one_pass_kernelI11Bf16IOFp16WLi64ELi32ELi512EEv26Group_norm_nhwc_bwd_params:
	.zero		9376


//--------------------- .nv.shared._Z35group_norm_nhwc_bwd_one_pass_kernelI11Bf16IOFp16WLi128ELi32ELi512EEv26Group_norm_nhwc_bwd_params --------------------------
	.section	.nv.shared._Z35group_norm_nhwc_bwd_one_pass_kernelI11Bf16IOFp16WLi128ELi32ELi512EEv26Group_norm_nhwc_bwd_params,"aw",@nobits
	.sectionflags	@""
	.align	16
.nv.shared._Z35group_norm_nhwc_bwd_one_pass_kernelI11Bf16IOFp16WLi128ELi32ELi512EEv26Group_norm_nhwc_bwd_params:
	.zero		9376


//--------------------- .nv.shared._Z35group_norm_nhwc_bwd_one_pass_kernelI11Bf16IOFp16WLi256ELi32ELi512EEv26Group_norm_nhwc_bwd_params --------------------------
	.section	.nv.shared._Z35group_norm_nhwc_bwd_one_pass_kernelI11Bf16IOFp16WLi256ELi32ELi512EEv26Group_norm_nhwc_bwd_params,"aw",@nobits
	.sectionflags	@""
	.align	16
.nv.shared._Z35group_norm_nhwc_bwd_one_pass_kernelI11Bf16IOFp16WLi256ELi32ELi512EEv26Group_norm_nhwc_bwd_params:
	.zero		9376


//--------------------- .nv.shared._Z35group_norm_nhwc_bwd_one_pass_kernelI11Bf16IOFp16WLi512ELi32ELi512EEv26Group_norm_nhwc_bwd_params --------------------------
	.section	.nv.shared._Z35group_norm_nhwc_bwd_one_pass_kernelI11Bf16IOFp16WLi512ELi32ELi512EEv26Group_norm_nhwc_bwd_params,"aw",@nobits
	.sectionflags	@""
	.align	16
.nv.shared._Z35group_norm_nhwc_bwd_one_pass_kernelI11Bf16IOFp16WLi512ELi32ELi512EEv26Group_norm_nhwc_bwd_params:
	.zero		9376


//--------------------- .nv.shared._Z35group_norm_nhwc_bwd_one_pass_kernelI11Fp16IOFp32WLi64ELi32ELi512EEv26Group_norm_nhwc_bwd_params --------------------------
	.section	.nv.shared._Z35group_norm_nhwc_bwd_one_pass_kernelI11Fp16IOFp32WLi64ELi32ELi512EEv26Group_norm_nhwc_bwd_params,"aw",@nobits
	.sectionflags	@""
	.align	16
.nv.shared._Z35group_norm_nhwc_bwd_one_pass_kernelI11Fp16IOFp32WLi64ELi32ELi512EEv26Group_norm_nhwc_bwd_params:
	.zero		9376


//--------------------- .nv.shared._Z35group_norm_nhwc_bwd_one_pass_kernelI11Fp16IOFp32WLi128ELi32ELi512EEv26Group_norm_nhwc_bwd_params --------------------------
	.section	.nv.shared._Z35group_norm_nhwc_bwd_one_pass_kernelI11Fp16IOFp32WLi128ELi32ELi512EEv26Group_norm_nhwc_bwd_params,"aw",@nobits
	.sectionflags	@""
	.align	16
.nv.shared._Z35group_norm_nhwc_bwd_one_pass_kernelI11Fp16IOFp32WLi128ELi32ELi512EEv26Group_norm_nhwc_bwd_params:
	.zero		9376


//--------------------- .nv.shared._Z35group_norm_nhwc_bwd_one_pass_kernelI11Fp16IOFp32WLi256ELi32ELi512EEv26Group_norm_nhwc_bwd_params --------------------------
	.section	.nv.shared._Z35group_norm_nhwc_bwd_one_pass_kernelI11Fp16IOFp32WLi256ELi32ELi512EEv26Group_norm_nhwc_bwd_params,"aw",@nobits
	.sectionflags	@""
	.align	16
.nv.shared._Z35group_norm_nhwc_bwd_one_pass_kernelI11Fp16IOFp32WLi256ELi32ELi512EEv26Group_norm_nhwc_bwd_params:
	.zero		9376


//--------------------- .nv.shared._Z35group_norm_nhwc_bwd_one_pass_kernelI11Fp16IOFp32WLi512ELi32ELi512EEv26Group_norm_nhwc_bwd_params --------------------------
	.section	.nv.shared._Z35group_norm_nhwc_bwd_one_pass_kernelI11Fp16IOFp32WLi512ELi32ELi512EEv26Group_norm_nhwc_bwd_params,"aw",@nobits
	.sectionflags	@""
	.align	16
.nv.shared._Z35group_norm_nhwc_bwd_one_pass_kernelI11Fp16IOFp32WLi512ELi32ELi512EEv26Group_norm_nhwc_bwd_params:
	.zero		9376


//--------------------- .nv.shared._Z35group_norm_nhwc_bwd_one_pass_kernelI11Fp16IOBf16WLi64ELi32ELi512EEv26Group_norm_nhwc_bwd_params --------------------------
	.section	.nv.shared._Z35group_norm_nhwc_bwd_one_pass_kernelI11Fp16IOBf16WLi64ELi32ELi512EEv26Group_norm_nhwc_bwd_params,"aw",@nobits
	.sectionflags	@""
	.align	16
.nv.shared._Z35group_norm_nhwc_bwd_one_pass_kernelI11Fp16IOBf16WLi64ELi32ELi512EEv26Group_norm_nhwc_bwd_params:
	.zero		9376


//--------------------- .nv.shared._Z35group_norm_nhwc_bwd_one_pass_kernelI11Fp16IOBf16WLi128ELi32ELi512EEv26Group_norm_nhwc_bwd_params --------------------------
	.section	.nv.shared._Z35group_norm_nhwc_bwd_one_pass_kernelI11Fp16IOBf16WLi128ELi32ELi512EEv26Group_norm_nhwc_bwd_params,"aw",@nobits
	.sectionflags	@""
	.align	16
.nv.shared._Z35group_norm_nhwc_bwd_one_pass_kernelI11Fp16IOBf16WLi128ELi32ELi512EEv26Group_norm_nhwc_bwd_params:
	.zero		9376


//--------------------- .nv.shared._Z35group_norm_nhwc_bwd_one_pass_kernelI11Fp16IOBf16WLi256ELi32ELi512EEv26Group_norm_nhwc_bwd_params --------------------------
	.section	.nv.shared._Z35group_norm_nhwc_bwd_one_pass_kernelI11Fp16IOBf16WLi256ELi32ELi512EEv26Group_norm_nhwc_bwd_params,"aw",@nobits
	.sectionflags	@""
	.align	16
.nv.shared._Z35group_norm_nhwc_bwd_one_pass_kernelI11Fp16IOBf16WLi256ELi32ELi512EEv26Group_norm_nhwc_bwd_params:
	.zero		9376


//--------------------- .nv.shared._Z35group_norm_nhwc_bwd_one_pass_kernelI11Fp16IOBf16WLi512ELi32ELi512EEv26Group_norm_nhwc_bwd_params --------------------------
	.section	.nv.shared._Z35group_norm_nhwc_bwd_one_pass_kernelI11Fp16IOBf16WLi512ELi32ELi512EEv26Group_norm_nhwc_bwd_params,"aw",@nobits
	.sectionflags	@""
	.align	16
.nv.shared._Z35group_norm_nhwc_bwd_one_pass_kernelI11Fp16IOBf16WLi512ELi32ELi512EEv26Group_norm_nhwc_bwd_params:
	.zero		9376


//--------------------- .nv.shared._Z35group_norm_nhwc_bwd_one_pass_kernelI11Fp16IOFp16WLi64ELi32ELi512EEv26Group_norm_nhwc_bwd_params --------------------------
	.section	.nv.shared._Z35group_norm_nhwc_bwd_one_pass_kernelI11Fp16IOFp16WLi64ELi32ELi512EEv26Group_norm_nhwc_bwd_params,"aw",@nobits
	.sectionflags	@""
	.align	16
.nv.shared._Z35group_norm_nhwc_bwd_one_pass_kernelI11Fp16IOFp16WLi64ELi32ELi512EEv26Group_norm_nhwc_bwd_params:
	.zero		9376


//--------------------- .nv.shared._Z35group_norm_nhwc_bwd_one_pass_kernelI11Fp16IOFp16WLi128ELi32ELi512EEv26Group_norm_nhwc_bwd_params --------------------------
	.section	.nv.shared._Z35group_norm_nhwc_bwd_one_pass_kernelI11Fp16IOFp16WLi128ELi32ELi512EEv26Group_norm_nhwc_bwd_params,"aw",@nobits
	.sectionflags	@""
	.align	16
.nv.shared._Z35group_norm_nhwc_bwd_one_pass_kernelI11Fp16IOFp16WLi128ELi32ELi512EEv26Group_norm_nhwc_bwd_params:
	.zero		9376


//--------------------- .nv.shared._Z35group_norm_nhwc_bwd_one_pass_kernelI11Fp16IOFp16WLi256ELi32ELi512EEv26Group_norm_nhwc_bwd_params --------------------------
	.section	.nv.shared._Z35group_norm_nhwc_bwd_one_pass_kernelI11Fp16IOFp16WLi256ELi32ELi512EEv26Group_norm_nhwc_bwd_params,"aw",@nobits
	.sectionflags	@""
	.align	16
.nv.shared._Z35group_norm_nhwc_bwd_one_pass_kernelI11Fp16IOFp16WLi256ELi32ELi512EEv26Group_norm_nhwc_bwd_params:
	.zero		9376


//--------------------- .nv.shared._Z35group_norm_nhwc_bwd_one_pass_kernelI11Fp16IOFp16WLi512ELi32ELi512EEv26Group_norm_nhwc_bwd_params --------------------------
	.section	.nv.shared._Z35group_norm_nhwc_bwd_one_pass_kernelI11Fp16IOFp16WLi512ELi32ELi512EEv26Group_norm_nhwc_bwd_params,"aw",@nobits
	.sectionflags	@""
	.align	16
.nv.shared._Z35group_norm_nhwc_bwd_one_pass_kernelI11Fp16IOFp16WLi512ELi32ELi512EEv26Group_norm_nhwc_bwd_params:
	.zero		9376


//--------------------- .nv.shared._Z35group_norm_nhwc_bwd_one_pass_kernelI11Fp32IOFp32WLi64ELi32ELi512EEv26Group_norm_nhwc_bwd_params --------------------------
	.section	.nv.shared._Z35group_norm_nhwc_bwd_one_pass_kernelI11Fp32IOFp32WLi64ELi32ELi512EEv26Group_norm_nhwc_bwd_params,"aw",@nobits
	.sectionflags	@""
	.align	16
.nv.shared._Z35group_norm_nhwc_bwd_one_pass_kernelI11Fp32IOFp32WLi64ELi32ELi512EEv26Group_norm_nhwc_bwd_params:
	.zero		9376


//--------------------- .nv.shared._Z35group_norm_nhwc_bwd_one_pass_kernelI11Fp32IOFp32WLi128ELi32ELi512EEv26Group_norm_nhwc_bwd_params --------------------------
	.section	.nv.shared._Z35group_norm_nhwc_bwd_one_pass_kernelI11Fp32IOFp32WLi128ELi32ELi512EEv26Group_norm_nhwc_bwd_params,"aw",@nobits
	.sectionflags	@""
	.align	16
.nv.shared._Z35group_norm_nhwc_bwd_one_pass_kernelI11Fp32IOFp32WLi128ELi32ELi512EEv26Group_norm_nhwc_bwd_params:
	.zero		9376


//--------------------- .nv.shared._Z35group_norm_nhwc_bwd_one_pass_kernelI11Fp32IOFp32WLi256ELi32ELi512EEv26Group_norm_nhwc_bwd_params --------------------------
	.section	.nv.shared._Z35group_norm_nhwc_bwd_one_pass_kernelI11Fp32IOFp32WLi256ELi32ELi512EEv26Group_norm_nhwc_bwd_params,"aw",@nobits
	.sectionflags	@""
	.align	16
.nv.shared._Z35group_norm_nhwc_bwd_one_pass_kernelI11Fp32IOFp32WLi256ELi32ELi512EEv26Group_norm_nhwc_bwd_params:
	.zero		9376


//--------------------- .nv.shared._Z35group_norm_nhwc_bwd_one_pass_kernelI11Fp32IOFp32WLi512ELi32ELi512EEv26Group_norm_nhwc_bwd_params --------------------------
	.section	.nv.shared._Z35group_norm_nhwc_bwd_one_pass_kernelI11Fp32IOFp32WLi512ELi32ELi512EEv26Group_norm_nhwc_bwd_params,"aw",@nobits
	.sectionflags	@""
	.align	16
.nv.shared._Z35group_norm_nhwc_bwd_one_pass_kernelI11Fp32IOFp32WLi512ELi32ELi512EEv26Group_norm_nhwc_bwd_params:
	.zero		9376


//--------------------- .nv.shared._Z35group_norm_nhwc_bwd_one_pass_kernelI11Fp32IOBf16WLi64ELi32ELi512EEv26Group_norm_nhwc_bwd_params --------------------------
	.section	.nv.shared._Z35group_norm_nhwc_bwd_one_pass_kernelI11Fp32IOBf16WLi64ELi32ELi512EEv26Group_norm_nhwc_bwd_params,"aw",@nobits
	.sectionflags	@""
	.align	16
.nv.shared._Z35group_norm_nhwc_bwd_one_pass_kernelI11Fp32IOBf16WLi64ELi32ELi512EEv26Group_norm_nhwc_bwd_params:
	.zero		9376


//--------------------- .nv.shared._Z35group_norm_nhwc_bwd_one_pass_kernelI11Fp32IOBf16WLi128ELi32ELi512EEv26Group_norm_nhwc_bwd_params --------------------------
	.section	.nv.shared._Z35group_norm_nhwc_bwd_one_pass_kernelI11Fp32IOBf16WLi128ELi32ELi512EEv26Group_norm_nhwc_bwd_params,"aw",@nobits
	.sectionflags	@""
	.align	16
.nv.shared._Z35group_norm_nhwc_bwd_one_pass_kernelI11Fp32IOBf16WLi128ELi32ELi512EEv26Group_norm_nhwc_bwd_params:
	.zero		9376


//--------------------- .nv.shared._Z35group_norm_nhwc_bwd_one_pass_kernelI11Fp32IOBf16WLi256ELi32ELi512EEv26Group_norm_nhwc_bwd_params --------------------------
	.section	.nv.shared._Z35group_norm_nhwc_bwd_one_pass_kernelI11Fp32IOBf16WLi256ELi32ELi512EEv26Group_norm_nhwc_bwd_params,"aw",@nobits
	.sectionflags	@""
	.align	16
.nv.shared._Z35group_norm_nhwc_bwd_one_pass_kernelI11Fp32IOBf16WLi256ELi32ELi512EEv26Group_norm_nhwc_bwd_params:
	.zero		9376


//--------------------- .nv.shared._Z35group_norm_nhwc_bwd_one_pass_kernelI11Fp32IOBf16WLi512ELi32ELi512EEv26Group_norm_nhwc_bwd_params --------------------------
	.section	.nv.shared._Z35group_norm_nhwc_bwd_one_pass_kernelI11Fp32IOBf16WLi512ELi32ELi512EEv26Group_norm_nhwc_bwd_params,"aw",@nobits
	.sectionflags	@""
	.align	16
.nv.shared._Z35group_norm_nhwc_bwd_one_pass_kernelI11Fp32IOBf16WLi512ELi32ELi512EEv26Group_norm_nhwc_bwd_params:
	.zero		9376


//--------------------- .nv.shared._Z35group_norm_nhwc_bwd_one_pass_kernelI11Fp32IOFp16WLi64ELi32ELi512EEv26Group_norm_nhwc_bwd_params --------------------------
	.section	.nv.shared._Z35group_norm_nhwc_bwd_one_pass_kernelI11Fp32IOFp16WLi64ELi32ELi512EEv26Group_norm_nhwc_bwd_params,"aw",@nobits
	.sectionflags	@""
	.align	16
.nv.shared._Z35group_norm_nhwc_bwd_one_pass_kernelI11Fp32IOFp16WLi64ELi32ELi512EEv26Group_norm_nhwc_bwd_params:
	.zero		9376


//--------------------- .nv.shared._Z35group_norm_nhwc_bwd_one_pass_kernelI11Fp32IOFp16WLi128ELi32ELi512EEv26Group_norm_nhwc_bwd_params --------------------------
	.section	.nv.shared._Z35group_norm_nhwc_bwd_one_pass_kernelI11Fp32IOFp16WLi128ELi32ELi512EEv26Group_norm_nhwc_bwd_params,"aw",@nobits
	.sectionflags	@""
	.align	16
.nv.shared._Z35group_norm_nhwc_bwd_one_pass_kernelI11Fp32IOFp16WLi128ELi32ELi512EEv26Group_norm_nhwc_bwd_params:
	.zero		9376


//--------------------- .nv.shared._Z35group_norm_nhwc_bwd_one_pass_kernelI11Fp32IOFp16WLi256ELi32ELi512EEv26Group_norm_nhwc_bwd_params --------------------------
	.section	.nv.shared._Z35group_norm_nhwc_bwd_one_pass_kernelI11Fp32IOFp16WLi256ELi32ELi512EEv26Group_norm_nhwc_bwd_params,"aw",@nobits
	.sectionflags	@""
	.align	16
.nv.shared._Z35group_norm_nhwc_bwd_one_pass_kernelI11Fp32IOFp16WLi256ELi32ELi512EEv26Group_norm_nhwc_bwd_params:
	.zero		9376


//--------------------- .nv.shared._Z35group_norm_nhwc_bwd_one_pass_kernelI11Fp32IOFp16WLi512ELi32ELi512EEv26Group_norm_nhwc_bwd_params --------------------------
	.section	.nv.shared._Z35group_norm_nhwc_bwd_one_pass_kernelI11Fp32IOFp16WLi512ELi32ELi512EEv26Group_norm_nhwc_bwd_params,"aw",@nobits
	.sectionflags	@""
	.align	16
.nv.shared._Z35group_norm_nhwc_bwd_one_pass_kernelI11Fp32IOFp16WLi512ELi32ELi512EEv26Group_norm_nhwc_bwd_params:
	.zero		9376


//--------------------- .nv.shared._Z35group_norm_nhwc_fwd_one_pass_kernelI11Bf16IOFp32WLi64ELi32ELi512EEv26Group_norm_nhwc_fwd_params --------------------------
	.section	.nv.shared._Z35group_norm_nhwc_fwd_one_pass_kernelI11Bf16IOFp32WLi64ELi32ELi512EEv26Group_norm_nhwc_fwd_params,"aw",@nobits
	.sectionflags	@""
	.align	8
.nv.shared._Z35group_norm_nhwc_fwd_one_pass_kernelI11Bf16IOFp32WLi64ELi32ELi512EEv26Group_norm_nhwc_fwd_params:
	.zero		1184


//--------------------- .nv.shared._Z35group_norm_nhwc_fwd_one_pass_kernelI11Bf16IOFp32WLi128ELi32ELi512EEv26Group_norm_nhwc_fwd_params --------------------------
	.section	.nv.shared._Z35group_norm_nhwc_fwd_one_pass_kernelI11Bf16IOFp32WLi128ELi32ELi512EEv26Group_norm_nhwc_fwd_params,"aw",@nobits
	.sectionflags	@""
	.align	8
.nv.shared._Z35group_norm_nhwc_fwd_one_pass_kernelI11Bf16IOFp32WLi128ELi32ELi512EEv26Group_norm_nhwc_fwd_params:
	.zero		1184


//--------------------- .nv.shared._Z35group_norm_nhwc_fwd_one_pass_kernelI11Bf16IOFp32WLi256ELi32ELi512EEv26Group_norm_nhwc_fwd_params --------------------------
	.section	.nv.shared._Z35group_norm_nhwc_fwd_one_pass_kernelI11Bf16IOFp32WLi256ELi32ELi512EEv26Group_norm_nhwc_fwd_params,"aw",@nobits
	.sectionflags	@""
	.align	8
.nv.shared._Z35group_norm_nhwc_fwd_one_pass_kernelI11Bf16IOFp32WLi256ELi32ELi512EEv26Group_norm_nhwc_fwd_params:
	.zero		1184


//--------------------- .nv.shared._Z35group_norm_nhwc_fwd_one_pass_kernelI11Bf16IOFp32WLi512ELi32ELi512EEv26Group_norm_nhwc_fwd_params --------------------------
	.section	.nv.shared._Z35group_norm_nhwc_fwd_one_pass_kernelI11Bf16IOFp32WLi512ELi32ELi512EEv26Group_norm_nhwc_fwd_params,"aw",@nobits
	.sectionflags	@""
	.align	8
.nv.shared._Z35group_norm_nhwc_fwd_one_pass_kernelI11Bf16IOFp32WLi512ELi32ELi512EEv26Group_norm_nhwc_fwd_params:
	.zero		1184


//--------------------- .nv.shared._Z35group_norm_nhwc_fwd_one_pass_kernelI11Bf16IOBf16WLi64ELi32ELi512EEv26Group_norm_nhwc_fwd_params --------------------------
	.section	.nv.shared._Z35group_norm_nhwc_fwd_one_pass_kernelI11Bf16IOBf16WLi64ELi32ELi512EEv26Group_norm_nhwc_fwd_params,"aw",@nobits
	.sectionflags	@""
	.align	8
.nv.shared._Z35group_norm_nhwc_fwd_one_pass_kernelI11Bf16IOBf16WLi64ELi32ELi512EEv26Group_norm_nhwc_fwd_params:
	.zero		1184


//--------------------- .nv.shared._Z35group_norm_nhwc_fwd_one_pass_kernelI11Bf16IOBf16WLi128ELi32ELi512EEv26Group_norm_nhwc_fwd_params --------------------------
	.section	.nv.shared._Z35group_norm_nhwc_fwd_one_pass_kernelI11Bf16IOBf16WLi128ELi32ELi512EEv26Group_norm_nhwc_fwd_params,"aw",@nobits
	.sectionflags	@""
	.align	8
.nv.shared._Z35group_norm_nhwc_fwd_one_pass_kernelI11Bf16IOBf16WLi128ELi32ELi512EEv26Group_norm_nhwc_fwd_params:
	.zero		1184


//--------------------- .nv.shared._Z35group_norm_nhwc_fwd_one_pass_kernelI11Bf16IOBf16WLi256ELi32ELi512EEv26Group_norm_nhwc_fwd_params --------------------------
	.section	.nv.shared._Z35group_norm_nhwc_fwd_one_pass_kernelI11Bf16IOBf16WLi256ELi32ELi512EEv26Group_norm_nhwc_fwd_params,"aw",@nobits
	.sectionflags	@""
	.align	8
.nv.shared._Z35group_norm_nhwc_fwd_one_pass_kernelI11Bf16IOBf16WLi256ELi32ELi512EEv26Group_norm_nhwc_fwd_params:
	.zero		1184


//--------------------- .nv.shared._Z35group_norm_nhwc_fwd_one_pass_kernelI11Bf16IOBf16WLi512ELi32ELi512EEv26Group_norm_nhwc_fwd_params --------------------------
	.section	.nv.shared._Z35group_norm_nhwc_fwd_one_pass_kernelI11Bf16IOBf16WLi512ELi32ELi512EEv26Group_norm_nhwc_fwd_params,"aw",@nobits
	.sectionflags	@""
	.align	8
.nv.shared._Z35group_norm_nhwc_fwd_one_pass_kernelI11Bf16IOBf16WLi512ELi32ELi512EEv26Group_norm_nhwc_fwd_params:
	.zero		1184


//--------------------- .nv.shared._Z35group_norm_nhwc_fwd_one_pass_kernelI11Bf16IOFp16WLi64ELi32ELi512EEv26Group_norm_nhwc_fwd_params --------------------------
	.section	.nv.shared._Z35group_norm_nhwc_fwd_one_pass_kernelI11Bf16IOFp16WLi64ELi32ELi512EEv26Group_norm_nhwc_fwd_params,"aw",@nobits
	.sectionflags	@""
	.align	8
.nv.shared._Z35group_norm_nhwc_fwd_one_pass_kernelI11Bf16IOFp16WLi64ELi32ELi512EEv26Group_norm_nhwc_fwd_params:
	.zero		1184


//--------------------- .nv.shared._Z35group_norm_nhwc_fwd_one_pass_kernelI11Bf16IOFp16WLi128ELi32ELi512EEv26Group_norm_nhwc_fwd_params --------------------------
	.section	.nv.shared._Z35group_norm_nhwc_fwd_one_pass_kernelI11Bf16IOFp16WLi128ELi32ELi512EEv26Group_norm_nhwc_fwd_params,"aw",@nobits
	.sectionflags	@""
	.align	8
.nv.shared._Z35group_norm_nhwc_fwd_one_pass_kernelI11Bf16IOFp16WLi128ELi32ELi512EEv26Group_norm_nhwc_fwd_params:
	.zero		1184


//--------------------- .nv.shared._Z35group_norm_nhwc_fwd_one_pass_kernelI11Bf16IOFp16WLi256ELi32ELi512EEv26Group_norm_nhwc_fwd_params --------------------------
	.section	.nv.shared._Z35group_norm_nhwc_fwd_one_pass_kernelI11Bf16IOFp16WLi256ELi32ELi512EEv26Group_norm_nhwc_fwd_params,"aw",@nobits
	.sectionflags	@""
	.align	8
.nv.shared._Z35group_norm_nhwc_fwd_one_pass_kernelI11Bf16IOFp16WLi256ELi32ELi512EEv26Group_norm_nhwc_fwd_params:
	.zero		1184


//--------------------- .nv.shared._Z35group_norm_nhwc_fwd_one_pass_kernelI11Bf16IOFp16WLi512ELi32ELi512EEv26Group_norm_nhwc_fwd_params --------------------------
	.section	.nv.shared._Z35group_norm_nhwc_fwd_one_pass_kernelI11Bf16IOFp16WLi512ELi32ELi512EEv26Group_norm_nhwc_fwd_params,"aw",@nobits
	.sectionflags	@""
	.align	8
.nv.shared._Z35group_norm_nhwc_fwd_one_pass_kernelI11Bf16IOFp16WLi512ELi32ELi512EEv26Group_norm_nhwc_fwd_params:
	.zero		1184


//--------------------- .nv.shared._Z35group_norm_nhwc_fwd_one_pass_kernelI11Fp16IOFp32WLi64ELi32ELi512EEv26Group_norm_nhwc_fwd_params --------------------------
	.section	.nv.shared._Z35group_norm_nhwc_fwd_one_pass_kernelI11Fp16IOFp32WLi64ELi32ELi512EEv26Group_norm_nhwc_fwd_params,"aw",@nobits
	.sectionflags	@""
	.align	8
.nv.shared._Z35group_norm_nhwc_fwd_one_pass_kernelI11Fp16IOFp32WLi64ELi32ELi512EEv26Group_norm_nhwc_fwd_params:
	.zero		1184


//--------------------- .nv.shared._Z35group_norm_nhwc_fwd_one_pass_kernelI11Fp16IOFp32WLi128ELi32ELi512EEv26Group_norm_nhwc_fwd_params --------------------------
	.section	.nv.shared._Z35group_norm_nhwc_fwd_one_pass_kernelI11Fp16IOFp32WLi128ELi32ELi512EEv26Group_norm_nhwc_fwd_params,"aw",@nobits
	.sectionflags	@""
	.align	8
.nv.shared._Z35group_norm_nhwc_fwd_one_pass_kernelI11Fp16IOFp32WLi128ELi32ELi512EEv26Group_norm_nhwc_fwd_params:
	.zero		1184


//--------------------- .nv.shared._Z35group_norm_nhwc_fwd_one_pass_kernelI11Fp16IOFp32WLi256ELi32ELi512EEv26Group_norm_nhwc_fwd_params --------------------------
	.section	.nv.shared._Z35group_norm_nhwc_fwd_one_pass_kernelI11Fp16IOFp32WLi256ELi32ELi512EEv26Group_norm_nhwc_fwd_params,"aw",@nobits
	.sectionflags	@""
	.align	8
.nv.shared._Z35group_norm_nhwc_fwd_one_pass_kernelI11Fp16IOFp32WLi256ELi32ELi512EEv26Group_norm_nhwc_fwd_params:
	.zero		1184


//--------------------- .nv.shared._Z35group_norm_nhwc_fwd_one_pass_kernelI11Fp16IOFp32WLi512ELi32ELi512EEv26Group_norm_nhwc_fwd_params --------------------------
	.section	.nv.shared._Z35group_norm_nhwc_fwd_one_pass_kernelI11Fp16IOFp32WLi512ELi32ELi512EEv26Group_norm_nhwc_fwd_params,"aw",@nobits
	.sectionflags	@""
	.align	8
.nv.shared._Z35group_norm_nhwc_fwd_one_pass_kernelI11Fp16IOFp32WLi512ELi32ELi512EEv26Group_norm_nhwc_fwd_params:
	.zero		1184


//--------------------- .nv.shared._Z35group_norm_nhwc_fwd_one_pass_kernelI11Fp16IOBf16WLi64ELi32ELi512EEv26Group_norm_nhwc_fwd_params --------------------------
	.section	.nv.shared._Z35group_norm_nhwc_fwd_one_pass_kernelI11Fp16IOBf16WLi64ELi32ELi512EEv26Group_norm_nhwc_fwd_params,"aw",@nobits
	.sectionflags	@""
	.align	8
.nv.shared._Z35group_norm_nhwc_fwd_one_pass_kernelI11Fp16IOBf16WLi64ELi32ELi512EEv26Group_norm_nhwc_fwd_params:
	.zero		1184


//--------------------- .nv.shared._Z35group_norm_nhwc_fwd_one_pass_kernelI11Fp16IOBf16WLi128ELi32ELi512EEv26Group_norm_nhwc_fwd_params --------------------------
	.section	.nv.shared._Z35group_norm_nhwc_fwd_one_pass_kernelI11Fp16IOBf16WLi128ELi32ELi512EEv26Group_norm_nhwc_fwd_params,"aw",@nobits
	.sectionflags	@""
	.align	8
.nv.shared._Z35group_norm_nhwc_fwd_one_pass_kernelI11Fp16IOBf16WLi128ELi32ELi512EEv26Group_norm_nhwc_fwd_params:
	.zero		1184


//--------------------- .nv.shared._Z35group_norm_nhwc_fwd_one_pass_kernelI11Fp16IOBf16WLi256ELi32ELi512EEv26Group_norm_nhwc_fwd_params --------------------------
	.section	.nv.shared._Z35group_norm_nhwc_fwd_one_pass_kernelI11Fp16IOBf16WLi256ELi32ELi512EEv26Group_norm_nhwc_fwd_params,"aw",@nobits
	.sectionflags	@""
	.align	8
.nv.shared._Z35group_norm_nhwc_fwd_one_pass_kernelI11Fp16IOBf16WLi256ELi32ELi512EEv26Group_norm_nhwc_fwd_params:
	.zero		1184


//--------------------- .nv.shared._Z35group_norm_nhwc_fwd_one_pass_kernelI11Fp16IOBf16WLi512ELi32ELi512EEv26Group_norm_nhwc_fwd_params --------------------------
	.section	.nv.shared._Z35group_norm_nhwc_fwd_one_pass_kernelI11Fp16IOBf16WLi512ELi32ELi512EEv26Group_norm_nhwc_fwd_params,"aw",@nobits
	.sectionflags	@""
	.align	8
.nv.shared._Z35group_norm_nhwc_fwd_one_pass_kernelI11Fp16IOBf16WLi512ELi32ELi512EEv26Group_norm_nhwc_fwd_params:
	.zero		1184


//--------------------- .nv.shared._Z35group_norm_nhwc_fwd_one_pass_kernelI11Fp16IOFp16WLi64ELi32ELi512EEv26Group_norm_nhwc_fwd_params --------------------------
	.section	.nv.shared._Z35group_norm_nhwc_fwd_one_pass_kernelI11Fp16IOFp16WLi64ELi32ELi512EEv26Group_norm_nhwc_fwd_params,"aw",@nobits
	.sectionflags	@""
	.align	8
.nv.shared._Z35group_norm_nhwc_fwd_one_pass_kernelI11Fp16IOFp16WLi64ELi32ELi512EEv26Group_norm_nhwc_fwd_params:
	.zero		1184


//--------------------- .nv.shared._Z35group_norm_nhwc_fwd_one_pass_kernelI11Fp16IOFp16WLi128ELi32ELi512EEv26Group_norm_nhwc_fwd_params --------------------------
	.section	.nv.shared._Z35group_norm_nhwc_fwd_one_pass_kernelI11Fp16IOFp16WLi128ELi32ELi512EEv26Group_norm_nhwc_fwd_params,"aw",@nobits
	.sectionflags	@""
	.align	8
.nv.shared._Z35group_norm_nhwc_fwd_one_pass_kernelI11Fp16IOFp16WLi128ELi32ELi512EEv26Group_norm_nhwc_fwd_params:
	.zero		1184


//--------------------- .nv.shared._Z35group_norm_nhwc_fwd_one_pass_kernelI11Fp16IOFp16WLi256ELi32ELi512EEv26Group_norm_nhwc_fwd_params --------------------------
	.section	.nv.shared._Z35group_norm_nhwc_fwd_one_pass_kernelI11Fp16IOFp16WLi256ELi32ELi512EEv26Group_norm_nhwc_fwd_params,"aw",@nobits
	.sectionflags	@""
	.align	8
.nv.shared._Z35group_norm_nhwc_fwd_one_pass_kernelI11Fp16IOFp16WLi256ELi32ELi512EEv26Group_norm_nhwc_fwd_params:
	.zero		1184


//--------------------- .nv.shared._Z35group_norm_nhwc_fwd_one_pass_kernelI11Fp16IOFp16WLi512ELi32ELi512EEv26Group_norm_nhwc_fwd_params --------------------------
	.section	.nv.shared._Z35group_norm_nhwc_fwd_one_pass_kernelI11Fp16IOFp16WLi512ELi32ELi512EEv26Group_norm_nhwc_fwd_params,"aw",@nobits
	.sectionflags	@""
	.align	8
.nv.shared._Z35group_norm_nhwc_fwd_one_pass_kernelI11Fp16IOFp16WLi512ELi32ELi512EEv26Group_norm_nhwc_fwd_params:
	.zero		1184


//--------------------- .nv.shared._Z35group_norm_nhwc_fwd_one_pass_kernelI11Fp32IOFp32WLi64ELi32ELi512EEv26Group_norm_nhwc_fwd_params --------------------------
	.section	.nv.shared._Z35group_norm_nhwc_fwd_one_pass_kernelI11Fp32IOFp32WLi64ELi32ELi512EEv26Group_norm_nhwc_fwd_params,"aw",@nobits
	.sectionflags	@""
	.align	8
.nv.shared._Z35group_norm_nhwc_fwd_one_pass_kernelI11Fp32IOFp32WLi64ELi32ELi512EEv26Group_norm_nhwc_fwd_params:
	.zero		1184


//--------------------- .nv.shared._Z35group_norm_nhwc_fwd_one_pass_kernelI11Fp32IOFp32WLi128ELi32ELi512EEv26Group_norm_nhwc_fwd_params --------------------------
	.section	.nv.shared._Z35group_norm_nhwc_fwd_one_pass_kernelI11Fp32IOFp32WLi128ELi32ELi512EEv26Group_norm_nhwc_fwd_params,"aw",@nobits
	.sectionflags	@""
	.align	8
.nv.shared._Z35group_norm_nhwc_fwd_one_pass_kernelI11Fp32IOFp32WLi128ELi32ELi512EEv26Group_norm_nhwc_fwd_params:
	.zero		1184


//--------------------- .nv.shared._Z35group_norm_nhwc_fwd_one_pass_kernelI11Fp32IOFp32WLi256ELi32ELi512EEv26Group_norm_nhwc_fwd_params --------------------------
	.section	.nv.shared._Z35group_norm_nhwc_fwd_one_pass_kernelI11Fp32IOFp32WLi256ELi32ELi512EEv26Group_norm_nhwc_fwd_params,"aw",@nobits
	.sectionflags	@""
	.align	8
.nv.shared._Z35group_norm_nhwc_fwd_one_pass_kernelI11Fp32IOFp32WLi256ELi32ELi512EEv26Group_norm_nhwc_fwd_params:
	.zero		1184


//--------------------- .nv.shared._Z35group_norm_nhwc_fwd_one_pass_kernelI11Fp32IOFp32WLi512ELi32ELi512EEv26Group_norm_nhwc_fwd_params --------------------------
	.section	.nv.shared._Z35group_norm_nhwc_fwd_one_pass_kernelI11Fp32IOFp32WLi512ELi32ELi512EEv26Group_norm_nhwc_fwd_params,"aw",@nobits
	.sectionflags	@""
	.align	8
.nv.shared._Z35group_norm_nhwc_fwd_one_pass_kernelI11Fp32IOFp32WLi512ELi32ELi512EEv26Group_norm_nhwc_fwd_params:
	.zero		1184


//--------------------- .nv.shared._Z35group_norm_nhwc_fwd_one_pass_kernelI11Fp32IOBf16WLi64ELi32ELi512EEv26Group_norm_nhwc_fwd_params --------------------------
	.section	.nv.shared._Z35group_norm_nhwc_fwd_one_pass_kernelI11Fp32IOBf16WLi64ELi32ELi512EEv26Group_norm_nhwc_fwd_params,"aw",@nobits
	.sectionflags	@""
	.align	8
.nv.shared._Z35group_norm_nhwc_fwd_one_pass_kernelI11Fp32IOBf16WLi64ELi32ELi512EEv26Group_norm_nhwc_fwd_params:
	.zero		1184


//--------------------- .nv.shared._Z35group_norm_nhwc_fwd_one_pass_kernelI11Fp32IOBf16WLi128ELi32ELi512EEv26Group_norm_nhwc_fwd_params --------------------------
	.section	.nv.shared._Z35group_norm_nhwc_fwd_one_pass_kernelI11Fp32IOBf16WLi128ELi32ELi512EEv26Group_norm_nhwc_fwd_params,"aw",@nobits
	.sectionflags	@""
	.align	8
.nv.shared._Z35group_norm_nhwc_fwd_one_pass_kernelI11Fp32IOBf16WLi128ELi32ELi512EEv26Group_norm_nhwc_fwd_params:
	.zero		1184


//--------------------- .nv.shared._Z35group_norm_nhwc_fwd_one_pass_kernelI11Fp32IOBf16WLi256ELi32ELi512EEv26Group_norm_nhwc_fwd_params --------------------------
	.section	.nv.shared._Z35group_norm_nhwc_fwd_one_pass_kernelI11Fp32IOBf16WLi256ELi32ELi512EEv26Group_norm_nhwc_fwd_params,"aw",@nobits
	.sectionflags	@""
	.align	8
.nv.shared._Z35group_norm_nhwc_fwd_one_pass_kernelI11Fp32IOBf16WLi256ELi32ELi512EEv26Group_norm_nhwc_fwd_params:
	.zero		1184


//--------------------- .nv.shared._Z35group_norm_nhwc_fwd_one_pass_kernelI11Fp32IOBf16WLi512ELi32ELi512EEv26Group_norm_nhwc_fwd_params --------------------------
	.section	.nv.shared._Z35group_norm_nhwc_fwd_one_pass_kernelI11Fp32IOBf16WLi512ELi32ELi512EEv26Group_norm_nhwc_fwd_params,"aw",@nobits
	.sectionflags	@""
	.align	8
.nv.shared._Z35group_norm_nhwc_fwd_one_pass_kernelI11Fp32IOBf16WLi512ELi32ELi512EEv26Group_norm_nhwc_fwd_params:
	.zero		1184


//--------------------- .nv.shared._Z35group_norm_nhwc_fwd_one_pass_kernelI11Fp32IOFp16WLi64ELi32ELi512EEv26Group_norm_nhwc_fwd_params --------------------------
	.section	.nv.shared._Z35group_norm_nhwc_fwd_one_pass_kernelI11Fp32IOFp16WLi64ELi32ELi512EEv26Group_norm_nhwc_fwd_params,"aw",@nobits
	.sectionflags	@""
	.align	8
.nv.shared._Z35group_norm_nhwc_fwd_one_pass_kernelI11Fp32IOFp16WLi64ELi32ELi512EEv26Group_norm_nhwc_fwd_params:
	.zero		1184


//--------------------- .nv.shared._Z35group_norm_nhwc_fwd_one_pass_kernelI11Fp32IOFp16WLi128ELi32ELi512EEv26Group_norm_nhwc_fwd_params --------------------------
	.section	.nv.shared._Z35group_norm_nhwc_fwd_one_pass_kernelI11Fp32IOFp16WLi128ELi32ELi512EEv26Group_norm_nhwc_fwd_params,"aw",@nobits
	.sectionflags	@""
	.align	8
.nv.shared._Z35group_norm_nhwc_fwd_one_pass_kernelI11Fp32IOFp16WLi128ELi32ELi512EEv26Group_norm_nhwc_fwd_params:
	.zero		1184


//--------------------- .nv.shared._Z35group_norm_nhwc_fwd_one_pass_kernelI11Fp32IOFp16WLi256ELi32ELi512EEv26Group_norm_nhwc_fwd_params --------------------------
	.section	.nv.shared._Z35group_norm_nhwc_fwd_one_pass_kernelI11Fp32IOFp16WLi256ELi32ELi512EEv26Group_norm_nhwc_fwd_params,"aw",@nobits
	.sectionflags	@""
	.align	8
.nv.shared._Z35group_norm_nhwc_fwd_one_pass_kernelI11Fp32IOFp16WLi256ELi32ELi512EEv26Group_norm_nhwc_fwd_params:
	.zero		1184


//--------------------- .nv.shared._Z35group_norm_nhwc_fwd_one_pass_kernelI11Fp32IOFp16WLi512ELi32ELi512EEv26Group_norm_nhwc_fwd_params --------------------------
	.section	.nv.shared._Z35group_norm_nhwc_fwd_one_pass_kernelI11Fp32IOFp16WLi512ELi32ELi512EEv26Group_norm_nhwc_fwd_params,"aw",@nobits
	.sectionflags	@""
	.align	8
.nv.shared._Z35group_norm_nhwc_fwd_one_pass_kernelI11Fp32IOFp16WLi512ELi32ELi512EEv26Group_norm_nhwc_fwd_params:
	.zero		1184


//--------------------- .nv.constant0._ZN3cub17CUB_300001_SM_9006detail11EmptyKernelIvEEvv --------------------------
	.section	.nv.constant0._ZN3cub17CUB_300001_SM_9006detail11EmptyKernelIvEEvv,"a",@progbits
	.sectionflags	@""
	.align	4
.nv.constant0._ZN3cub17CUB_300001_SM_9006detail11EmptyKernelIvEEvv:
	.zero		528


//--------------------- .nv.constant0._Z35group_norm_nhwc_bwd_one_pass_kernelI11Bf16IOFp32WLi64ELi32ELi512EEv26Group_norm_nhwc_bwd_params --------------------------
	.section	.nv.constant0._Z35group_norm_nhwc_bwd_one_pass_kernelI11Bf16IOFp32WLi64ELi32ELi512EEv26Group_norm_nhwc_bwd_params,"a",@progbits
	.sectionflags	@""
	.align	4
.nv.constant0._Z35group_norm_nhwc_bwd_one_pass_kernelI11Bf16IOFp32WLi64ELi32ELi512EEv26Group_norm_nhwc_bwd_params:
	.zero		712


//--------------------- .nv.constant0._Z35group_norm_nhwc_bwd_one_pass_kernelI11Bf16IOFp32WLi128ELi32ELi512EEv26Group_norm_nhwc_bwd_params --------------------------
	.section	.nv.constant0._Z35group_norm_nhwc_bwd_one_pass_kernelI11Bf16IOFp32WLi128ELi32ELi512EEv26Group_norm_nhwc_bwd_params,"a",@progbits
	.sectionflags	@""
	.align	4
.nv.constant0._Z35group_norm_nhwc_bwd_one_pass_kernelI11Bf16IOFp32WLi128ELi32ELi512EEv26Group_norm_nhwc_bwd_params:
	.zero		712


//--------------------- .nv.constant0._Z35group_norm_nhwc_bwd_one_pass_kernelI11Bf16IOFp32WLi256ELi32ELi512EEv26Group_norm_nhwc_bwd_params --------------------------
	.section	.nv.constant0._Z35group_norm_nhwc_bwd_one_pass_kernelI11Bf16IOFp32WLi256ELi32ELi512EEv26Group_norm_nhwc_bwd_params,"a",@progbits
	.sectionflags	@""
	.align	4
.nv.constant0._Z35group_norm_nhwc_bwd_one_pass_kernelI11Bf16IOFp32WLi256ELi32ELi512EEv26Group_norm_nhwc_bwd_params:
	.zero		712


//--------------------- .nv.constant0._Z35group_norm_nhwc_bwd_one_pass_kernelI11Bf16IOFp32WLi512ELi32ELi512EEv26Group_norm_nhwc_bwd_params --------------------------
	.section	.nv.constant0._Z35group_norm_nhwc_bwd_one_pass_kernelI11Bf16IOFp32WLi512ELi32ELi512EEv26Group_norm_nhwc_bwd_params,"a",@progbits
	.sectionflags	@""
	.align	4
.nv.constant0._Z35group_norm_nhwc_bwd_one_pass_kernelI11Bf16IOFp32WLi512ELi32ELi512EEv26Group_norm_nhwc_bwd_params:
	.zero		712


//--------------------- .nv.constant0._Z35group_norm_nhwc_bwd_one_pass_kernelI11Bf16IOBf16WLi64ELi32ELi512EEv26Group_norm_nhwc_bwd_params --------------------------
	.section	.nv.constant0._Z35group_norm_nhwc_bwd_one_pass_kernelI11Bf16IOBf16WLi64ELi32ELi512EEv26Group_norm_nhwc_bwd_params,"a",@progbits
	.sectionflags	@""
	.align	4
.nv.constant0._Z35group_norm_nhwc_bwd_one_pass_kernelI11Bf16IOBf16WLi64ELi32ELi512EEv26Group_norm_nhwc_bwd_params:
	.zero		712


//--------------------- .nv.constant0._Z35group_norm_nhwc_bwd_one_pass_kernelI11Bf16IOBf16WLi128ELi32ELi512EEv26Group_norm_nhwc_bwd_params --------------------------
	.section	.nv.constant0._Z35group_norm_nhwc_bwd_one_pass_kernelI11Bf16IOBf16WLi128ELi32ELi512EEv26Group_norm_nhwc_bwd_params,"a",@progbits
	.sectionflags	@""
	.align	4
.nv.constant0._Z35group_norm_nhwc_bwd_one_pass_kernelI11Bf16IOBf16WLi128ELi32ELi512EEv26Group_norm_nhwc_bwd_params:
	.zero		712


//--------------------- .nv.constant0._Z35group_norm_nhwc_bwd_one_pass_kernelI11Bf16IOBf16WLi256ELi32ELi512EEv26Group_norm_nhwc_bwd_params --------------------------
	.section	.nv.constant0._Z35group_norm_nhwc_bwd_one_pass_kernelI11Bf16IOBf16WLi256ELi32ELi512EEv26Group_norm_nhwc_bwd_params,"a",@progbits
	.sectionflags	@""
	.align	4
.nv.constant0._Z35group_norm_nhwc_bwd_one_pass_kernelI11Bf16IOBf16WLi256ELi32ELi512EEv26Group_norm_nhwc_bwd_params:
	.zero		712


//--------------------- .nv.constant0._Z35group_norm_nhwc_bwd_one_pass_kernelI11Bf16IOBf16WLi512ELi32ELi512EEv26Group_norm_nhwc_bwd_params --------------------------
	.section	.nv.constant0._Z35group_norm_nhwc_bwd_one_pass_kernelI11Bf16IOBf16WLi512ELi32ELi512EEv26Group_norm_nhwc_bwd_params,"a",@progbits
	.sectionflags	@""
	.align	4
.nv.constant0._Z35group_norm_nhwc_bwd_one_pass_kernelI11Bf16IOBf16WLi512ELi32ELi512EEv26Group_norm_nhwc_bwd_params:
	.zero		712


//--------------------- .nv.constant0._Z35group_norm_nhwc_bwd_one_pass_kernelI11Bf16IOFp16WLi64ELi32ELi512EEv26Group_norm_nhwc_bwd_params --------------------------
	.section	.nv.constant0._Z35group_norm_nhwc_bwd_one_pass_kernelI11Bf16IOFp16WLi64ELi32ELi512EEv26Group_norm_nhwc_bwd_params,"a",@progbits
	.sectionflags	@""
	.align	4
.nv.constant0._Z35group_norm_nhwc_bwd_one_pass_kernelI11Bf16IOFp16WLi64ELi32ELi512EEv26Group_norm_nhwc_bwd_params:
	.zero		712


//--------------------- .nv.constant0._Z35group_norm_nhwc_bwd_one_pass_kernelI11Bf16IOFp16WLi128ELi32ELi512EEv26Group_norm_nhwc_bwd_params --------------------------
	.section	.nv.constant0._Z35group_norm_nhwc_bwd_one_pass_kernelI11Bf16IOFp16WLi128ELi32ELi512EEv26Group_norm_nhwc_bwd_params,"a",@progbits
	.sectionflags	@""
	.align	4
.nv.constant0._Z35group_norm_nhwc_bwd_one_pass_kernelI11Bf16IOFp16WLi128ELi32ELi512EEv26Group_norm_nhwc_bwd_params:
	.zero		712


//--------------------- .nv.constant0._Z35group_norm_nhwc_bwd_one_pass_kernelI11Bf16IOFp16WLi256ELi32ELi512EEv26Group_norm_nhwc_bwd_params --------------------------
	.section	.nv.constant0._Z35group_norm_nhwc_bwd_one_pass_kernelI11Bf16IOFp16WLi256ELi32ELi512EEv26Group_norm_nhwc_bwd_params,"a",@progbits
	.sectionflags	@""
	.align	4
.nv.constant0._Z35group_norm_nhwc_bwd_one_pass_kernelI11Bf16IOFp16WLi256ELi32ELi512EEv26Group_norm_nhwc_bwd_params:
	.zero		712


//--------------------- .nv.constant0._Z35group_norm_nhwc_bwd_one_pass_kernelI11Bf16IOFp16WLi512ELi32ELi512EEv26Group_norm_nhwc_bwd_params --------------------------
	.section	.nv.constant0._Z35group_norm_nhwc_bwd_one_pass_kernelI11Bf16IOFp16WLi512ELi32ELi512EEv26Group_norm_nhwc_bwd_params,"a",@progbits
	.sectionflags	@""
	.align	4
.nv.constant0._Z35group_norm_nhwc_bwd_one_pass_kernelI11Bf16IOFp16WLi512ELi32ELi512EEv26Group_norm_nhwc_bwd_params:
	.zero		712


//--------------------- .nv.constant0._Z35group_norm_nhwc_bwd_one_pass_kernelI11Fp16IOFp32WLi64ELi32ELi512EEv26Group_norm_nhwc_bwd_params --------------------------
	.section	.nv.constant0._Z35group_norm_nhwc_bwd_one_pass_kernelI11Fp16IOFp32WLi64ELi32ELi512EEv26Group_norm_nhwc_bwd_params,"a",@progbits
	.sectionflags	@""
	.align	4
.nv.constant0._Z35group_norm_nhwc_bwd_one_pass_kernelI11Fp16IOFp32WLi64ELi32ELi512EEv26Group_norm_nhwc_bwd_params:
	.zero		712


//--------------------- .nv.constant0._Z35group_norm_nhwc_bwd_one_pass_kernelI11Fp16IOFp32WLi128ELi32ELi512EEv26Group_norm_nhwc_bwd_params --------------------------
	.section	.nv.constant0._Z35group_norm_nhwc_bwd_one_pass_kernelI11Fp16IOFp32WLi128ELi32ELi512EEv26Group_norm_nhwc_bwd_params,"a",@progbits
	.sectionflags	@""
	.align	4
.nv.constant0._Z35group_norm_nhwc_bwd_one_pass_kernelI11Fp16IOFp32WLi128ELi32ELi512EEv26Group_norm_nhwc_bwd_params:
	.zero		712


//--------------------- .nv.constant0._Z35group_norm_nhwc_bwd_one_pass_kernelI11Fp16IOFp32WLi256ELi32ELi512EEv26Group_norm_nhwc_bwd_params --------------------------
	.section	.nv.constant0._Z35group_norm_nhwc_bwd_one_pass_kernelI11Fp16IOFp32WLi256ELi32ELi512EEv26Group_norm_nhwc_bwd_params,"a",@progbits
	.sectionflags	@""
	.align	4
.nv.constant0._Z35group_norm_nhwc_bwd_one_pass_kernelI11Fp16IOFp32WLi256ELi32ELi512EEv26Group_norm_nhwc_bwd_params:
	.zero		712


//--------------------- .nv.constant0._Z35group_norm_nhwc_bwd_one_pass_kernelI11Fp16IOFp32WLi512ELi32ELi512EEv26Group_norm_nhwc_bwd_params --------------------------
	.section	.nv.constant0._Z35group_norm_nhwc_bwd_one_pass_kernelI11Fp16IOFp32WLi512ELi32ELi512EEv26Group_norm_nhwc_bwd_params,"a",@progbits
	.sectionflags	@""
	.align	4
.nv.constant0._Z35group_norm_nhwc_bwd_one_pass_kernelI11Fp16IOFp32WLi512ELi32ELi512EEv26Group_norm_nhwc_bwd_params:
	.zero		712


//--------------------- .nv.constant0._Z35group_norm_nhwc_bwd_one_pass_kernelI11Fp16IOBf16WLi64ELi32ELi512EEv26Group_norm_nhwc_bwd_params --------------------------
	.section	.nv.constant0._Z35group_norm_nhwc_bwd_one_pass_kernelI11Fp16IOBf16WLi64ELi32ELi512EEv26Group_norm_nhwc_bwd_params,"a",@progbits
	.sectionflags	@""
	.align	4
.nv.constant0._Z35group_norm_nhwc_bwd_one_pass_kernelI11Fp16IOBf16WLi64ELi32ELi512EEv26Group_norm_nhwc_bwd_params:
	.zero		712


//--------------------- .nv.constant0._Z35group_norm_nhwc_bwd_one_pass_kernelI11Fp16IOBf16WLi128ELi32ELi512EEv26Group_norm_nhwc_bwd_params --------------------------
	.section	.nv.constant0._Z35group_norm_nhwc_bwd_one_pass_kernelI11Fp16IOBf16WLi128ELi32ELi512EEv26Group_norm_nhwc_bwd_params,"a",@progbits
	.sectionflags	@""
	.align	4
.nv.constant0._Z35group_norm_nhwc_bwd_one_pass_kernelI11Fp16IOBf16WLi128ELi32ELi512EEv26Group_norm_nhwc_bwd_params:
	.zero		712


//--------------------- .nv.constant0._Z35group_norm_nhwc_bwd_one_pass_kernelI11Fp16IOBf16WLi256ELi32ELi512EEv26Group_norm_nhwc_bwd_params --------------------------
	.section	.nv.constant0._Z35group_norm_nhwc_bwd_one_pass_kernelI11Fp16IOBf16WLi256ELi32ELi512EEv26Group_norm_nhwc_bwd_params,"a",@progbits
	.sectionflags	@""
	.align	4
.nv.constant0._Z35group_norm_nhwc_bwd_one_pass_kernelI11Fp16IOBf16WLi256ELi32ELi512EEv26Group_norm_nhwc_bwd_params:
	.zero		712


//--------------------- .nv.constant0._Z35group_norm_nhwc_bwd_one_pass_kernelI11Fp16IOBf16WLi512ELi32ELi512EEv26Group_norm_nhwc_bwd_params --------------------------
	.section	.nv.constant0._Z35group_norm_nhwc_bwd_one_pass_kernelI11Fp16IOBf16WLi512ELi32ELi512EEv26Group_norm_nhwc_bwd_params,"a",@progbits
	.sectionflags	@""
	.align	4
.nv.constant0._Z35group_norm_nhwc_bwd_one_pass_kernelI11Fp16IOBf16WLi512ELi32ELi512EEv26Group_norm_nhwc_bwd_params:
	.zero		712


//--------------------- .nv.constant0._Z35group_norm_nhwc_bwd_one_pass_kernelI11Fp16IOFp16WLi64ELi32ELi512EEv26Group_norm_nhwc_bwd_params --------------------------
	.section	.nv.constant0._Z35group_norm_nhwc_bwd_one_pass_kernelI11Fp16IOFp16WLi64ELi32ELi512EEv26Group_norm_nhwc_bwd_params,"a",@progbits
	.sectionflags	@""
	.align	4
.nv.constant0._Z35group_norm_nhwc_bwd_one_pass_kernelI11Fp16IOFp16WLi64ELi32ELi512EEv26Group_norm_nhwc_bwd_params:
	.zero		712


//--------------------- .nv.constant0._Z35group_norm_nhwc_bwd_one_pass_kernelI11Fp16IOFp16WLi128ELi32ELi512EEv26Group_norm_nhwc_bwd_params --------------------------
	.section	.nv.constant0._Z35group_norm_nhwc_bwd_one_pass_kernelI11Fp16IOFp16WLi128ELi32ELi512EEv26Group_norm_nhwc_bwd_params,"a",@progbits
	.sectionflags	@""
	.align	4
.nv.constant0._Z35group_norm_nhwc_bwd_one_pass_kernelI11Fp16IOFp16WLi128ELi32ELi512EEv26Group_norm_nhwc_bwd_params:
	.zero		712


//--------------------- .nv.constant0._Z35group_norm_nhwc_bwd_one_pass_kernelI11Fp16IOFp16WLi256ELi32ELi512EEv26Group_norm_nhwc_bwd_params --------------------------
	.section	.nv.constant0._Z35group_norm_nhwc_bwd_one_pass_kernelI11Fp16IOFp16WLi256ELi32ELi512EEv26Group_norm_nhwc_bwd_params,"a",@progbits
	.sectionflags	@""
	.align	4
.nv.constant0._Z35group_norm_nhwc_bwd_one_pass_kernelI11Fp16IOFp16WLi256ELi32ELi512EEv26Group_norm_nhwc_bwd_params:
	.zero		712


//--------------------- .nv.constant0._Z35group_norm_nhwc_bwd_one_pass_kernelI11Fp16IOFp16WLi512ELi32ELi512EEv26Group_norm_nhwc_bwd_params --------------------------
	.section	.nv.constant0._Z35group_norm_nhwc_bwd_one_pass_kernelI11Fp16IOFp16WLi512ELi32ELi512EEv26Group_norm_nhwc_bwd_params,"a",@progbits
	.sectionflags	@""
	.align	4
.nv.constant0._Z35group_norm_nhwc_bwd_one_pass_kernelI11Fp16IOFp16WLi512ELi32ELi512EEv26Group_norm_nhwc_bwd_params:
	.zero		712


//--------------------- .nv.constant0._Z35group_norm_nhwc_bwd_one_pass_kernelI11Fp32IOFp32WLi64ELi32ELi512EEv26Group_norm_nhwc_bwd_params --------------------------
	.section	.nv.constant0._Z35group_norm_nhwc_bwd_one_pass_kernelI11Fp32IOFp32WLi64ELi32ELi512EEv26Group_norm_nhwc_bwd_params,"a",@progbits
	.sectionflags	@""
	.align	4
.nv.constant0._Z35group_norm_nhwc_bwd_one_pass_kernelI11Fp32IOFp32WLi64ELi32ELi512EEv26Group_norm_nhwc_bwd_params:
	.zero		712


//--------------------- .nv.constant0._Z35group_norm_nhwc_bwd_one_pass_kernelI11Fp32IOFp32WLi128ELi32ELi512EEv26Group_norm_nhwc_bwd_params --------------------------
	.section	.nv.constant0._Z35group_norm_nhwc_bwd_one_pass_kernelI11Fp32IOFp32WLi128ELi32ELi512EEv26Group_norm_nhwc_bwd_params,"a",@progbits
	.sectionflags	@""
	.align	4
.nv.constant0._Z35group_norm_nhwc_bwd_one_pass_kernelI11Fp32IOFp32WLi128ELi32ELi512EEv26Group_norm_nhwc_bwd_params:
	.zero		712


//--------------------- .nv.constant0._Z35group_norm_nhwc_bwd_one_pass_kernelI11Fp32IOFp32WLi256ELi32ELi512EEv26Group_norm_nhwc_bwd_params --------------------------
	.section	.nv.constant0._Z35group_norm_nhwc_bwd_one_pass_kernelI11Fp32IOFp32WLi256ELi32ELi512EEv26Group_norm_nhwc_bwd_params,"a",@progbits
	.sectionflags	@""
	.align	4
.nv.constant0._Z35group_norm_nhwc_bwd_one_pass_kernelI11Fp32IOFp32WLi256ELi32ELi512EEv26Group_norm_nhwc_bwd_params:
	.zero		712


//--------------------- .nv.constant0._Z35group_norm_nhwc_bwd_one_pass_kernelI11Fp32IOFp32WLi512ELi32ELi512EEv26Group_norm_nhwc_bwd_params --------------------------
	.section	.nv.constant0._Z35group_norm_nhwc_bwd_one_pass_kernelI11Fp32IOFp32WLi512ELi32ELi512EEv26Group_norm_nhwc_bwd_params,"a",@progbits
	.sectionflags	@""
	.align	4
.nv.constant0._Z35group_norm_nhwc_bwd_one_pass_kernelI11Fp32IOFp32WLi512ELi32ELi512EEv26Group_norm_nhwc_bwd_params:
	.zero		712


//--------------------- .nv.constant0._Z35group_norm_nhwc_bwd_one_pass_kernelI11Fp32IOBf16WLi64ELi32ELi512EEv26Group_norm_nhwc_bwd_params --------------------------
	.section	.nv.constant0._Z35group_norm_nhwc_bwd_one_pass_kernelI11Fp32IOBf16WLi64ELi32ELi512EEv26Group_norm_nhwc_bwd_params,"a",@progbits
	.sectionflags	@""
	.align	4
.nv.constant0._Z35group_norm_nhwc_bwd_one_pass_kernelI11Fp32IOBf16WLi64ELi32ELi512EEv26Group_norm_nhwc_bwd_params:
	.zero		712


//--------------------- .nv.constant0._Z35group_norm_nhwc_bwd_one_pass_kernelI11Fp32IOBf16WLi128ELi32ELi512EEv26Group_norm_nhwc_bwd_params --------------------------
	.section	.nv.constant0._Z35group_norm_nhwc_bwd_one_pass_kernelI11Fp32IOBf16WLi128ELi32ELi512EEv26Group_norm_nhwc_bwd_params,"a",@progbits
	.sectionflags	@""
	.align	4
.nv.constant0._Z35group_norm_nhwc_bwd_one_pass_kernelI11Fp32IOBf16WLi128ELi32ELi512EEv26Group_norm_nhwc_bwd_params:
	.zero		712


//--------------------- .nv.constant0._Z35group_norm_nhwc_bwd_one_pass_kernelI11Fp32IOBf16WLi256ELi32ELi512EEv26Group_norm_nhwc_bwd_params --------------------------
	.section	.nv.constant0._Z35group_norm_nhwc_bwd_one_pass_kernelI11Fp32IOBf16WLi256ELi32ELi512EEv26Group_norm_nhwc_bwd_params,"a",@progbits
	.sectionflags	@""
	.align	4
.nv.constant0._Z35group_norm_nhwc_bwd_one_pass_kernelI11Fp32IOBf16WLi256ELi32ELi512EEv26Group_norm_nhwc_bwd_params:
	.zero		712


//--------------------- .nv.constant0._Z35group_norm_nhwc_bwd_one_pass_kernelI11Fp32IOBf16WLi512ELi32ELi512EEv26Group_norm_nhwc_bwd_params --------------------------
	.section	.nv.constant0._Z35group_norm_nhwc_bwd_one_pass_kernelI11Fp32IOBf16WLi512ELi32ELi512EEv26Group_norm_nhwc_bwd_params,"a",@progbits
	.sectionflags	@""
	.align	4
.nv.constant0._Z35group_norm_nhwc_bwd_one_pass_kernelI11Fp32IOBf16WLi512ELi32ELi512EEv26Group_norm_nhwc_bwd_params:
	.zero		712


//--------------------- .nv.constant0._Z35group_norm_nhwc_bwd_one_pass_kernelI11Fp32IOFp16WLi64ELi32ELi512EEv26Group_norm_nhwc_bwd_params --------------------------
	.section	.nv.constant0._Z35group_norm_nhwc_bwd_one_pass_kernelI11Fp32IOFp16WLi64ELi32ELi512EEv26Group_norm_nhwc_bwd_params,"a",@progbits
	.sectionflags	@""
	.align	4
.nv.constant0._Z35group_norm_nhwc_bwd_one_pass_kernelI11Fp32IOFp16WLi64ELi32ELi512EEv26Group_norm_nhwc_bwd_params:
	.zero		712


//--------------------- .nv.constant0._Z35group_norm_nhwc_bwd_one_pass_kernelI11Fp32IOFp16WLi128ELi32ELi512EEv26Group_norm_nhwc_bwd_params --------------------------
	.section	.nv.constant0._Z35group_norm_nhwc_bwd_one_pass_kernelI11Fp32IOFp16WLi128ELi32ELi512EEv26Group_norm_nhwc_bwd_params,"a",@progbits
	.sectionflags	@""
	.align	4
.nv.constant0._Z35group_norm_nhwc_bwd_one_pass_kernelI11Fp32IOFp16WLi128ELi32ELi512EEv26Group_norm_nhwc_bwd_params:
	.zero		712


//--------------------- .nv.constant0._Z35group_norm_nhwc_bwd_one_pass_kernelI11Fp32IOFp16WLi256ELi32ELi512EEv26Group_norm_nhwc_bwd_params --------------------------
	.section	.nv.constant0._Z35group_norm_nhwc_bwd_one_pass_kernelI11Fp32IOFp16WLi256ELi32ELi512EEv26Group_norm_nhwc_bwd_params,"a",@progbits
	.sectionflags	@""
	.align	4
.nv.constant0._Z35group_norm_nhwc_bwd_one_pass_kernelI11Fp32IOFp16WLi256ELi32ELi512EEv26Group_norm_nhwc_bwd_params:
	.zero		712


//--------------------- .nv.constant0._Z35group_norm_nhwc_bwd_one_pass_kernelI11Fp32IOFp16WLi512ELi32ELi512EEv26Group_norm_nhwc_bwd_params --------------------------
	.section	.nv.constant0._Z35group_norm_nhwc_bwd_one_pass_kernelI11Fp32IOFp16WLi512ELi32ELi512EEv26Group_norm_nhwc_bwd_params,"a",@progbits
	.sectionflags	@""
	.align	4
.nv.constant0._Z35group_norm_nhwc_bwd_one_pass_kernelI11Fp32IOFp16WLi512ELi32ELi512EEv26Group_norm_nhwc_bwd_params:
	.zero		712


//--------------------- .nv.constant0._Z35group_norm_nhwc_fwd_one_pass_kernelI11Bf16IOFp32WLi64ELi32ELi512EEv26Group_norm_nhwc_fwd_params --------------------------
	.section	.nv.constant0._Z35group_norm_nhwc_fwd_one_pass_kernelI11Bf16IOFp32WLi64ELi32ELi512EEv26Group_norm_nhwc_fwd_params,"a",@progbits
	.sectionflags	@""
	.align	4
.nv.constant0._Z35group_norm_nhwc_fwd_one_pass_kernelI11Bf16IOFp32WLi64ELi32ELi512EEv26Group_norm_nhwc_fwd_params:
	.zero		688


//--------------------- .nv.constant0._Z35group_norm_nhwc_fwd_one_pass_kernelI11Bf16IOFp32WLi128ELi32ELi512EEv26Group_norm_nhwc_fwd_params --------------------------
	.section	.nv.constant0._Z35group_norm_nhwc_fwd_one_pass_kernelI11Bf16IOFp32WLi128ELi32ELi512EEv26Group_norm_nhwc_fwd_params,"a",@progbits
	.sectionflags	@""
	.align	4
.nv.constant0._Z35group_norm_nhwc_fwd_one_pass_kernelI11Bf16IOFp32WLi128ELi32ELi512EEv26Group_norm_nhwc_fwd_params:
	.zero		688


//--------------------- .nv.constant0._Z35group_norm_nhwc_fwd_one_pass_kernelI11Bf16IOFp32WLi256ELi32ELi512EEv26Group_norm_nhwc_fwd_params --------------------------
	.section	.nv.constant0._Z35group_norm_nhwc_fwd_one_pass_kernelI11Bf16IOFp32WLi256ELi32ELi512EEv26Group_norm_nhwc_fwd_params,"a",@progbits
	.sectionflags	@""
	.align	4
.nv.constant0._Z35group_norm_nhwc_fwd_one_pass_kernelI11Bf16IOFp32WLi256ELi32ELi512EEv26Group_norm_nhwc_fwd_params:
	.zero		688


//--------------------- .nv.constant0._Z35group_norm_nhwc_fwd_one_pass_kernelI11Bf16IOFp32WLi512ELi32ELi512EEv26Group_norm_nhwc_fwd_params --------------------------
	.section	.nv.constant0._Z35group_norm_nhwc_fwd_one_pass_kernelI11Bf16IOFp32WLi512ELi32ELi512EEv26Group_norm_nhwc_fwd_params,"a",@progbits
	.sectionflags	@""
	.align	4
.nv.constant0._Z35group_norm_nhwc_fwd_one_pass_kernelI11Bf16IOFp32WLi512ELi32ELi512EEv26Group_norm_nhwc_fwd_params:
	.zero		688


//--------------------- .nv.constant0._Z35group_norm_nhwc_fwd_one_pass_kernelI11Bf16IOBf16WLi64ELi32ELi512EEv26Group_norm_nhwc_fwd_params --------------------------
	.section	.nv.constant0._Z35group_norm_nhwc_fwd_one_pass_kernelI11Bf16IOBf16WLi64ELi32ELi512EEv26Group_norm_nhwc_fwd_params,"a",@progbits
	.sectionflags	@""
	.align	4
.nv.constant0._Z35group_norm_nhwc_fwd_one_pass_kernelI11Bf16IOBf16WLi64ELi32ELi512EEv26Group_norm_nhwc_fwd_params:
	.zero		688


//--------------------- .nv.constant0._Z35group_norm_nhwc_fwd_one_pass_kernelI11Bf16IOBf16WLi128ELi32ELi512EEv26Group_norm_nhwc_fwd_params --------------------------
	.section	.nv.constant0._Z35group_norm_nhwc_fwd_one_pass_kernelI11Bf16IOBf16WLi128ELi32ELi512EEv26Group_norm_nhwc_fwd_params,"a",@progbits
	.sectionflags	@""
	.align	4
.nv.constant0._Z35group_norm_nhwc_fwd_one_pass_kernelI11Bf16IOBf16WLi128ELi32ELi512EEv26Group_norm_nhwc_fwd_params:
	.zero		688


//--------------------- .nv.constant0._Z35group_norm_nhwc_fwd_one_pass_kernelI11Bf16IOBf16WLi256ELi32ELi512EEv26Group_norm_nhwc_fwd_params --------------------------
	.section	.nv.constant0._Z35group_norm_nhwc_fwd_one_pass_kernelI11Bf16IOBf16WLi256ELi32ELi512EEv26Group_norm_nhwc_fwd_params,"a",@progbits
	.sectionflags	@""
	.align	4
.nv.constant0._Z35group_norm_nhwc_fwd_one_pass_kernelI11Bf16IOBf16WLi256ELi32ELi512EEv26Group_norm_nhwc_fwd_params:
	.zero		688


//--------------------- .nv.constant0._Z35group_norm_nhwc_fwd_one_pass_kernelI11Bf16IOBf16WLi512ELi32ELi512EEv26Group_norm_nhwc_fwd_params --------------------------
	.section	.nv.constant0._Z35group_norm_nhwc_fwd_one_pass_kernelI11Bf16IOBf16WLi512ELi32ELi512EEv26Group_norm_nhwc_fwd_params,"a",@progbits
	.sectionflags	@""
	.align	4
.nv.constant0._Z35group_norm_nhwc_fwd_one_pass_kernelI11Bf16IOBf16WLi512ELi32ELi512EEv26Group_norm_nhwc_fwd_params:
	.zero		688


//--------------------- .nv.constant0._Z35group_norm_nhwc_fwd_one_pass_kernelI11Bf16IOFp16WLi64ELi32ELi512EEv26Group_norm_nhwc_fwd_params --------------------------
	.section	.nv.constant0._Z35group_norm_nhwc_fwd_one_pass_kernelI11Bf16IOFp16WLi64ELi32ELi512EEv26Group_norm_nhwc_fwd_params,"a",@progbits
	.sectionflags	@""
	.align	4
.nv.constant0._Z35group_norm_nhwc_fwd_one_pass_kernelI11Bf16IOFp16WLi64ELi32ELi512EEv26Group_norm_nhwc_fwd_params:
	.zero		688


//--------------------- .nv.constant0._Z35group_norm_nhwc_fwd_one_pass_kernelI11Bf16IOFp16WLi128ELi32ELi512EEv26Group_norm_nhwc_fwd_params --------------------------
	.section	.nv.constant0._Z35group_norm_nhwc_fwd_one_pass_kernelI11Bf16IOFp16WLi128ELi32ELi512EEv26Group_norm_nhwc_fwd_params,"a",@progbits
	.sectionflags	@""
	.align	4
.nv.constant0._Z35group_norm_nhwc_fwd_one_pass_kernelI11Bf16IOFp16WLi128ELi32ELi512EEv26Group_norm_nhwc_fwd_params:
	.zero		688


//--------------------- .nv.constant0._Z35group_norm_nhwc_fwd_one_pass_kernelI11Bf16IOFp16WLi256ELi32ELi512EEv26Group_norm_nhwc_fwd_params --------------------------
	.section	.nv.constant0._Z35group_norm_nhwc_fwd_one_pass_kernelI11Bf16IOFp16WLi256ELi32ELi512EEv26Group_norm_nhwc_fwd_params,"a",@progbits
	.sectionflags	@""
	.align	4
.nv.constant0._Z35group_norm_nhwc_fwd_one_pass_kernelI11Bf16IOFp16WLi256ELi32ELi512EEv26Group_norm_nhwc_fwd_params:
	.zero		688


//--------------------- .nv.constant0._Z35group_norm_nhwc_fwd_one_pass_kernelI11Bf16IOFp16WLi512ELi32ELi512EEv26Group_norm_nhwc_fwd_params --------------------------
	.section	.nv.constant0._Z35group_norm_nhwc_fwd_one_pass_kernelI11Bf16IOFp16WLi512ELi32ELi512EEv26Group_norm_nhwc_fwd_params,"a",@progbits
	.sectionflags	@""
	.align	4
.nv.constant0._Z35group_norm_nhwc_fwd_one_pass_kernelI11Bf16IOFp16WLi512ELi32ELi512EEv26Group_norm_nhwc_fwd_params:
	.zero		688


//--------------------- .nv.constant0._Z35group_norm_nhwc_fwd_one_pass_kernelI11Fp16IOFp32WLi64ELi32ELi512EEv26Group_norm_nhwc_fwd_params --------------------------
	.section	.nv.constant0._Z35group_norm_nhwc_fwd_one_pass_kernelI11Fp16IOFp32WLi64ELi32ELi512EEv26Group_norm_nhwc_fwd_params,"a",@progbits
	.sectionflags	@""
	.align	4
.nv.constant0._Z35group_norm_nhwc_fwd_one_pass_kernelI11Fp16IOFp32WLi64ELi32ELi512EEv26Group_norm_nhwc_fwd_params:
	.zero		688


//--------------------- .nv.constant0._Z35group_norm_nhwc_fwd_one_pass_kernelI11Fp16IOFp32WLi128ELi32ELi512EEv26Group_norm_nhwc_fwd_params --------------------------
	.section	.nv.constant0._Z35group_norm_nhwc_fwd_one_pass_kernelI11Fp16IOFp32WLi128ELi32ELi512EEv26Group_norm_nhwc_fwd_params,"a",@progbits
	.sectionflags	@""
	.align	4
.nv.constant0._Z35group_norm_nhwc_fwd_one_pass_kernelI11Fp16IOFp32WLi128ELi32ELi512EEv26Group_norm_nhwc_fwd_params:
	.zero		688


//--------------------- .nv.constant0._Z35group_norm_nhwc_fwd_one_pass_kernelI11Fp16IOFp32WLi256ELi32ELi512EEv26Group_norm_nhwc_fwd_params --------------------------
	.section	.nv.constant0._Z35group_norm_nhwc_fwd_one_pass_kernelI11Fp16IOFp32WLi256ELi32ELi512EEv26Group_norm_nhwc_fwd_params,"a",@progbits
	.sectionflags	@""
	.align	4
.nv.constant0._Z35group_norm_nhwc_fwd_one_pass_kernelI11Fp16IOFp32WLi256ELi32ELi512EEv26Group_norm_nhwc_fwd_params:
	.zero		688


//--------------------- .nv.constant0._Z35group_norm_nhwc_fwd_one_pass_kernelI11Fp16IOFp32WLi512ELi32ELi512EEv26Group_norm_nhwc_fwd_params --------------------------
	.section	.nv.constant0._Z35group_norm_nhwc_fwd_one_pass_kernelI11Fp16IOFp32WLi512ELi32ELi512EEv26Group_norm_nhwc_fwd_params,"a",@progbits
	.sectionflags	@""
	.align	4
.nv.constant0._Z35group_norm_nhwc_fwd_one_pass_kernelI11Fp16IOFp32WLi512ELi32ELi512EEv26Group_norm_nhwc_fwd_params:
	.zero		688


//--------------------- .nv.constant0._Z35group_norm_nhwc_fwd_one_pass_kernelI11Fp16IOBf16WLi64ELi32ELi512EEv26Group_norm_nhwc_fwd_params --------------------------
	.section	.nv.constant0._Z35group_norm_nhwc_fwd_one_pass_kernelI11Fp16IOBf16WLi64ELi32ELi512EEv26Group_norm_nhwc_fwd_params,"a",@progbits
	.sectionflags	@""
	.align	4
.nv.constant0._Z35group_norm_nhwc_fwd_one_pass_kernelI11Fp16IOBf16WLi64ELi32ELi512EEv26Group_norm_nhwc_fwd_params:
	.zero		688


//--------------------- .nv.constant0._Z35group_norm_nhwc_fwd_one_pass_kernelI11Fp16IOBf16WLi128ELi32ELi512EEv26Group_norm_nhwc_fwd_params --------------------------
	.section	.nv.constant0._Z35group_norm_nhwc_fwd_one_pass_kernelI11Fp16IOBf16WLi128ELi32ELi512EEv26Group_norm_nhwc_fwd_params,"a",@progbits
	.sectionflags	@""
	.align	4
.nv.constant0._Z35group_norm_nhwc_fwd_one_pass_kernelI11Fp16IOBf16WLi128ELi32ELi512EEv26Group_norm_nhwc_fwd_params:
	.zero		688


//--------------------- .nv.constant0._Z35group_norm_nhwc_fwd_one_pass_kernelI11Fp16IOBf16WLi256ELi32ELi512EEv26Group_norm_nhwc_fwd_params --------------------------
	.section	.nv.constant0._Z35group_norm_nhwc_fwd_one_pass_kernelI11Fp16IOBf16WLi256ELi32ELi512EEv26Group_norm_nhwc_fwd_params,"a",@progbits
	.sectionflags	@""
	.align	4
.nv.constant0._Z35group_norm_nhwc_fwd_one_pass_kernelI11Fp16IOBf16WLi256ELi32ELi512EEv26Group_norm_nhwc_fwd_params:
	.zero		688


//--------------------- .nv.constant0._Z35group_norm_nhwc_fwd_one_pass_kernelI11Fp16IOBf16WLi512ELi32ELi512EEv26Group_norm_nhwc_fwd_params --------------------------
	.section	.nv.constant0._Z35group_norm_nhwc_fwd_one_pass_kernelI11Fp16IOBf16WLi512ELi32ELi512EEv26Group_norm_nhwc_fwd_params,"a",@progbits
	.sectionflags	@""
	.align	4
.nv.constant0._Z35group_norm_nhwc_fwd_one_pass_kernelI11Fp16IOBf16WLi512ELi32ELi512EEv26Group_norm_nhwc_fwd_params:
	.zero		688


//--------------------- .nv.constant0._Z35group_norm_nhwc_fwd_one_pass_kernelI11Fp16IOFp16WLi64ELi32ELi512EEv26Group_norm_nhwc_fwd_params --------------------------
	.section	.nv.constant0._Z35group_norm_nhwc_fwd_one_pass_kernelI11Fp16IOFp16WLi64ELi32ELi512EEv26Group_norm_nhwc_fwd_params,"a",@progbits
	.sectionflags	@""
	.align	4
.nv.constant0._Z35group_norm_nhwc_fwd_one_pass_kernelI11Fp16IOFp16WLi64ELi32ELi512EEv26Group_norm_nhwc_fwd_params:
	.zero		688


//--------------------- .nv.constant0._Z35group_norm_nhwc_fwd_one_pass_kernelI11Fp16IOFp16WLi128ELi32ELi512EEv26Group_norm_nhwc_fwd_params --------------------------
	.section	.nv.constant0._Z35group_norm_nhwc_fwd_one_pass_kernelI11Fp16IOFp16WLi128ELi32ELi512EEv26Group_norm_nhwc_fwd_params,"a",@progbits
	.sectionflags	@""
	.align	4
.nv.constant0._Z35group_norm_nhwc_fwd_one_pass_kernelI11Fp16IOFp16WLi128ELi32ELi512EEv26Group_norm_nhwc_fwd_params:
	.zero		688


//--------------------- .nv.constant0._Z35group_norm_nhwc_fwd_one_pass_kernelI11Fp16IOFp16WLi256ELi32ELi512EEv26Group_norm_nhwc_fwd_params --------------------------
	.section	.nv.constant0._Z35group_norm_nhwc_fwd_one_pass_kernelI11Fp16IOFp16WLi256ELi32ELi512EEv26Group_norm_nhwc_fwd_params,"a",@progbits
	.sectionflags	@""
	.align	4
.nv.constant0._Z35group_norm_nhwc_fwd_one_pass_kernelI11Fp16IOFp16WLi256ELi32ELi512EEv26Group_norm_nhwc_fwd_params:
	.zero		688


//--------------------- .nv.constant0._Z35group_norm_nhwc_fwd_one_pass_kernelI11Fp16IOFp16WLi512ELi32ELi512EEv26Group_norm_nhwc_fwd_params --------------------------
	.section	.nv.constant0._Z35group_norm_nhwc_fwd_one_pass_kernelI11Fp16IOFp16WLi512ELi32ELi512EEv26Group_norm_nhwc_fwd_params,"a",@progbits
	.sectionflags	@""
	.align	4
.nv.constant0._Z35group_norm_nhwc_fwd_one_pass_kernelI11Fp16IOFp16WLi512ELi32ELi512EEv26Group_norm_nhwc_fwd_params:
	.zero		688


//--------------------- .nv.constant0._Z35group_norm_nhwc_fwd_one_pass_kernelI11Fp32IOFp32WLi64ELi32ELi512EEv26Group_norm_nhwc_fwd_params --------------------------
	.section	.nv.constant0._Z35group_norm_nhwc_fwd_one_pass_kernelI11Fp32IOFp32WLi64ELi32ELi512EEv26Group_norm_nhwc_fwd_params,"a",@progbits
	.sectionflags	@""
	.align	4
.nv.constant0._Z35group_norm_nhwc_fwd_one_pass_kernelI11Fp32IOFp32WLi64ELi32ELi512EEv26Group_norm_nhwc_fwd_params:
	.zero		688


//--------------------- .nv.constant0._Z35group_norm_nhwc_fwd_one_pass_kernelI11Fp32IOFp32WLi128ELi32ELi512EEv26Group_norm_nhwc_fwd_params --------------------------
	.section	.nv.constant0._Z35group_norm_nhwc_fwd_one_pass_kernelI11Fp32IOFp32WLi128ELi32ELi512EEv26Group_norm_nhwc_fwd_params,"a",@progbits
	.sectionflags	@""
	.align	4
.nv.constant0._Z35group_norm_nhwc_fwd_one_pass_kernelI11Fp32IOFp32WLi128ELi32ELi512EEv26Group_norm_nhwc_fwd_params:
	.zero		688


//--------------------- .nv.constant0._Z35group_norm_nhwc_fwd_one_pass_kernelI11Fp32IOFp32WLi256ELi32ELi512EEv26Group_norm_nhwc_fwd_params --------------------------
	.section	.nv.constant0._Z35group_norm_nhwc_fwd_one_pass_kernelI11Fp32IOFp32WLi256ELi32ELi512EEv26Group_norm_nhwc_fwd_params,"a",@progbits
	.sectionflags	@""
	.align	4
.nv.constant0._Z35group_norm_nhwc_fwd_one_pass_kernelI11Fp32IOFp32WLi256ELi32ELi512EEv26Group_norm_nhwc_fwd_params:
	.zero		688


//--------------------- .nv.constant0._Z35group_norm_nhwc_fwd_one_pass_kernelI11Fp32IOFp32WLi512ELi32ELi512EEv26Group_norm_nhwc_fwd_params --------------------------
	.section	.nv.constant0._Z35group_norm_nhwc_fwd_one_pass_kernelI11Fp32IOFp32WLi512ELi32ELi512EEv26Group_norm_nhwc_fwd_params,"a",@progbits
	.sectionflags	@""
	.align	4
.nv.constant0._Z35group_norm_nhwc_fwd_one_pass_kernelI11Fp32IOFp32WLi512ELi32ELi512EEv26Group_norm_nhwc_fwd_params:
	.zero		688


//--------------------- .nv.constant0._Z35group_norm_nhwc_fwd_one_pass_kernelI11Fp32IOBf16WLi64ELi32ELi512EEv26Group_norm_nhwc_fwd_params --------------------------
	.section	.nv.constant0._Z35group_norm_nhwc_fwd_one_pass_kernelI11Fp32IOBf16WLi64ELi32ELi512EEv26Group_norm_nhwc_fwd_params,"a",@progbits
	.sectionflags	@""
	.align	4
.nv.constant0._Z35group_norm_nhwc_fwd_one_pass_kernelI11Fp32IOBf16WLi64ELi32ELi512EEv26Group_norm_nhwc_fwd_params:
	.zero		688


//--------------------- .nv.constant0._Z35group_norm_nhwc_fwd_one_pass_kernelI11Fp32IOBf16WLi128ELi32ELi512EEv26Group_norm_nhwc_fwd_params --------------------------
	.section	.nv.constant0._Z35group_norm_nhwc_fwd_one_pass_kernelI11Fp32IOBf16WLi128ELi32ELi512EEv26Group_norm_nhwc_fwd_params,"a",@progbits
	.sectionflags	@""
	.align	4
.nv.constant0._Z35group_norm_nhwc_fwd_one_pass_kernelI11Fp32IOBf16WLi128ELi32ELi512EEv26Group_norm_nhwc_fwd_params:
	.zero		688


//--------------------- .nv.constant0._Z35group_norm_nhwc_fwd_one_pass_kernelI11Fp32IOBf16WLi256ELi32ELi512EEv26Group_norm_nhwc_fwd_params --------------------------
	.section	.nv.constant0._Z35group_norm_nhwc_fwd_one_pass_kernelI11Fp32IOBf16WLi256ELi32ELi512EEv26Group_norm_nhwc_fwd_params,"a",@progbits
	.sectionflags	@""
	.align	4
.nv.constant0._Z35group_norm_nhwc_fwd_one_pass_kernelI11Fp32IOBf16WLi256ELi32ELi512EEv26Group_norm_nhwc_fwd_params:
	.zero		688


//--------------------- .nv.constant0._Z35group_norm_nhwc_fwd_one_pass_kernelI11Fp32IOBf16WLi512ELi32ELi512EEv26Group_norm_nhwc_fwd_params --------------------------
	.section	.nv.constant0._Z35group_norm_nhwc_fwd_one_pass_kernelI11Fp32IOBf16WLi512ELi32ELi512EEv26Group_norm_nhwc_fwd_params,"a",@progbits
	.sectionflags	@""
	.align	4
.nv.constant0._Z35group_norm_nhwc_fwd_one_pass_kernelI11Fp32IOBf16WLi512ELi32ELi512EEv26Group_norm_nhwc_fwd_params:
	.zero		688


//--------------------- .nv.constant0._Z35group_norm_nhwc_fwd_one_pass_kernelI11Fp32IOFp16WLi64ELi32ELi512EEv26Group_norm_nhwc_fwd_params --------------------------
	.section	.nv.constant0._Z35group_norm_nhwc_fwd_one_pass_kernelI11Fp32IOFp16WLi64ELi32ELi512EEv26Group_norm_nhwc_fwd_params,"a",@progbits
	.sectionflags	@""
	.align	4
.nv.constant0._Z35group_norm_nhwc_fwd_one_pass_kernelI11Fp32IOFp16WLi64ELi32ELi512EEv26Group_norm_nhwc_fwd_params:
	.zero		688


//--------------------- .nv.constant0._Z35group_norm_nhwc_fwd_one_pass_kernelI11Fp32IOFp16WLi128ELi32ELi512EEv26Group_norm_nhwc_fwd_params --------------------------
	.section	.nv.constant0._Z35group_norm_nhwc_fwd_one_pass_kernelI11Fp32IOFp16WLi128ELi32ELi512EEv26Group_norm_nhwc_fwd_params,"a",@progbits
	.sectionflags	@""
	.align	4
.nv.constant0._Z35group_norm_nhwc_fwd_one_pass_kernelI11Fp32IOFp16WLi128ELi32ELi512EEv26Group_norm_nhwc_fwd_params:
	.zero		688


//--------------------- .nv.constant0._Z35group_norm_nhwc_fwd_one_pass_kernelI11Fp32IOFp16WLi256ELi32ELi512EEv26Group_norm_nhwc_fwd_params --------------------------
	.section	.nv.constant0._Z35group_norm_nhwc_fwd_one_pass_kernelI11Fp32IOFp16WLi256ELi32ELi512EEv26Group_norm_nhwc_fwd_params,"a",@progbits
	.sectionflags	@""
	.align	4
.nv.constant0._Z35group_norm_nhwc_fwd_one_pass_kernelI11Fp32IOFp16WLi256ELi32ELi512EEv26Group_norm_nhwc_fwd_params:
	.zero		688


//--------------------- .nv.constant0._Z35group_norm_nhwc_fwd_one_pass_kernelI11Fp32IOFp16WLi512ELi32ELi512EEv26Group_norm_nhwc_fwd_params --------------------------
	.section	.nv.constant0._Z35group_norm_nhwc_fwd_one_pass_kernelI11Fp32IOFp16WLi512ELi32ELi512EEv26Group_norm_nhwc_fwd_params,"a",@progbits
	.sectionflags	@""
	.align	4
.nv.constant0._Z35group_norm_nhwc_fwd_one_pass_kernelI11Fp32IOFp16WLi512ELi32ELi512EEv26Group_norm_nhwc_fwd_params:
	.zero		688


//--------------------- SYMBOLS --------------------------

	.type		.nv.reservedSmem.offset0,@object
	.size		.nv.reservedSmem.offset0,0x4
